//
// Generated by NVIDIA NVVM Compiler
//
// Compiler Build ID: CL-36424714
// Cuda compilation tools, release 13.0, V13.0.88
// Based on NVVM 20.0.0
//

.version 9.0
.target sm_100
.address_size 64

	// .globl	_Z7convertPi
// _ZZN3cub18CUB_300001_SM_10006detail10merge_sort30DeviceMergeSortBlockSortKernelINS2_10policy_hubIN6thrust24THRUST_300001_SM_1000_NS6detail15normal_iteratorINS6_10device_ptrI6RecordEEEEE9Policy600ESC_PNS0_8NullTypeESC_SG_j14compareRecordsSA_SF_EEvbT0_T1_T2_T3_T4_PT6_PT7_T5_NS1_7vsmem_tEE19static_temp_storage has been demoted
// _ZZN3cub18CUB_300001_SM_10006detail10merge_sort26DeviceMergeSortMergeKernelINS2_10policy_hubIN6thrust24THRUST_300001_SM_1000_NS6detail15normal_iteratorINS6_10device_ptrI6RecordEEEEE9Policy600ESC_PNS0_8NullTypeESC_SG_j14compareRecordsSA_SF_EEvbT2_T3_T4_PT6_PT7_T5_PSK_SK_NS1_7vsmem_tEE19static_temp_storage has been demoted
// _ZZN3cub18CUB_300001_SM_10006detail10merge_sort30DeviceMergeSortBlockSortKernelINS2_10policy_hubIN6thrust24THRUST_300001_SM_1000_NS6detail15normal_iteratorINS6_10device_ptrI6RecordEEEEE9Policy600ESC_PNS0_8NullTypeESC_SG_m14compareRecordsSA_SF_EEvbT0_T1_T2_T3_T4_PT6_PT7_T5_NS1_7vsmem_tEE19static_temp_storage has been demoted
// _ZZN3cub18CUB_300001_SM_10006detail10merge_sort26DeviceMergeSortMergeKernelINS2_10policy_hubIN6thrust24THRUST_300001_SM_1000_NS6detail15normal_iteratorINS6_10device_ptrI6RecordEEEEE9Policy600ESC_PNS0_8NullTypeESC_SG_m14compareRecordsSA_SF_EEvbT2_T3_T4_PT6_PT7_T5_PSK_SK_NS1_7vsmem_tEE19static_temp_storage has been demoted
// _ZZN3cub18CUB_300001_SM_10006detail4scan16DeviceScanKernelINS2_10policy_hubIiiijN4cuda3std3__44plusIvEEE10Policy1000EN6thrust24THRUST_300001_SM_1000_NS10device_ptrIiEESF_NS0_13ScanTileStateIiLb1EEES9_NS1_10InputValueIiPiEEjiLb0EiEEvT0_T1_T2_iT3_T4_T5_E12temp_storage has been demoted
// _ZZN3cub18CUB_300001_SM_10006detail4scan16DeviceScanKernelINS2_10policy_hubIiiimN4cuda3std3__44plusIvEEE10Policy1000EN6thrust24THRUST_300001_SM_1000_NS10device_ptrIiEESF_NS0_13ScanTileStateIiLb1EEES9_NS1_10InputValueIiPiEEmiLb0EiEEvT0_T1_T2_iT3_T4_T5_E12temp_storage has been demoted
.global .align 1 .b8 _ZN34_INTERNAL_38f5867e_4_k_cu_021a1def4cuda3std3__45__cpo5beginE[1];
.global .align 1 .b8 _ZN34_INTERNAL_38f5867e_4_k_cu_021a1def4cuda3std3__45__cpo3endE[1];
.global .align 1 .b8 _ZN34_INTERNAL_38f5867e_4_k_cu_021a1def4cuda3std3__45__cpo6cbeginE[1];
.global .align 1 .b8 _ZN34_INTERNAL_38f5867e_4_k_cu_021a1def4cuda3std3__45__cpo4cendE[1];
.global .align 1 .b8 _ZN34_INTERNAL_38f5867e_4_k_cu_021a1def4cuda3std3__45__cpo6rbeginE[1];
.global .align 1 .b8 _ZN34_INTERNAL_38f5867e_4_k_cu_021a1def4cuda3std3__45__cpo4rendE[1];
.global .align 1 .b8 _ZN34_INTERNAL_38f5867e_4_k_cu_021a1def4cuda3std3__45__cpo7crbeginE[1];
.global .align 1 .b8 _ZN34_INTERNAL_38f5867e_4_k_cu_021a1def4cuda3std3__45__cpo5crendE[1];
.global .align 1 .b8 _ZN34_INTERNAL_38f5867e_4_k_cu_021a1def4cuda3std3__436_GLOBAL__N__38f5867e_4_k_cu_021a1def6ignoreE[1];
.global .align 1 .b8 _ZN34_INTERNAL_38f5867e_4_k_cu_021a1def4cuda3std3__419piecewise_constructE[1];
.global .align 1 .b8 _ZN34_INTERNAL_38f5867e_4_k_cu_021a1def4cuda3std3__48in_placeE[1];
.global .align 1 .b8 _ZN34_INTERNAL_38f5867e_4_k_cu_021a1def4cuda3std3__420unreachable_sentinelE[1];
.global .align 1 .b8 _ZN34_INTERNAL_38f5867e_4_k_cu_021a1def4cuda3std3__47nulloptE[1];
.global .align 1 .b8 _ZN34_INTERNAL_38f5867e_4_k_cu_021a1def4cuda3std3__48unexpectE[1];
.global .align 1 .b8 _ZN34_INTERNAL_38f5867e_4_k_cu_021a1def4cuda3std6ranges3__45__cpo4swapE[1];
.global .align 1 .b8 _ZN34_INTERNAL_38f5867e_4_k_cu_021a1def4cuda3std6ranges3__45__cpo9iter_moveE[1];
.global .align 1 .b8 _ZN34_INTERNAL_38f5867e_4_k_cu_021a1def4cuda3std6ranges3__45__cpo5beginE[1];
.global .align 1 .b8 _ZN34_INTERNAL_38f5867e_4_k_cu_021a1def4cuda3std6ranges3__45__cpo3endE[1];
.global .align 1 .b8 _ZN34_INTERNAL_38f5867e_4_k_cu_021a1def4cuda3std6ranges3__45__cpo6cbeginE[1];
.global .align 1 .b8 _ZN34_INTERNAL_38f5867e_4_k_cu_021a1def4cuda3std6ranges3__45__cpo4cendE[1];
.global .align 1 .b8 _ZN34_INTERNAL_38f5867e_4_k_cu_021a1def4cuda3std6ranges3__45__cpo7advanceE[1];
.global .align 1 .b8 _ZN34_INTERNAL_38f5867e_4_k_cu_021a1def4cuda3std6ranges3__45__cpo9iter_swapE[1];
.global .align 1 .b8 _ZN34_INTERNAL_38f5867e_4_k_cu_021a1def4cuda3std6ranges3__45__cpo4nextE[1];
.global .align 1 .b8 _ZN34_INTERNAL_38f5867e_4_k_cu_021a1def4cuda3std6ranges3__45__cpo4prevE[1];
.global .align 1 .b8 _ZN34_INTERNAL_38f5867e_4_k_cu_021a1def4cuda3std6ranges3__45__cpo4dataE[1];
.global .align 1 .b8 _ZN34_INTERNAL_38f5867e_4_k_cu_021a1def4cuda3std6ranges3__45__cpo5cdataE[1];
.global .align 1 .b8 _ZN34_INTERNAL_38f5867e_4_k_cu_021a1def4cuda3std6ranges3__45__cpo4sizeE[1];
.global .align 1 .b8 _ZN34_INTERNAL_38f5867e_4_k_cu_021a1def4cuda3std6ranges3__45__cpo5ssizeE[1];
.global .align 1 .b8 _ZN34_INTERNAL_38f5867e_4_k_cu_021a1def4cuda3std6ranges3__45__cpo8distanceE[1];
.global .align 1 .b8 _ZN34_INTERNAL_38f5867e_4_k_cu_021a1def6thrust24THRUST_300001_SM_1000_NS8cuda_cub3parE[1];
.global .align 1 .b8 _ZN34_INTERNAL_38f5867e_4_k_cu_021a1def6thrust24THRUST_300001_SM_1000_NS8cuda_cub10par_nosyncE[1];
.global .align 1 .b8 _ZN34_INTERNAL_38f5867e_4_k_cu_021a1def6thrust24THRUST_300001_SM_1000_NS6system6detail10sequential3seqE[1];
.global .align 1 .b8 _ZN34_INTERNAL_38f5867e_4_k_cu_021a1def6thrust24THRUST_300001_SM_1000_NS6system3cpp3parE[1];
.global .align 1 .b8 _ZN34_INTERNAL_38f5867e_4_k_cu_021a1def6thrust24THRUST_300001_SM_1000_NS12placeholders2_1E[1];
.global .align 1 .b8 _ZN34_INTERNAL_38f5867e_4_k_cu_021a1def6thrust24THRUST_300001_SM_1000_NS12placeholders2_2E[1];
.global .align 1 .b8 _ZN34_INTERNAL_38f5867e_4_k_cu_021a1def6thrust24THRUST_300001_SM_1000_NS12placeholders2_3E[1];
.global .align 1 .b8 _ZN34_INTERNAL_38f5867e_4_k_cu_021a1def6thrust24THRUST_300001_SM_1000_NS12placeholders2_4E[1];
.global .align 1 .b8 _ZN34_INTERNAL_38f5867e_4_k_cu_021a1def6thrust24THRUST_300001_SM_1000_NS12placeholders2_5E[1];
.global .align 1 .b8 _ZN34_INTERNAL_38f5867e_4_k_cu_021a1def6thrust24THRUST_300001_SM_1000_NS12placeholders2_6E[1];
.global .align 1 .b8 _ZN34_INTERNAL_38f5867e_4_k_cu_021a1def6thrust24THRUST_300001_SM_1000_NS12placeholders2_7E[1];
.global .align 1 .b8 _ZN34_INTERNAL_38f5867e_4_k_cu_021a1def6thrust24THRUST_300001_SM_1000_NS12placeholders2_8E[1];
.global .align 1 .b8 _ZN34_INTERNAL_38f5867e_4_k_cu_021a1def6thrust24THRUST_300001_SM_1000_NS12placeholders2_9E[1];
.global .align 1 .b8 _ZN34_INTERNAL_38f5867e_4_k_cu_021a1def6thrust24THRUST_300001_SM_1000_NS12placeholders3_10E[1];
.global .align 1 .b8 _ZN34_INTERNAL_38f5867e_4_k_cu_021a1def6thrust24THRUST_300001_SM_1000_NS3seqE[1];
.global .align 1 .b8 _ZN34_INTERNAL_38f5867e_4_k_cu_021a1def6thrust24THRUST_300001_SM_1000_NS6deviceE[1];

.visible .entry _Z7convertPi(
	.param .u64 .ptr .align 1 _Z7convertPi_param_0
)
{
	.reg .pred 	%p<2>;
	.reg .b32 	%r<7>;
	.reg .b64 	%rd<5>;

	ld.param.u64 	%rd1, [_Z7convertPi_param_0];
	mov.u32 	%r2, %ctaid.x;
	mov.u32 	%r3, %ntid.x;
	mov.u32 	%r4, %tid.x;
	mad.lo.s32 	%r1, %r2, %r3, %r4;
	setp.gt.s32 	%p1, %r1, 999999;
	@%p1 bra 	$L__BB0_2;
	cvta.to.global.u64 	%rd2, %rd1;
	mul.wide.s32 	%rd3, %r1, 4;
	add.s64 	%rd4, %rd2, %rd3;
	ld.global.u32 	%r5, [%rd4];
	sub.s32 	%r6, 1000000, %r5;
	st.global.u32 	[%rd4], %r6;
$L__BB0_2:
	ret;

}
	// .globl	_Z12makeAllPairsPK6RecordS1_PiS2_P4Pair
.visible .entry _Z12makeAllPairsPK6RecordS1_PiS2_P4Pair(
	.param .u64 .ptr .align 1 _Z12makeAllPairsPK6RecordS1_PiS2_P4Pair_param_0,
	.param .u64 .ptr .align 1 _Z12makeAllPairsPK6RecordS1_PiS2_P4Pair_param_1,
	.param .u64 .ptr .align 1 _Z12makeAllPairsPK6RecordS1_PiS2_P4Pair_param_2,
	.param .u64 .ptr .align 1 _Z12makeAllPairsPK6RecordS1_PiS2_P4Pair_param_3,
	.param .u64 .ptr .align 1 _Z12makeAllPairsPK6RecordS1_PiS2_P4Pair_param_4
)
{
	.reg .pred 	%p<7>;
	.reg .b32 	%r<55>;
	.reg .b64 	%rd<55>;

	ld.param.u64 	%rd9, [_Z12makeAllPairsPK6RecordS1_PiS2_P4Pair_param_0];
	ld.param.u64 	%rd6, [_Z12makeAllPairsPK6RecordS1_PiS2_P4Pair_param_1];
	ld.param.u64 	%rd7, [_Z12makeAllPairsPK6RecordS1_PiS2_P4Pair_param_2];
	ld.param.u64 	%rd8, [_Z12makeAllPairsPK6RecordS1_PiS2_P4Pair_param_3];
	ld.param.u64 	%rd10, [_Z12makeAllPairsPK6RecordS1_PiS2_P4Pair_param_4];
	cvta.to.global.u64 	%rd1, %rd9;
	cvta.to.global.u64 	%rd2, %rd10;
	mov.u32 	%r26, %ctaid.x;
	mov.u32 	%r27, %ntid.x;
	mov.u32 	%r28, %tid.x;
	mad.lo.s32 	%r1, %r26, %r27, %r28;
	setp.gt.s32 	%p1, %r1, 999999;
	@%p1 bra 	$L__BB1_8;
	cvta.to.global.u64 	%rd11, %rd7;
	mul.wide.s32 	%rd12, %r1, 4;
	add.s64 	%rd13, %rd11, %rd12;
	ld.global.u32 	%r50, [%rd13];
	setp.gt.s32 	%p2, %r50, 999999;
	@%p2 bra 	$L__BB1_8;
	cvta.to.global.u64 	%rd14, %rd6;
	mul.wide.s32 	%rd15, %r1, 8;
	add.s64 	%rd3, %rd14, %rd15;
	cvta.to.global.u64 	%rd16, %rd8;
	add.s64 	%rd4, %rd16, %rd12;
	sub.s32 	%r3, 1000000, %r50;
	and.b32  	%r4, %r3, 3;
	add.s32 	%r30, %r50, -999997;
	setp.lt.u32 	%p3, %r30, 3;
	mov.b32 	%r54, 0;
	@%p3 bra 	$L__BB1_5;
	and.b32  	%r54, %r3, -4;
	ld.global.u32 	%r48, [%rd3];
	neg.s32 	%r47, %r54;
	add.s64 	%rd5, %rd1, 16;
	mov.b32 	%r49, 0;
$L__BB1_4:
	mul.wide.s32 	%rd18, %r50, 8;
	add.s64 	%rd19, %rd5, %rd18;
	cvt.s64.s32 	%rd20, %r49;
	ld.global.u32 	%r32, [%rd4];
	add.s32 	%r33, %r32, %r49;
	mul.wide.s32 	%rd21, %r33, 8;
	add.s64 	%rd22, %rd2, %rd21;
	st.global.u32 	[%rd22], %r48;
	ld.global.u32 	%r34, [%rd19+-16];
	ld.global.u32 	%r35, [%rd4];
	add.s32 	%r36, %r35, %r49;
	mul.wide.s32 	%rd23, %r36, 8;
	add.s64 	%rd24, %rd2, %rd23;
	st.global.u32 	[%rd24+4], %r34;
	ld.global.u32 	%r37, [%rd3];
	ld.global.s32 	%rd25, [%rd4];
	add.s64 	%rd26, %rd25, %rd20;
	shl.b64 	%rd27, %rd26, 3;
	add.s64 	%rd28, %rd2, %rd27;
	st.global.u32 	[%rd28+8], %r37;
	ld.global.u32 	%r38, [%rd19+-8];
	ld.global.s32 	%rd29, [%rd4];
	add.s64 	%rd30, %rd29, %rd20;
	shl.b64 	%rd31, %rd30, 3;
	add.s64 	%rd32, %rd2, %rd31;
	st.global.u32 	[%rd32+12], %r38;
	ld.global.s32 	%rd33, [%rd4];
	add.s64 	%rd34, %rd33, %rd20;
	shl.b64 	%rd35, %rd34, 3;
	add.s64 	%rd36, %rd2, %rd35;
	st.global.u32 	[%rd36+16], %r37;
	ld.global.u32 	%r39, [%rd19];
	ld.global.s32 	%rd37, [%rd4];
	add.s64 	%rd38, %rd37, %rd20;
	shl.b64 	%rd39, %rd38, 3;
	add.s64 	%rd40, %rd2, %rd39;
	st.global.u32 	[%rd40+20], %r39;
	ld.global.u32 	%r48, [%rd3];
	ld.global.s32 	%rd41, [%rd4];
	add.s64 	%rd42, %rd41, %rd20;
	shl.b64 	%rd43, %rd42, 3;
	add.s64 	%rd44, %rd2, %rd43;
	st.global.u32 	[%rd44+24], %r48;
	ld.global.u32 	%r40, [%rd19+8];
	ld.global.s32 	%rd45, [%rd4];
	add.s32 	%r49, %r49, 4;
	add.s64 	%rd46, %rd45, %rd20;
	shl.b64 	%rd47, %rd46, 3;
	add.s64 	%rd48, %rd2, %rd47;
	st.global.u32 	[%rd48+28], %r40;
	add.s32 	%r47, %r47, 4;
	add.s32 	%r50, %r50, 4;
	setp.ne.s32 	%p4, %r47, 0;
	@%p4 bra 	$L__BB1_4;
$L__BB1_5:
	setp.eq.s32 	%p5, %r4, 0;
	@%p5 bra 	$L__BB1_8;
	ld.global.u32 	%r18, [%rd3];
	neg.s32 	%r52, %r4;
$L__BB1_7:
	.pragma "nounroll";
	mul.wide.s32 	%rd49, %r50, 8;
	add.s64 	%rd50, %rd1, %rd49;
	ld.global.u32 	%r41, [%rd4];
	add.s32 	%r42, %r41, %r54;
	mul.wide.s32 	%rd51, %r42, 8;
	add.s64 	%rd52, %rd2, %rd51;
	st.global.u32 	[%rd52], %r18;
	ld.global.u32 	%r43, [%rd50];
	ld.global.u32 	%r44, [%rd4];
	add.s32 	%r23, %r54, 1;
	add.s32 	%r45, %r44, %r54;
	mul.wide.s32 	%rd53, %r45, 8;
	add.s64 	%rd54, %rd2, %rd53;
	st.global.u32 	[%rd54+4], %r43;
	add.s32 	%r50, %r50, 1;
	add.s32 	%r52, %r52, 1;
	setp.ne.s32 	%p6, %r52, 0;
	mov.u32 	%r54, %r23;
	@%p6 bra 	$L__BB1_7;
$L__BB1_8:
	ret;

}
	// .globl	_Z20makePairsWithXKernelPK6RecordS1_P4Pairii
.visible .entry _Z20makePairsWithXKernelPK6RecordS1_P4Pairii(
	.param .u64 .ptr .align 1 _Z20makePairsWithXKernelPK6RecordS1_P4Pairii_param_0,
	.param .u64 .ptr .align 1 _Z20makePairsWithXKernelPK6RecordS1_P4Pairii_param_1,
	.param .u64 .ptr .align 1 _Z20makePairsWithXKernelPK6RecordS1_P4Pairii_param_2,
	.param .u32 _Z20makePairsWithXKernelPK6RecordS1_P4Pairii_param_3,
	.param .u32 _Z20makePairsWithXKernelPK6RecordS1_P4Pairii_param_4
)
{
	.reg .pred 	%p<2>;
	.reg .b32 	%r<10>;
	.reg .b64 	%rd<13>;

	ld.param.u64 	%rd2, [_Z20makePairsWithXKernelPK6RecordS1_P4Pairii_param_0];
	ld.param.u64 	%rd4, [_Z20makePairsWithXKernelPK6RecordS1_P4Pairii_param_1];
	ld.param.u64 	%rd3, [_Z20makePairsWithXKernelPK6RecordS1_P4Pairii_param_2];
	ld.param.u32 	%r3, [_Z20makePairsWithXKernelPK6RecordS1_P4Pairii_param_3];
	ld.param.u32 	%r4, [_Z20makePairsWithXKernelPK6RecordS1_P4Pairii_param_4];
	cvta.to.global.u64 	%rd5, %rd4;
	mul.wide.s32 	%rd6, %r4, 8;
	add.s64 	%rd1, %rd5, %rd6;
	mov.u32 	%r5, %ctaid.x;
	mov.u32 	%r6, %ntid.x;
	mov.u32 	%r7, %tid.x;
	mad.lo.s32 	%r1, %r5, %r6, %r7;
	add.s32 	%r2, %r3, %r1;
	setp.gt.s32 	%p1, %r2, 999999;
	@%p1 bra 	$L__BB2_2;
	cvta.to.global.u64 	%rd7, %rd3;
	cvta.to.global.u64 	%rd8, %rd2;
	ld.global.u32 	%r8, [%rd1];
	mul.wide.s32 	%rd9, %r1, 8;
	add.s64 	%rd10, %rd7, %rd9;
	st.global.u32 	[%rd10], %r8;
	mul.wide.s32 	%rd11, %r2, 8;
	add.s64 	%rd12, %rd8, %rd11;
	ld.global.u32 	%r9, [%rd12];
	st.global.u32 	[%rd10+4], %r9;
$L__BB2_2:
	ret;

}
	// .globl	_Z20parallelBinarySearchPK6RecordS1_Pii
.visible .entry _Z20parallelBinarySearchPK6RecordS1_Pii(
	.param .u64 .ptr .align 1 _Z20parallelBinarySearchPK6RecordS1_Pii_param_0,
	.param .u64 .ptr .align 1 _Z20parallelBinarySearchPK6RecordS1_Pii_param_1,
	.param .u64 .ptr .align 1 _Z20parallelBinarySearchPK6RecordS1_Pii_param_2,
	.param .u32 _Z20parallelBinarySearchPK6RecordS1_Pii_param_3
)
{
	.reg .pred 	%p<5>;
	.reg .b32 	%r<23>;
	.reg .b64 	%rd<13>;

	ld.param.u64 	%rd3, [_Z20parallelBinarySearchPK6RecordS1_Pii_param_0];
	ld.param.u64 	%rd4, [_Z20parallelBinarySearchPK6RecordS1_Pii_param_1];
	ld.param.u64 	%rd5, [_Z20parallelBinarySearchPK6RecordS1_Pii_param_2];
	ld.param.u32 	%r11, [_Z20parallelBinarySearchPK6RecordS1_Pii_param_3];
	mov.u32 	%r12, %ctaid.x;
	mov.u32 	%r13, %ntid.x;
	mov.u32 	%r14, %tid.x;
	mad.lo.s32 	%r1, %r12, %r13, %r14;
	setp.ge.s32 	%p1, %r1, %r11;
	@%p1 bra 	$L__BB3_7;
	cvta.to.global.u64 	%rd6, %rd5;
	cvta.to.global.u64 	%rd7, %rd3;
	mul.wide.s32 	%rd8, %r1, 8;
	add.s64 	%rd9, %rd7, %rd8;
	ld.global.u32 	%r2, [%rd9+4];
	mul.wide.s32 	%rd10, %r1, 4;
	add.s64 	%rd1, %rd6, %rd10;
	mov.b32 	%r15, 1000000;
	st.global.u32 	[%rd1], %r15;
	setp.lt.s32 	%p2, %r11, 1;
	@%p2 bra 	$L__BB3_7;
	add.s32 	%r19, %r11, -1;
	cvta.to.global.u64 	%rd2, %rd4;
	mov.b32 	%r20, 0;
$L__BB3_3:
	add.s32 	%r17, %r19, %r20;
	shr.u32 	%r6, %r17, 1;
	mul.wide.u32 	%rd11, %r6, 8;
	add.s64 	%rd12, %rd2, %rd11;
	ld.global.u32 	%r18, [%rd12+4];
	setp.le.s32 	%p3, %r18, %r2;
	@%p3 bra 	$L__BB3_5;
	st.global.u32 	[%rd1], %r6;
	add.s32 	%r19, %r6, -1;
	bra.uni 	$L__BB3_6;
$L__BB3_5:
	add.s32 	%r20, %r6, 1;
$L__BB3_6:
	setp.le.s32 	%p4, %r20, %r19;
	@%p4 bra 	$L__BB3_3;
$L__BB3_7:
	ret;

}
	// .globl	_ZN3cub18CUB_300001_SM_10006detail11EmptyKernelIvEEvv
.visible .entry _ZN3cub18CUB_300001_SM_10006detail11EmptyKernelIvEEvv()
{


	ret;

}
	// .globl	_ZN3cub18CUB_300001_SM_10006detail4scan20DeviceScanInitKernelINS0_13ScanTileStateIiLb1EEEEEvT_i
.visible .entry _ZN3cub18CUB_300001_SM_10006detail4scan20DeviceScanInitKernelINS0_13ScanTileStateIiLb1EEEEEvT_i(
	.param .align 8 .b8 _ZN3cub18CUB_300001_SM_10006detail4scan20DeviceScanInitKernelINS0_13ScanTileStateIiLb1EEEEEvT_i_param_0[8],
	.param .u32 _ZN3cub18CUB_300001_SM_10006detail4scan20DeviceScanInitKernelINS0_13ScanTileStateIiLb1EEEEEvT_i_param_1
)
{
	.reg .pred 	%p<5>;
	.reg .b32 	%r<10>;
	.reg .b64 	%rd<7>;

	ld.param.u64 	%rd2, [_ZN3cub18CUB_300001_SM_10006detail4scan20DeviceScanInitKernelINS0_13ScanTileStateIiLb1EEEEEvT_i_param_0];
	ld.param.u32 	%r4, [_ZN3cub18CUB_300001_SM_10006detail4scan20DeviceScanInitKernelINS0_13ScanTileStateIiLb1EEEEEvT_i_param_1];
	cvta.to.global.u64 	%rd1, %rd2;
	mov.u32 	%r1, %ctaid.x;
	mov.u32 	%r5, %ntid.x;
	mov.u32 	%r2, %tid.x;
	mad.lo.s32 	%r3, %r1, %r5, %r2;
	setp.ge.s32 	%p1, %r3, %r4;
	@%p1 bra 	$L__BB5_2;
	mul.wide.s32 	%rd3, %r3, 8;
	add.s64 	%rd4, %rd1, %rd3;
	mov.b32 	%r6, 0;
	mov.b32 	%r7, 99;
	st.global.v2.u32 	[%rd4+256], {%r7, %r6};
$L__BB5_2:
	setp.ne.s32 	%p2, %r1, 0;
	setp.gt.u32 	%p3, %r2, 31;
	or.pred  	%p4, %p2, %p3;
	@%p4 bra 	$L__BB5_4;
	mul.wide.u32 	%rd5, %r2, 8;
	add.s64 	%rd6, %rd1, %rd5;
	mov.b32 	%r9, 0;
	st.global.v2.u32 	[%rd6], {%r9, %r9};
$L__BB5_4:
	ret;

}
	// .globl	_ZN3cub18CUB_300001_SM_10006detail4scan16DeviceScanKernelINS2_10policy_hubIiiijN4cuda3std3__44plusIvEEE10Policy1000EN6thrust24THRUST_300001_SM_1000_NS10device_ptrIiEESF_NS0_13ScanTileStateIiLb1EEES9_NS1_10InputValueIiPiEEjiLb0EiEEvT0_T1_T2_iT3_T4_T5_
.visible .entry _ZN3cub18CUB_300001_SM_10006detail4scan16DeviceScanKernelINS2_10policy_hubIiiijN4cuda3std3__44plusIvEEE10Policy1000EN6thrust24THRUST_300001_SM_1000_NS10device_ptrIiEESF_NS0_13ScanTileStateIiLb1EEES9_NS1_10InputValueIiPiEEjiLb0EiEEvT0_T1_T2_iT3_T4_T5_(
	.param .align 8 .b8 _ZN3cub18CUB_300001_SM_10006detail4scan16DeviceScanKernelINS2_10policy_hubIiiijN4cuda3std3__44plusIvEEE10Policy1000EN6thrust24THRUST_300001_SM_1000_NS10device_ptrIiEESF_NS0_13ScanTileStateIiLb1EEES9_NS1_10InputValueIiPiEEjiLb0EiEEvT0_T1_T2_iT3_T4_T5__param_0[8],
	.param .align 8 .b8 _ZN3cub18CUB_300001_SM_10006detail4scan16DeviceScanKernelINS2_10policy_hubIiiijN4cuda3std3__44plusIvEEE10Policy1000EN6thrust24THRUST_300001_SM_1000_NS10device_ptrIiEESF_NS0_13ScanTileStateIiLb1EEES9_NS1_10InputValueIiPiEEjiLb0EiEEvT0_T1_T2_iT3_T4_T5__param_1[8],
	.param .align 8 .b8 _ZN3cub18CUB_300001_SM_10006detail4scan16DeviceScanKernelINS2_10policy_hubIiiijN4cuda3std3__44plusIvEEE10Policy1000EN6thrust24THRUST_300001_SM_1000_NS10device_ptrIiEESF_NS0_13ScanTileStateIiLb1EEES9_NS1_10InputValueIiPiEEjiLb0EiEEvT0_T1_T2_iT3_T4_T5__param_2[8],
	.param .u32 _ZN3cub18CUB_300001_SM_10006detail4scan16DeviceScanKernelINS2_10policy_hubIiiijN4cuda3std3__44plusIvEEE10Policy1000EN6thrust24THRUST_300001_SM_1000_NS10device_ptrIiEESF_NS0_13ScanTileStateIiLb1EEES9_NS1_10InputValueIiPiEEjiLb0EiEEvT0_T1_T2_iT3_T4_T5__param_3,
	.param .align 1 .b8 _ZN3cub18CUB_300001_SM_10006detail4scan16DeviceScanKernelINS2_10policy_hubIiiijN4cuda3std3__44plusIvEEE10Policy1000EN6thrust24THRUST_300001_SM_1000_NS10device_ptrIiEESF_NS0_13ScanTileStateIiLb1EEES9_NS1_10InputValueIiPiEEjiLb0EiEEvT0_T1_T2_iT3_T4_T5__param_4[1],
	.param .align 8 .b8 _ZN3cub18CUB_300001_SM_10006detail4scan16DeviceScanKernelINS2_10policy_hubIiiijN4cuda3std3__44plusIvEEE10Policy1000EN6thrust24THRUST_300001_SM_1000_NS10device_ptrIiEESF_NS0_13ScanTileStateIiLb1EEES9_NS1_10InputValueIiPiEEjiLb0EiEEvT0_T1_T2_iT3_T4_T5__param_5[16],
	.param .u32 _ZN3cub18CUB_300001_SM_10006detail4scan16DeviceScanKernelINS2_10policy_hubIiiijN4cuda3std3__44plusIvEEE10Policy1000EN6thrust24THRUST_300001_SM_1000_NS10device_ptrIiEESF_NS0_13ScanTileStateIiLb1EEES9_NS1_10InputValueIiPiEEjiLb0EiEEvT0_T1_T2_iT3_T4_T5__param_6
)
.maxntid 384
{
	.reg .pred 	%p<160>;
	.reg .b16 	%rs<3>;
	.reg .b32 	%r<1050>;
	.reg .b64 	%rd<58>;
	// demoted variable
	.shared .align 16 .b8 _ZZN3cub18CUB_300001_SM_10006detail4scan16DeviceScanKernelINS2_10policy_hubIiiijN4cuda3std3__44plusIvEEE10Policy1000EN6thrust24THRUST_300001_SM_1000_NS10device_ptrIiEESF_NS0_13ScanTileStateIiLb1EEES9_NS1_10InputValueIiPiEEjiLb0EiEEvT0_T1_T2_iT3_T4_T5_E12temp_storage[33808];
	ld.param.u32 	%r239, [_ZN3cub18CUB_300001_SM_10006detail4scan16DeviceScanKernelINS2_10policy_hubIiiijN4cuda3std3__44plusIvEEE10Policy1000EN6thrust24THRUST_300001_SM_1000_NS10device_ptrIiEESF_NS0_13ScanTileStateIiLb1EEES9_NS1_10InputValueIiPiEEjiLb0EiEEvT0_T1_T2_iT3_T4_T5__param_5];
	bfe.u32 	%r240, %r239, 0, 8;
	cvt.u16.u32 	%rs1, %r240;
	and.b16  	%rs2, %rs1, 255;
	ld.param.u64 	%rd16, [_ZN3cub18CUB_300001_SM_10006detail4scan16DeviceScanKernelINS2_10policy_hubIiiijN4cuda3std3__44plusIvEEE10Policy1000EN6thrust24THRUST_300001_SM_1000_NS10device_ptrIiEESF_NS0_13ScanTileStateIiLb1EEES9_NS1_10InputValueIiPiEEjiLb0EiEEvT0_T1_T2_iT3_T4_T5__param_2];
	ld.param.u64 	%rd15, [_ZN3cub18CUB_300001_SM_10006detail4scan16DeviceScanKernelINS2_10policy_hubIiiijN4cuda3std3__44plusIvEEE10Policy1000EN6thrust24THRUST_300001_SM_1000_NS10device_ptrIiEESF_NS0_13ScanTileStateIiLb1EEES9_NS1_10InputValueIiPiEEjiLb0EiEEvT0_T1_T2_iT3_T4_T5__param_1];
	ld.param.u64 	%rd14, [_ZN3cub18CUB_300001_SM_10006detail4scan16DeviceScanKernelINS2_10policy_hubIiiijN4cuda3std3__44plusIvEEE10Policy1000EN6thrust24THRUST_300001_SM_1000_NS10device_ptrIiEESF_NS0_13ScanTileStateIiLb1EEES9_NS1_10InputValueIiPiEEjiLb0EiEEvT0_T1_T2_iT3_T4_T5__param_0];
	ld.param.u64 	%rd1, [_ZN3cub18CUB_300001_SM_10006detail4scan16DeviceScanKernelINS2_10policy_hubIiiijN4cuda3std3__44plusIvEEE10Policy1000EN6thrust24THRUST_300001_SM_1000_NS10device_ptrIiEESF_NS0_13ScanTileStateIiLb1EEES9_NS1_10InputValueIiPiEEjiLb0EiEEvT0_T1_T2_iT3_T4_T5__param_5+8];
	ld.param.u32 	%r238, [_ZN3cub18CUB_300001_SM_10006detail4scan16DeviceScanKernelINS2_10policy_hubIiiijN4cuda3std3__44plusIvEEE10Policy1000EN6thrust24THRUST_300001_SM_1000_NS10device_ptrIiEESF_NS0_13ScanTileStateIiLb1EEES9_NS1_10InputValueIiPiEEjiLb0EiEEvT0_T1_T2_iT3_T4_T5__param_6];
	setp.eq.s16 	%p1, %rs2, 0;
	@%p1 bra 	$L__BB6_2;
	cvta.to.global.u64 	%rd17, %rd1;
	ld.global.u32 	%r997, [%rd17];
	bra.uni 	$L__BB6_3;
$L__BB6_2:
	cvt.u32.u64 	%r997, %rd1;
$L__BB6_3:
	ld.param.u32 	%r995, [_ZN3cub18CUB_300001_SM_10006detail4scan16DeviceScanKernelINS2_10policy_hubIiiijN4cuda3std3__44plusIvEEE10Policy1000EN6thrust24THRUST_300001_SM_1000_NS10device_ptrIiEESF_NS0_13ScanTileStateIiLb1EEES9_NS1_10InputValueIiPiEEjiLb0EiEEvT0_T1_T2_iT3_T4_T5__param_3];
	cvta.to.global.u64 	%rd3, %rd14;
	cvta.to.global.u64 	%rd4, %rd15;
	mov.u32 	%r241, %ctaid.x;
	add.s32 	%r998, %r995, %r241;
	mul.lo.s32 	%r5, %r998, 8448;
	sub.s32 	%r6, %r238, %r5;
	setp.lt.u32 	%p2, %r6, 8449;
	@%p2 bra 	$L__BB6_29;
	cvt.u64.u32 	%rd40, %r5;
	mov.u32 	%r7, %tid.x;
	and.b32  	%r640, %r7, 31;
	and.b32  	%r641, %r7, 992;
	mul.lo.s32 	%r642, %r641, 22;
	or.b32  	%r643, %r642, %r640;
	cvt.u64.u32 	%rd41, %r643;
	add.s64 	%rd5, %rd41, %rd40;
	shl.b64 	%rd42, %rd5, 2;
	add.s64 	%rd43, %rd3, %rd42;
	ld.global.u32 	%r644, [%rd43];
	ld.global.u32 	%r645, [%rd43+128];
	ld.global.u32 	%r646, [%rd43+256];
	ld.global.u32 	%r647, [%rd43+384];
	ld.global.u32 	%r648, [%rd43+512];
	ld.global.u32 	%r649, [%rd43+640];
	ld.global.u32 	%r650, [%rd43+768];
	ld.global.u32 	%r651, [%rd43+896];
	ld.global.u32 	%r652, [%rd43+1024];
	ld.global.u32 	%r653, [%rd43+1152];
	ld.global.u32 	%r654, [%rd43+1280];
	ld.global.u32 	%r655, [%rd43+1408];
	ld.global.u32 	%r656, [%rd43+1536];
	ld.global.u32 	%r657, [%rd43+1664];
	ld.global.u32 	%r658, [%rd43+1792];
	ld.global.u32 	%r659, [%rd43+1920];
	ld.global.u32 	%r660, [%rd43+2048];
	ld.global.u32 	%r661, [%rd43+2176];
	ld.global.u32 	%r662, [%rd43+2304];
	ld.global.u32 	%r663, [%rd43+2432];
	ld.global.u32 	%r664, [%rd43+2560];
	ld.global.u32 	%r665, [%rd43+2688];
	// begin inline asm
	mov.u32 %r639, %laneid;
	// end inline asm
	shr.u32 	%r9, %r7, 5;
	mad.lo.s32 	%r666, %r9, 704, %r639;
	shl.b32 	%r667, %r666, 2;
	mov.u32 	%r668, _ZZN3cub18CUB_300001_SM_10006detail4scan16DeviceScanKernelINS2_10policy_hubIiiijN4cuda3std3__44plusIvEEE10Policy1000EN6thrust24THRUST_300001_SM_1000_NS10device_ptrIiEESF_NS0_13ScanTileStateIiLb1EEES9_NS1_10InputValueIiPiEEjiLb0EiEEvT0_T1_T2_iT3_T4_T5_E12temp_storage;
	add.s32 	%r10, %r668, %r667;
	st.shared.u32 	[%r10], %r644;
	st.shared.u32 	[%r10+128], %r645;
	st.shared.u32 	[%r10+256], %r646;
	st.shared.u32 	[%r10+384], %r647;
	st.shared.u32 	[%r10+512], %r648;
	st.shared.u32 	[%r10+640], %r649;
	st.shared.u32 	[%r10+768], %r650;
	st.shared.u32 	[%r10+896], %r651;
	st.shared.u32 	[%r10+1024], %r652;
	st.shared.u32 	[%r10+1152], %r653;
	st.shared.u32 	[%r10+1280], %r654;
	st.shared.u32 	[%r10+1408], %r655;
	st.shared.u32 	[%r10+1536], %r656;
	st.shared.u32 	[%r10+1664], %r657;
	st.shared.u32 	[%r10+1792], %r658;
	st.shared.u32 	[%r10+1920], %r659;
	st.shared.u32 	[%r10+2048], %r660;
	st.shared.u32 	[%r10+2176], %r661;
	st.shared.u32 	[%r10+2304], %r662;
	st.shared.u32 	[%r10+2432], %r663;
	st.shared.u32 	[%r10+2560], %r664;
	st.shared.u32 	[%r10+2688], %r665;
	bar.warp.sync 	-1;
	mad.lo.s32 	%r11, %r639, 84, %r10;
	ld.shared.v2.u32 	{%r12, %r13}, [%r11];
	ld.shared.v2.u32 	{%r14, %r15}, [%r11+8];
	ld.shared.v2.u32 	{%r16, %r17}, [%r11+16];
	ld.shared.v2.u32 	{%r18, %r19}, [%r11+24];
	ld.shared.v2.u32 	{%r20, %r21}, [%r11+32];
	ld.shared.v2.u32 	{%r22, %r23}, [%r11+40];
	ld.shared.v2.u32 	{%r24, %r25}, [%r11+48];
	ld.shared.v2.u32 	{%r26, %r27}, [%r11+56];
	ld.shared.v2.u32 	{%r28, %r29}, [%r11+64];
	ld.shared.v2.u32 	{%r30, %r31}, [%r11+72];
	ld.shared.v2.u32 	{%r32, %r33}, [%r11+80];
	bar.sync 	0;
	setp.ne.s32 	%p104, %r998, 0;
	@%p104 bra 	$L__BB6_9;
	add.s32 	%r890, %r13, %r12;
	add.s32 	%r891, %r14, %r890;
	add.s32 	%r892, %r15, %r891;
	add.s32 	%r893, %r16, %r892;
	add.s32 	%r894, %r17, %r893;
	add.s32 	%r895, %r18, %r894;
	add.s32 	%r896, %r19, %r895;
	add.s32 	%r897, %r20, %r896;
	add.s32 	%r898, %r21, %r897;
	add.s32 	%r899, %r22, %r898;
	add.s32 	%r900, %r23, %r899;
	add.s32 	%r901, %r24, %r900;
	add.s32 	%r902, %r25, %r901;
	add.s32 	%r903, %r26, %r902;
	add.s32 	%r904, %r27, %r903;
	add.s32 	%r905, %r28, %r904;
	add.s32 	%r906, %r29, %r905;
	add.s32 	%r907, %r30, %r906;
	add.s32 	%r908, %r31, %r907;
	add.s32 	%r909, %r32, %r908;
	add.s32 	%r864, %r33, %r909;
	mov.b32 	%r862, 1;
	mov.b32 	%r887, 0;
	mov.b32 	%r889, -1;
	// begin inline asm
	{  .reg .s32 r0;  .reg .pred p;  shfl.sync.up.b32 r0|p, %r864, %r862, %r887, %r889;  @p add.s32 r0, r0, %r864;  mov.s32 %r860, r0;}
	// end inline asm
	mov.b32 	%r868, 2;
	// begin inline asm
	{  .reg .s32 r0;  .reg .pred p;  shfl.sync.up.b32 r0|p, %r860, %r868, %r887, %r889;  @p add.s32 r0, r0, %r860;  mov.s32 %r866, r0;}
	// end inline asm
	mov.b32 	%r874, 4;
	// begin inline asm
	{  .reg .s32 r0;  .reg .pred p;  shfl.sync.up.b32 r0|p, %r866, %r874, %r887, %r889;  @p add.s32 r0, r0, %r866;  mov.s32 %r872, r0;}
	// end inline asm
	mov.b32 	%r880, 8;
	// begin inline asm
	{  .reg .s32 r0;  .reg .pred p;  shfl.sync.up.b32 r0|p, %r872, %r880, %r887, %r889;  @p add.s32 r0, r0, %r872;  mov.s32 %r878, r0;}
	// end inline asm
	mov.b32 	%r886, 16;
	// begin inline asm
	{  .reg .s32 r0;  .reg .pred p;  shfl.sync.up.b32 r0|p, %r878, %r886, %r887, %r889;  @p add.s32 r0, r0, %r878;  mov.s32 %r884, r0;}
	// end inline asm
	setp.ne.s32 	%p146, %r639, 31;
	@%p146 bra 	$L__BB6_7;
	shl.b32 	%r910, %r9, 2;
	add.s32 	%r912, %r668, %r910;
	st.shared.u32 	[%r912+16], %r884;
$L__BB6_7:
	bar.sync 	0;
	ld.shared.v4.u32 	{%r913, %r914, %r915, %r916}, [_ZZN3cub18CUB_300001_SM_10006detail4scan16DeviceScanKernelINS2_10policy_hubIiiijN4cuda3std3__44plusIvEEE10Policy1000EN6thrust24THRUST_300001_SM_1000_NS10device_ptrIiEESF_NS0_13ScanTileStateIiLb1EEES9_NS1_10InputValueIiPiEEjiLb0EiEEvT0_T1_T2_iT3_T4_T5_E12temp_storage+16];
	add.s32 	%r917, %r914, %r913;
	setp.eq.s32 	%p147, %r9, 2;
	selp.b32 	%r918, %r917, %r913, %p147;
	add.s32 	%r919, %r917, %r915;
	setp.eq.s32 	%p148, %r9, 3;
	selp.b32 	%r920, %r919, %r918, %p148;
	add.s32 	%r921, %r919, %r916;
	setp.eq.s32 	%p149, %r9, 4;
	selp.b32 	%r922, %r921, %r920, %p149;
	ld.shared.v4.u32 	{%r923, %r924, %r925, %r926}, [_ZZN3cub18CUB_300001_SM_10006detail4scan16DeviceScanKernelINS2_10policy_hubIiiijN4cuda3std3__44plusIvEEE10Policy1000EN6thrust24THRUST_300001_SM_1000_NS10device_ptrIiEESF_NS0_13ScanTileStateIiLb1EEES9_NS1_10InputValueIiPiEEjiLb0EiEEvT0_T1_T2_iT3_T4_T5_E12temp_storage+32];
	add.s32 	%r927, %r921, %r923;
	setp.eq.s32 	%p150, %r9, 5;
	selp.b32 	%r928, %r927, %r922, %p150;
	add.s32 	%r929, %r927, %r924;
	setp.eq.s32 	%p151, %r9, 6;
	selp.b32 	%r930, %r929, %r928, %p151;
	add.s32 	%r931, %r929, %r925;
	setp.eq.s32 	%p152, %r9, 7;
	selp.b32 	%r932, %r931, %r930, %p152;
	add.s32 	%r933, %r931, %r926;
	setp.eq.s32 	%p153, %r9, 8;
	selp.b32 	%r934, %r933, %r932, %p153;
	ld.shared.v4.u32 	{%r935, %r936, %r937, %r938}, [_ZZN3cub18CUB_300001_SM_10006detail4scan16DeviceScanKernelINS2_10policy_hubIiiijN4cuda3std3__44plusIvEEE10Policy1000EN6thrust24THRUST_300001_SM_1000_NS10device_ptrIiEESF_NS0_13ScanTileStateIiLb1EEES9_NS1_10InputValueIiPiEEjiLb0EiEEvT0_T1_T2_iT3_T4_T5_E12temp_storage+48];
	add.s32 	%r939, %r933, %r935;
	setp.eq.s32 	%p154, %r9, 9;
	selp.b32 	%r940, %r939, %r934, %p154;
	add.s32 	%r941, %r939, %r936;
	setp.eq.s32 	%p155, %r9, 10;
	selp.b32 	%r942, %r941, %r940, %p155;
	add.s32 	%r943, %r941, %r937;
	setp.eq.s32 	%p156, %r9, 11;
	selp.b32 	%r944, %r943, %r942, %p156;
	setp.lt.u32 	%p157, %r7, 32;
	selp.b32 	%r945, 0, %r944, %p157;
	setp.eq.s32 	%p158, %r639, 0;
	sub.s32 	%r946, %r884, %r864;
	selp.b32 	%r947, 0, %r946, %p158;
	add.s32 	%r948, %r947, %r997;
	add.s32 	%r1012, %r948, %r945;
	add.s32 	%r949, %r938, %r997;
	add.s32 	%r37, %r949, %r943;
	setp.ne.s32 	%p159, %r7, 0;
	@%p159 bra 	$L__BB6_28;
	add.s64 	%rd55, %rd16, 256;
	mov.b32 	%r950, 101;
	// begin inline asm
	st.relaxed.gpu.v2.u32 [%rd55], {%r950, %r37};
	// end inline asm
	bra.uni 	$L__BB6_28;
$L__BB6_9:
	add.s32 	%r699, %r13, %r12;
	add.s32 	%r700, %r14, %r699;
	add.s32 	%r701, %r15, %r700;
	add.s32 	%r702, %r16, %r701;
	add.s32 	%r703, %r17, %r702;
	add.s32 	%r704, %r18, %r703;
	add.s32 	%r705, %r19, %r704;
	add.s32 	%r706, %r20, %r705;
	add.s32 	%r707, %r21, %r706;
	add.s32 	%r708, %r22, %r707;
	add.s32 	%r709, %r23, %r708;
	add.s32 	%r710, %r24, %r709;
	add.s32 	%r711, %r25, %r710;
	add.s32 	%r712, %r26, %r711;
	add.s32 	%r713, %r27, %r712;
	add.s32 	%r714, %r28, %r713;
	add.s32 	%r715, %r29, %r714;
	add.s32 	%r716, %r30, %r715;
	add.s32 	%r717, %r31, %r716;
	add.s32 	%r718, %r32, %r717;
	add.s32 	%r673, %r33, %r718;
	mov.b32 	%r671, 1;
	mov.b32 	%r696, 0;
	mov.b32 	%r698, -1;
	// begin inline asm
	{  .reg .s32 r0;  .reg .pred p;  shfl.sync.up.b32 r0|p, %r673, %r671, %r696, %r698;  @p add.s32 r0, r0, %r673;  mov.s32 %r669, r0;}
	// end inline asm
	mov.b32 	%r677, 2;
	// begin inline asm
	{  .reg .s32 r0;  .reg .pred p;  shfl.sync.up.b32 r0|p, %r669, %r677, %r696, %r698;  @p add.s32 r0, r0, %r669;  mov.s32 %r675, r0;}
	// end inline asm
	mov.b32 	%r683, 4;
	// begin inline asm
	{  .reg .s32 r0;  .reg .pred p;  shfl.sync.up.b32 r0|p, %r675, %r683, %r696, %r698;  @p add.s32 r0, r0, %r675;  mov.s32 %r681, r0;}
	// end inline asm
	mov.b32 	%r689, 8;
	// begin inline asm
	{  .reg .s32 r0;  .reg .pred p;  shfl.sync.up.b32 r0|p, %r681, %r689, %r696, %r698;  @p add.s32 r0, r0, %r681;  mov.s32 %r687, r0;}
	// end inline asm
	mov.b32 	%r695, 16;
	// begin inline asm
	{  .reg .s32 r0;  .reg .pred p;  shfl.sync.up.b32 r0|p, %r687, %r695, %r696, %r698;  @p add.s32 r0, r0, %r687;  mov.s32 %r693, r0;}
	// end inline asm
	setp.ne.s32 	%p105, %r639, 31;
	@%p105 bra 	$L__BB6_11;
	shl.b32 	%r719, %r9, 2;
	add.s32 	%r721, %r668, %r719;
	st.shared.u32 	[%r721+16], %r693;
$L__BB6_11:
	sub.s32 	%r722, %r693, %r673;
	bar.sync 	0;
	ld.shared.v4.u32 	{%r723, %r724, %r725, %r726}, [_ZZN3cub18CUB_300001_SM_10006detail4scan16DeviceScanKernelINS2_10policy_hubIiiijN4cuda3std3__44plusIvEEE10Policy1000EN6thrust24THRUST_300001_SM_1000_NS10device_ptrIiEESF_NS0_13ScanTileStateIiLb1EEES9_NS1_10InputValueIiPiEEjiLb0EiEEvT0_T1_T2_iT3_T4_T5_E12temp_storage+16];
	add.s32 	%r727, %r724, %r723;
	setp.eq.s32 	%p106, %r9, 2;
	selp.b32 	%r728, %r727, %r723, %p106;
	add.s32 	%r729, %r727, %r725;
	setp.eq.s32 	%p107, %r9, 3;
	selp.b32 	%r730, %r729, %r728, %p107;
	add.s32 	%r731, %r729, %r726;
	setp.eq.s32 	%p108, %r9, 4;
	selp.b32 	%r732, %r731, %r730, %p108;
	ld.shared.v4.u32 	{%r733, %r734, %r735, %r736}, [_ZZN3cub18CUB_300001_SM_10006detail4scan16DeviceScanKernelINS2_10policy_hubIiiijN4cuda3std3__44plusIvEEE10Policy1000EN6thrust24THRUST_300001_SM_1000_NS10device_ptrIiEESF_NS0_13ScanTileStateIiLb1EEES9_NS1_10InputValueIiPiEEjiLb0EiEEvT0_T1_T2_iT3_T4_T5_E12temp_storage+32];
	add.s32 	%r737, %r731, %r733;
	setp.eq.s32 	%p109, %r9, 5;
	selp.b32 	%r738, %r737, %r732, %p109;
	add.s32 	%r739, %r737, %r734;
	setp.eq.s32 	%p110, %r9, 6;
	selp.b32 	%r740, %r739, %r738, %p110;
	add.s32 	%r741, %r739, %r735;
	setp.eq.s32 	%p111, %r9, 7;
	selp.b32 	%r742, %r741, %r740, %p111;
	add.s32 	%r743, %r741, %r736;
	setp.eq.s32 	%p112, %r9, 8;
	selp.b32 	%r744, %r743, %r742, %p112;
	ld.shared.v4.u32 	{%r745, %r746, %r747, %r748}, [_ZZN3cub18CUB_300001_SM_10006detail4scan16DeviceScanKernelINS2_10policy_hubIiiijN4cuda3std3__44plusIvEEE10Policy1000EN6thrust24THRUST_300001_SM_1000_NS10device_ptrIiEESF_NS0_13ScanTileStateIiLb1EEES9_NS1_10InputValueIiPiEEjiLb0EiEEvT0_T1_T2_iT3_T4_T5_E12temp_storage+48];
	add.s32 	%r749, %r743, %r745;
	setp.eq.s32 	%p113, %r9, 9;
	selp.b32 	%r750, %r749, %r744, %p113;
	add.s32 	%r751, %r749, %r746;
	setp.eq.s32 	%p114, %r9, 10;
	selp.b32 	%r752, %r751, %r750, %p114;
	add.s32 	%r753, %r751, %r747;
	setp.eq.s32 	%p115, %r9, 11;
	selp.b32 	%r754, %r753, %r752, %p115;
	add.s32 	%r40, %r753, %r748;
	setp.gt.u32 	%p116, %r7, 31;
	setp.lt.u32 	%p117, %r7, 32;
	setp.eq.s32 	%p118, %r639, 0;
	selp.b32 	%r755, 0, %r722, %p118;
	add.s32 	%r1011, %r754, %r755;
	selp.b32 	%r42, %r722, %r1011, %p117;
	@%p116 bra 	$L__BB6_27;
	setp.ne.s32 	%p119, %r7, 0;
	mul.wide.s32 	%rd44, %r998, 8;
	add.s64 	%rd6, %rd16, %rd44;
	@%p119 bra 	$L__BB6_14;
	st.shared.u32 	[_ZZN3cub18CUB_300001_SM_10006detail4scan16DeviceScanKernelINS2_10policy_hubIiiijN4cuda3std3__44plusIvEEE10Policy1000EN6thrust24THRUST_300001_SM_1000_NS10device_ptrIiEESF_NS0_13ScanTileStateIiLb1EEES9_NS1_10InputValueIiPiEEjiLb0EiEEvT0_T1_T2_iT3_T4_T5_E12temp_storage+12], %r40;
	add.s64 	%rd45, %rd6, 256;
	mov.b32 	%r756, 100;
	// begin inline asm
	st.relaxed.gpu.v2.u32 [%rd45], {%r756, %r40};
	// end inline asm
$L__BB6_14:
	not.b32 	%r762, %r7;
	add.s32 	%r1006, %r998, %r762;
	mov.b32 	%r758, 830;
	// begin inline asm
	nanosleep.u32 %r758;
	// end inline asm
	mul.wide.s32 	%rd47, %r1006, 8;
	add.s64 	%rd48, %rd16, %rd47;
	add.s64 	%rd46, %rd48, 256;
	// begin inline asm
	ld.relaxed.gpu.v2.u32 {%r1008, %r1000}, [%rd46];
	// end inline asm
	mov.b32 	%r1001, 952;
$L__BB6_15:
	setp.eq.s32 	%p120, %r1008, 99;
	mov.b32 	%r763, -1;
	vote.sync.any.pred 	%p121, %p120, %r763;
	not.pred 	%p122, %p121;
	@%p122 bra 	$L__BB6_17;
	mul.lo.s32 	%r858, %r998, 16807;
	and.b32  	%r998, %r858, 2147483647;
	add.s32 	%r859, %r1001, 1;
	rem.u32 	%r855, %r998, %r859;
	// begin inline asm
	nanosleep.u32 %r855;
	// end inline asm
	shr.u32 	%r1001, %r1001, 1;
	// begin inline asm
	ld.relaxed.gpu.v2.u32 {%r1008, %r1000}, [%rd46];
	// end inline asm
	bra.uni 	$L__BB6_15;
$L__BB6_17:
	setp.eq.s32 	%p123, %r1008, 101;
	mov.b32 	%r790, -1;
	vote.sync.ballot.b32 	%r792, %p123, %r790;
	// begin inline asm
	mov.u32 %r765, %lanemask_ge;
	// end inline asm
	and.b32  	%r793, %r792, %r765;
	or.b32  	%r794, %r793, -2147483648;
	add.s32 	%r795, %r794, -1;
	not.b32 	%r796, %r794;
	and.b32  	%r797, %r796, %r795;
	popc.b32 	%r769, %r797;
	mov.b32 	%r768, 1;
	// begin inline asm
	shfl.sync.down.b32 %r766, %r1000, %r768, %r769, %r790;
	// end inline asm
	setp.lt.s32 	%p125, %r639, %r769;
	selp.b32 	%r798, %r766, 0, %p125;
	add.s32 	%r772, %r798, %r1000;
	mov.b32 	%r773, 2;
	// begin inline asm
	shfl.sync.down.b32 %r771, %r772, %r773, %r769, %r790;
	// end inline asm
	add.s32 	%r57, %r639, 2;
	setp.gt.s32 	%p126, %r57, %r769;
	selp.b32 	%r799, 0, %r771, %p126;
	add.s32 	%r777, %r772, %r799;
	mov.b32 	%r778, 4;
	// begin inline asm
	shfl.sync.down.b32 %r776, %r777, %r778, %r769, %r790;
	// end inline asm
	add.s32 	%r58, %r639, 4;
	setp.gt.s32 	%p127, %r58, %r769;
	selp.b32 	%r800, 0, %r776, %p127;
	add.s32 	%r782, %r777, %r800;
	mov.b32 	%r783, 8;
	// begin inline asm
	shfl.sync.down.b32 %r781, %r782, %r783, %r769, %r790;
	// end inline asm
	add.s32 	%r59, %r639, 8;
	setp.gt.s32 	%p128, %r59, %r769;
	selp.b32 	%r801, 0, %r781, %p128;
	add.s32 	%r787, %r782, %r801;
	mov.b32 	%r788, 16;
	// begin inline asm
	shfl.sync.down.b32 %r786, %r787, %r788, %r769, %r790;
	// end inline asm
	add.s32 	%r60, %r639, 16;
	setp.gt.s32 	%p129, %r60, %r769;
	selp.b32 	%r802, 0, %r786, %p129;
	add.s32 	%r1005, %r787, %r802;
	add.s64 	%rd8, %rd16, 256;
	mov.b32 	%r1002, 952;
$L__BB6_18:
	setp.ne.s32 	%p130, %r1008, 101;
	mov.b32 	%r803, -1;
	vote.sync.all.pred 	%p131, %p130, %r803;
	not.pred 	%p132, %p131;
	@%p132 bra 	$L__BB6_23;
	shr.u32 	%r1002, %r1002, 1;
	mul.wide.s32 	%rd51, %r1006, 8;
	add.s64 	%rd52, %rd8, %rd51;
	add.s64 	%rd50, %rd52, -256;
	// begin inline asm
	ld.relaxed.gpu.v2.u32 {%r1008, %r1009}, [%rd50];
	// end inline asm
	mov.u32 	%r1010, %r1002;
$L__BB6_20:
	setp.eq.s32 	%p136, %r1008, 99;
	mov.b32 	%r811, -1;
	vote.sync.any.pred 	%p137, %p136, %r811;
	not.pred 	%p138, %p137;
	@%p138 bra 	$L__BB6_22;
	mul.lo.s32 	%r853, %r998, 16807;
	and.b32  	%r998, %r853, 2147483647;
	add.s32 	%r854, %r1010, 1;
	rem.u32 	%r850, %r998, %r854;
	// begin inline asm
	nanosleep.u32 %r850;
	// end inline asm
	shr.u32 	%r1010, %r1010, 1;
	// begin inline asm
	ld.relaxed.gpu.v2.u32 {%r1008, %r1009}, [%rd50];
	// end inline asm
	bra.uni 	$L__BB6_20;
$L__BB6_22:
	setp.eq.s32 	%p139, %r1008, 101;
	mov.b32 	%r837, -1;
	vote.sync.ballot.b32 	%r838, %p139, %r837;
	and.b32  	%r839, %r838, %r765;
	or.b32  	%r840, %r839, -2147483648;
	add.s32 	%r841, %r840, -1;
	not.b32 	%r842, %r840;
	and.b32  	%r843, %r842, %r841;
	popc.b32 	%r816, %r843;
	mov.b32 	%r815, 1;
	// begin inline asm
	shfl.sync.down.b32 %r813, %r1009, %r815, %r816, %r837;
	// end inline asm
	setp.lt.s32 	%p141, %r639, %r816;
	selp.b32 	%r844, %r813, 0, %p141;
	add.s32 	%r819, %r844, %r1009;
	mov.b32 	%r820, 2;
	// begin inline asm
	shfl.sync.down.b32 %r818, %r819, %r820, %r816, %r837;
	// end inline asm
	setp.gt.s32 	%p142, %r57, %r816;
	selp.b32 	%r845, 0, %r818, %p142;
	add.s32 	%r824, %r819, %r845;
	mov.b32 	%r825, 4;
	// begin inline asm
	shfl.sync.down.b32 %r823, %r824, %r825, %r816, %r837;
	// end inline asm
	setp.gt.s32 	%p143, %r58, %r816;
	selp.b32 	%r846, 0, %r823, %p143;
	add.s32 	%r829, %r824, %r846;
	mov.b32 	%r830, 8;
	// begin inline asm
	shfl.sync.down.b32 %r828, %r829, %r830, %r816, %r837;
	// end inline asm
	setp.gt.s32 	%p144, %r59, %r816;
	selp.b32 	%r847, 0, %r828, %p144;
	add.s32 	%r834, %r829, %r847;
	mov.b32 	%r835, 16;
	// begin inline asm
	shfl.sync.down.b32 %r833, %r834, %r835, %r816, %r837;
	// end inline asm
	setp.gt.s32 	%p145, %r60, %r816;
	selp.b32 	%r848, 0, %r833, %p145;
	add.s32 	%r849, %r848, %r1005;
	add.s32 	%r1005, %r849, %r834;
	add.s32 	%r1006, %r1006, -32;
	bra.uni 	$L__BB6_18;
$L__BB6_23:
	@%p119 bra 	$L__BB6_25;
	add.s32 	%r806, %r1005, %r40;
	add.s64 	%rd49, %rd6, 256;
	mov.b32 	%r805, 101;
	// begin inline asm
	st.relaxed.gpu.v2.u32 [%rd49], {%r805, %r806};
	// end inline asm
	st.shared.u32 	[_ZZN3cub18CUB_300001_SM_10006detail4scan16DeviceScanKernelINS2_10policy_hubIiiijN4cuda3std3__44plusIvEEE10Policy1000EN6thrust24THRUST_300001_SM_1000_NS10device_ptrIiEESF_NS0_13ScanTileStateIiLb1EEES9_NS1_10InputValueIiPiEEjiLb0EiEEvT0_T1_T2_iT3_T4_T5_E12temp_storage+4], %r1005;
	st.shared.u32 	[_ZZN3cub18CUB_300001_SM_10006detail4scan16DeviceScanKernelINS2_10policy_hubIiiijN4cuda3std3__44plusIvEEE10Policy1000EN6thrust24THRUST_300001_SM_1000_NS10device_ptrIiEESF_NS0_13ScanTileStateIiLb1EEES9_NS1_10InputValueIiPiEEjiLb0EiEEvT0_T1_T2_iT3_T4_T5_E12temp_storage+8], %r806;
$L__BB6_25:
	setp.ne.s32 	%p134, %r639, 0;
	mov.u32 	%r1011, %r42;
	@%p134 bra 	$L__BB6_27;
	st.shared.u32 	[_ZZN3cub18CUB_300001_SM_10006detail4scan16DeviceScanKernelINS2_10policy_hubIiiijN4cuda3std3__44plusIvEEE10Policy1000EN6thrust24THRUST_300001_SM_1000_NS10device_ptrIiEESF_NS0_13ScanTileStateIiLb1EEES9_NS1_10InputValueIiPiEEjiLb0EiEEvT0_T1_T2_iT3_T4_T5_E12temp_storage+76], %r1005;
	mov.u32 	%r1011, %r1005;
$L__BB6_27:
	bar.sync 	0;
	setp.eq.s32 	%p135, %r7, 0;
	ld.shared.u32 	%r807, [_ZZN3cub18CUB_300001_SM_10006detail4scan16DeviceScanKernelINS2_10policy_hubIiiijN4cuda3std3__44plusIvEEE10Policy1000EN6thrust24THRUST_300001_SM_1000_NS10device_ptrIiEESF_NS0_13ScanTileStateIiLb1EEES9_NS1_10InputValueIiPiEEjiLb0EiEEvT0_T1_T2_iT3_T4_T5_E12temp_storage+76];
	selp.b32 	%r808, 0, %r807, %p135;
	add.s32 	%r1012, %r808, %r1011;
$L__BB6_28:
	add.s32 	%r952, %r1012, %r12;
	add.s32 	%r953, %r13, %r952;
	add.s32 	%r954, %r14, %r953;
	add.s32 	%r955, %r15, %r954;
	add.s32 	%r956, %r16, %r955;
	add.s32 	%r957, %r17, %r956;
	add.s32 	%r958, %r18, %r957;
	add.s32 	%r959, %r19, %r958;
	add.s32 	%r960, %r20, %r959;
	add.s32 	%r961, %r21, %r960;
	add.s32 	%r962, %r22, %r961;
	add.s32 	%r963, %r23, %r962;
	add.s32 	%r964, %r24, %r963;
	add.s32 	%r965, %r25, %r964;
	add.s32 	%r966, %r26, %r965;
	add.s32 	%r967, %r27, %r966;
	add.s32 	%r968, %r28, %r967;
	add.s32 	%r969, %r29, %r968;
	add.s32 	%r970, %r30, %r969;
	add.s32 	%r971, %r31, %r970;
	add.s32 	%r972, %r32, %r971;
	bar.sync 	0;
	st.shared.v2.u32 	[%r11], {%r1012, %r952};
	st.shared.v2.u32 	[%r11+8], {%r953, %r954};
	st.shared.v2.u32 	[%r11+16], {%r955, %r956};
	st.shared.v2.u32 	[%r11+24], {%r957, %r958};
	st.shared.v2.u32 	[%r11+32], {%r959, %r960};
	st.shared.v2.u32 	[%r11+40], {%r961, %r962};
	st.shared.v2.u32 	[%r11+48], {%r963, %r964};
	st.shared.v2.u32 	[%r11+56], {%r965, %r966};
	st.shared.v2.u32 	[%r11+64], {%r967, %r968};
	st.shared.v2.u32 	[%r11+72], {%r969, %r970};
	st.shared.v2.u32 	[%r11+80], {%r971, %r972};
	bar.warp.sync 	-1;
	ld.shared.u32 	%r973, [%r10];
	ld.shared.u32 	%r974, [%r10+128];
	ld.shared.u32 	%r975, [%r10+256];
	ld.shared.u32 	%r976, [%r10+384];
	ld.shared.u32 	%r977, [%r10+512];
	ld.shared.u32 	%r978, [%r10+640];
	ld.shared.u32 	%r979, [%r10+768];
	ld.shared.u32 	%r980, [%r10+896];
	ld.shared.u32 	%r981, [%r10+1024];
	ld.shared.u32 	%r982, [%r10+1152];
	ld.shared.u32 	%r983, [%r10+1280];
	ld.shared.u32 	%r984, [%r10+1408];
	ld.shared.u32 	%r985, [%r10+1536];
	ld.shared.u32 	%r986, [%r10+1664];
	ld.shared.u32 	%r987, [%r10+1792];
	ld.shared.u32 	%r988, [%r10+1920];
	ld.shared.u32 	%r989, [%r10+2048];
	ld.shared.u32 	%r990, [%r10+2176];
	ld.shared.u32 	%r991, [%r10+2304];
	ld.shared.u32 	%r992, [%r10+2432];
	ld.shared.u32 	%r993, [%r10+2560];
	ld.shared.u32 	%r994, [%r10+2688];
	add.s64 	%rd57, %rd4, %rd42;
	st.global.u32 	[%rd57], %r973;
	st.global.u32 	[%rd57+128], %r974;
	st.global.u32 	[%rd57+256], %r975;
	st.global.u32 	[%rd57+384], %r976;
	st.global.u32 	[%rd57+512], %r977;
	st.global.u32 	[%rd57+640], %r978;
	st.global.u32 	[%rd57+768], %r979;
	st.global.u32 	[%rd57+896], %r980;
	st.global.u32 	[%rd57+1024], %r981;
	st.global.u32 	[%rd57+1152], %r982;
	st.global.u32 	[%rd57+1280], %r983;
	st.global.u32 	[%rd57+1408], %r984;
	st.global.u32 	[%rd57+1536], %r985;
	st.global.u32 	[%rd57+1664], %r986;
	st.global.u32 	[%rd57+1792], %r987;
	st.global.u32 	[%rd57+1920], %r988;
	st.global.u32 	[%rd57+2048], %r989;
	st.global.u32 	[%rd57+2176], %r990;
	st.global.u32 	[%rd57+2304], %r991;
	st.global.u32 	[%rd57+2432], %r992;
	st.global.u32 	[%rd57+2560], %r993;
	st.global.u32 	[%rd57+2688], %r994;
	bra.uni 	$L__BB6_143;
$L__BB6_29:
	setp.eq.s32 	%p3, %r6, 0;
	@%p3 bra 	$L__BB6_143;
	mul.wide.u32 	%rd18, %r5, 4;
	add.s64 	%rd19, %rd3, %rd18;
	mov.u32 	%r85, %tid.x;
	ld.global.u32 	%r1034, [%rd19];
	and.b32  	%r242, %r85, 31;
	and.b32  	%r243, %r85, 992;
	mul.lo.s32 	%r244, %r243, 22;
	or.b32  	%r87, %r244, %r242;
	setp.ge.u32 	%p4, %r87, %r6;
	shl.b32 	%r245, %r87, 2;
	cvt.u64.u32 	%rd20, %r245;
	add.s64 	%rd10, %rd19, %rd20;
	mov.u32 	%r1013, %r1034;
	@%p4 bra 	$L__BB6_32;
	ld.global.u32 	%r1013, [%rd10];
$L__BB6_32:
	add.s32 	%r90, %r87, 32;
	setp.ge.u32 	%p5, %r90, %r6;
	mov.u32 	%r1014, %r1034;
	@%p5 bra 	$L__BB6_34;
	ld.global.u32 	%r1014, [%rd10+128];
$L__BB6_34:
	add.s32 	%r93, %r87, 64;
	setp.ge.u32 	%p6, %r93, %r6;
	mov.u32 	%r1015, %r1034;
	@%p6 bra 	$L__BB6_36;
	ld.global.u32 	%r1015, [%rd10+256];
$L__BB6_36:
	add.s32 	%r96, %r87, 96;
	setp.ge.u32 	%p7, %r96, %r6;
	mov.u32 	%r1016, %r1034;
	@%p7 bra 	$L__BB6_38;
	ld.global.u32 	%r1016, [%rd10+384];
$L__BB6_38:
	add.s32 	%r246, %r87, 128;
	setp.ge.u32 	%p8, %r246, %r6;
	mov.u32 	%r1017, %r1034;
	@%p8 bra 	$L__BB6_40;
	ld.global.u32 	%r1017, [%rd10+512];
$L__BB6_40:
	add.s32 	%r247, %r87, 160;
	setp.ge.u32 	%p9, %r247, %r6;
	mov.u32 	%r1018, %r1034;
	@%p9 bra 	$L__BB6_42;
	ld.global.u32 	%r1018, [%rd10+640];
$L__BB6_42:
	add.s32 	%r248, %r87, 192;
	setp.ge.u32 	%p10, %r248, %r6;
	mov.u32 	%r1019, %r1034;
	@%p10 bra 	$L__BB6_44;
	ld.global.u32 	%r1019, [%rd10+768];
$L__BB6_44:
	add.s32 	%r249, %r87, 224;
	setp.ge.u32 	%p11, %r249, %r6;
	mov.u32 	%r1020, %r1034;
	@%p11 bra 	$L__BB6_46;
	ld.global.u32 	%r1020, [%rd10+896];
$L__BB6_46:
	add.s32 	%r250, %r87, 256;
	setp.ge.u32 	%p12, %r250, %r6;
	mov.u32 	%r1021, %r1034;
	@%p12 bra 	$L__BB6_48;
	ld.global.u32 	%r1021, [%rd10+1024];
$L__BB6_48:
	add.s32 	%r251, %r87, 288;
	setp.ge.u32 	%p13, %r251, %r6;
	mov.u32 	%r1022, %r1034;
	@%p13 bra 	$L__BB6_50;
	ld.global.u32 	%r1022, [%rd10+1152];
$L__BB6_50:
	add.s32 	%r111, %r87, 320;
	setp.ge.u32 	%p14, %r111, %r6;
	mov.u32 	%r1023, %r1034;
	@%p14 bra 	$L__BB6_52;
	ld.global.u32 	%r1023, [%rd10+1280];
$L__BB6_52:
	add.s32 	%r114, %r87, 352;
	setp.ge.u32 	%p15, %r114, %r6;
	mov.u32 	%r1024, %r1034;
	@%p15 bra 	$L__BB6_54;
	ld.global.u32 	%r1024, [%rd10+1408];
$L__BB6_54:
	add.s32 	%r117, %r87, 384;
	setp.ge.u32 	%p16, %r117, %r6;
	mov.u32 	%r1025, %r1034;
	@%p16 bra 	$L__BB6_56;
	ld.global.u32 	%r1025, [%rd10+1536];
$L__BB6_56:
	add.s32 	%r120, %r87, 416;
	setp.ge.u32 	%p17, %r120, %r6;
	mov.u32 	%r1026, %r1034;
	@%p17 bra 	$L__BB6_58;
	ld.global.u32 	%r1026, [%rd10+1664];
$L__BB6_58:
	add.s32 	%r252, %r87, 448;
	setp.ge.u32 	%p18, %r252, %r6;
	mov.u32 	%r1027, %r1034;
	@%p18 bra 	$L__BB6_60;
	ld.global.u32 	%r1027, [%rd10+1792];
$L__BB6_60:
	add.s32 	%r253, %r87, 480;
	setp.ge.u32 	%p19, %r253, %r6;
	mov.u32 	%r1028, %r1034;
	@%p19 bra 	$L__BB6_62;
	ld.global.u32 	%r1028, [%rd10+1920];
$L__BB6_62:
	add.s32 	%r254, %r87, 512;
	setp.ge.u32 	%p20, %r254, %r6;
	mov.u32 	%r1029, %r1034;
	@%p20 bra 	$L__BB6_64;
	ld.global.u32 	%r1029, [%rd10+2048];
$L__BB6_64:
	add.s32 	%r129, %r87, 544;
	setp.ge.u32 	%p21, %r129, %r6;
	mov.u32 	%r1030, %r1034;
	@%p21 bra 	$L__BB6_66;
	ld.global.u32 	%r1030, [%rd10+2176];
$L__BB6_66:
	add.s32 	%r132, %r87, 576;
	setp.ge.u32 	%p22, %r132, %r6;
	mov.u32 	%r1031, %r1034;
	@%p22 bra 	$L__BB6_68;
	ld.global.u32 	%r1031, [%rd10+2304];
$L__BB6_68:
	add.s32 	%r255, %r87, 608;
	setp.ge.u32 	%p23, %r255, %r6;
	mov.u32 	%r1032, %r1034;
	@%p23 bra 	$L__BB6_70;
	ld.global.u32 	%r1032, [%rd10+2432];
$L__BB6_70:
	add.s32 	%r256, %r87, 640;
	setp.ge.u32 	%p24, %r256, %r6;
	mov.u32 	%r1033, %r1034;
	@%p24 bra 	$L__BB6_72;
	ld.global.u32 	%r1033, [%rd10+2560];
$L__BB6_72:
	add.s32 	%r139, %r87, 672;
	setp.ge.u32 	%p25, %r139, %r6;
	@%p25 bra 	$L__BB6_74;
	ld.global.u32 	%r1034, [%rd10+2688];
$L__BB6_74:
	// begin inline asm
	mov.u32 %r257, %laneid;
	// end inline asm
	shr.u32 	%r143, %r85, 5;
	mad.lo.s32 	%r258, %r143, 704, %r257;
	shl.b32 	%r259, %r258, 2;
	mov.u32 	%r260, _ZZN3cub18CUB_300001_SM_10006detail4scan16DeviceScanKernelINS2_10policy_hubIiiijN4cuda3std3__44plusIvEEE10Policy1000EN6thrust24THRUST_300001_SM_1000_NS10device_ptrIiEESF_NS0_13ScanTileStateIiLb1EEES9_NS1_10InputValueIiPiEEjiLb0EiEEvT0_T1_T2_iT3_T4_T5_E12temp_storage;
	add.s32 	%r144, %r260, %r259;
	st.shared.u32 	[%r144], %r1013;
	st.shared.u32 	[%r144+128], %r1014;
	st.shared.u32 	[%r144+256], %r1015;
	st.shared.u32 	[%r144+384], %r1016;
	st.shared.u32 	[%r144+512], %r1017;
	st.shared.u32 	[%r144+640], %r1018;
	st.shared.u32 	[%r144+768], %r1019;
	st.shared.u32 	[%r144+896], %r1020;
	st.shared.u32 	[%r144+1024], %r1021;
	st.shared.u32 	[%r144+1152], %r1022;
	st.shared.u32 	[%r144+1280], %r1023;
	st.shared.u32 	[%r144+1408], %r1024;
	st.shared.u32 	[%r144+1536], %r1025;
	st.shared.u32 	[%r144+1664], %r1026;
	st.shared.u32 	[%r144+1792], %r1027;
	st.shared.u32 	[%r144+1920], %r1028;
	st.shared.u32 	[%r144+2048], %r1029;
	st.shared.u32 	[%r144+2176], %r1030;
	st.shared.u32 	[%r144+2304], %r1031;
	st.shared.u32 	[%r144+2432], %r1032;
	st.shared.u32 	[%r144+2560], %r1033;
	st.shared.u32 	[%r144+2688], %r1034;
	bar.warp.sync 	-1;
	mad.lo.s32 	%r145, %r257, 84, %r144;
	ld.shared.v2.u32 	{%r146, %r147}, [%r145];
	ld.shared.v2.u32 	{%r148, %r149}, [%r145+8];
	ld.shared.v2.u32 	{%r150, %r151}, [%r145+16];
	ld.shared.v2.u32 	{%r152, %r153}, [%r145+24];
	ld.shared.v2.u32 	{%r154, %r155}, [%r145+32];
	ld.shared.v2.u32 	{%r156, %r157}, [%r145+40];
	ld.shared.v2.u32 	{%r158, %r159}, [%r145+48];
	ld.shared.v2.u32 	{%r160, %r161}, [%r145+56];
	ld.shared.v2.u32 	{%r162, %r163}, [%r145+64];
	ld.shared.v2.u32 	{%r164, %r165}, [%r145+72];
	ld.shared.v2.u32 	{%r166, %r167}, [%r145+80];
	bar.sync 	0;
	setp.ne.s32 	%p26, %r998, 0;
	@%p26 bra 	$L__BB6_78;
	add.s32 	%r490, %r147, %r146;
	add.s32 	%r491, %r148, %r490;
	add.s32 	%r492, %r149, %r491;
	add.s32 	%r493, %r150, %r492;
	add.s32 	%r494, %r151, %r493;
	add.s32 	%r495, %r152, %r494;
	add.s32 	%r496, %r153, %r495;
	add.s32 	%r497, %r154, %r496;
	add.s32 	%r498, %r155, %r497;
	add.s32 	%r499, %r156, %r498;
	add.s32 	%r500, %r157, %r499;
	add.s32 	%r501, %r158, %r500;
	add.s32 	%r502, %r159, %r501;
	add.s32 	%r503, %r160, %r502;
	add.s32 	%r504, %r161, %r503;
	add.s32 	%r505, %r162, %r504;
	add.s32 	%r506, %r163, %r505;
	add.s32 	%r507, %r164, %r506;
	add.s32 	%r508, %r165, %r507;
	add.s32 	%r509, %r166, %r508;
	add.s32 	%r464, %r167, %r509;
	mov.b32 	%r462, 1;
	mov.b32 	%r487, 0;
	mov.b32 	%r489, -1;
	// begin inline asm
	{  .reg .s32 r0;  .reg .pred p;  shfl.sync.up.b32 r0|p, %r464, %r462, %r487, %r489;  @p add.s32 r0, r0, %r464;  mov.s32 %r460, r0;}
	// end inline asm
	mov.b32 	%r468, 2;
	// begin inline asm
	{  .reg .s32 r0;  .reg .pred p;  shfl.sync.up.b32 r0|p, %r460, %r468, %r487, %r489;  @p add.s32 r0, r0, %r460;  mov.s32 %r466, r0;}
	// end inline asm
	mov.b32 	%r474, 4;
	// begin inline asm
	{  .reg .s32 r0;  .reg .pred p;  shfl.sync.up.b32 r0|p, %r466, %r474, %r487, %r489;  @p add.s32 r0, r0, %r466;  mov.s32 %r472, r0;}
	// end inline asm
	mov.b32 	%r480, 8;
	// begin inline asm
	{  .reg .s32 r0;  .reg .pred p;  shfl.sync.up.b32 r0|p, %r472, %r480, %r487, %r489;  @p add.s32 r0, r0, %r472;  mov.s32 %r478, r0;}
	// end inline asm
	mov.b32 	%r486, 16;
	// begin inline asm
	{  .reg .s32 r0;  .reg .pred p;  shfl.sync.up.b32 r0|p, %r478, %r486, %r487, %r489;  @p add.s32 r0, r0, %r478;  mov.s32 %r484, r0;}
	// end inline asm
	setp.ne.s32 	%p68, %r257, 31;
	@%p68 bra 	$L__BB6_77;
	shl.b32 	%r510, %r143, 2;
	mov.u32 	%r511, _ZZN3cub18CUB_300001_SM_10006detail4scan16DeviceScanKernelINS2_10policy_hubIiiijN4cuda3std3__44plusIvEEE10Policy1000EN6thrust24THRUST_300001_SM_1000_NS10device_ptrIiEESF_NS0_13ScanTileStateIiLb1EEES9_NS1_10InputValueIiPiEEjiLb0EiEEvT0_T1_T2_iT3_T4_T5_E12temp_storage;
	add.s32 	%r512, %r511, %r510;
	st.shared.u32 	[%r512+16], %r484;
$L__BB6_77:
	bar.sync 	0;
	ld.shared.v4.u32 	{%r513, %r514, %r515, %r516}, [_ZZN3cub18CUB_300001_SM_10006detail4scan16DeviceScanKernelINS2_10policy_hubIiiijN4cuda3std3__44plusIvEEE10Policy1000EN6thrust24THRUST_300001_SM_1000_NS10device_ptrIiEESF_NS0_13ScanTileStateIiLb1EEES9_NS1_10InputValueIiPiEEjiLb0EiEEvT0_T1_T2_iT3_T4_T5_E12temp_storage+16];
	add.s32 	%r517, %r514, %r513;
	setp.eq.s32 	%p69, %r143, 2;
	selp.b32 	%r518, %r517, %r513, %p69;
	add.s32 	%r519, %r517, %r515;
	setp.eq.s32 	%p70, %r143, 3;
	selp.b32 	%r520, %r519, %r518, %p70;
	add.s32 	%r521, %r519, %r516;
	setp.eq.s32 	%p71, %r143, 4;
	selp.b32 	%r522, %r521, %r520, %p71;
	ld.shared.v4.u32 	{%r523, %r524, %r525, %r526}, [_ZZN3cub18CUB_300001_SM_10006detail4scan16DeviceScanKernelINS2_10policy_hubIiiijN4cuda3std3__44plusIvEEE10Policy1000EN6thrust24THRUST_300001_SM_1000_NS10device_ptrIiEESF_NS0_13ScanTileStateIiLb1EEES9_NS1_10InputValueIiPiEEjiLb0EiEEvT0_T1_T2_iT3_T4_T5_E12temp_storage+32];
	add.s32 	%r527, %r521, %r523;
	setp.eq.s32 	%p72, %r143, 5;
	selp.b32 	%r528, %r527, %r522, %p72;
	add.s32 	%r529, %r527, %r524;
	setp.eq.s32 	%p73, %r143, 6;
	selp.b32 	%r530, %r529, %r528, %p73;
	add.s32 	%r531, %r529, %r525;
	setp.eq.s32 	%p74, %r143, 7;
	selp.b32 	%r532, %r531, %r530, %p74;
	add.s32 	%r533, %r531, %r526;
	setp.eq.s32 	%p75, %r143, 8;
	selp.b32 	%r534, %r533, %r532, %p75;
	.pragma "used_bytes_mask 4095";
	ld.shared.v4.u32 	{%r535, %r536, %r537, %r538}, [_ZZN3cub18CUB_300001_SM_10006detail4scan16DeviceScanKernelINS2_10policy_hubIiiijN4cuda3std3__44plusIvEEE10Policy1000EN6thrust24THRUST_300001_SM_1000_NS10device_ptrIiEESF_NS0_13ScanTileStateIiLb1EEES9_NS1_10InputValueIiPiEEjiLb0EiEEvT0_T1_T2_iT3_T4_T5_E12temp_storage+48];
	add.s32 	%r539, %r533, %r535;
	setp.eq.s32 	%p76, %r143, 9;
	selp.b32 	%r540, %r539, %r534, %p76;
	add.s32 	%r541, %r539, %r536;
	setp.eq.s32 	%p77, %r143, 10;
	selp.b32 	%r542, %r541, %r540, %p77;
	add.s32 	%r543, %r541, %r537;
	setp.eq.s32 	%p78, %r143, 11;
	selp.b32 	%r544, %r543, %r542, %p78;
	setp.lt.u32 	%p79, %r85, 32;
	selp.b32 	%r545, 0, %r544, %p79;
	setp.eq.s32 	%p80, %r257, 0;
	sub.s32 	%r546, %r484, %r464;
	selp.b32 	%r547, 0, %r546, %p80;
	add.s32 	%r548, %r547, %r997;
	add.s32 	%r1049, %r548, %r545;
	bra.uni 	$L__BB6_97;
$L__BB6_78:
	add.s32 	%r291, %r147, %r146;
	add.s32 	%r292, %r148, %r291;
	add.s32 	%r293, %r149, %r292;
	add.s32 	%r294, %r150, %r293;
	add.s32 	%r295, %r151, %r294;
	add.s32 	%r296, %r152, %r295;
	add.s32 	%r297, %r153, %r296;
	add.s32 	%r298, %r154, %r297;
	add.s32 	%r299, %r155, %r298;
	add.s32 	%r300, %r156, %r299;
	add.s32 	%r301, %r157, %r300;
	add.s32 	%r302, %r158, %r301;
	add.s32 	%r303, %r159, %r302;
	add.s32 	%r304, %r160, %r303;
	add.s32 	%r305, %r161, %r304;
	add.s32 	%r306, %r162, %r305;
	add.s32 	%r307, %r163, %r306;
	add.s32 	%r308, %r164, %r307;
	add.s32 	%r309, %r165, %r308;
	add.s32 	%r310, %r166, %r309;
	add.s32 	%r265, %r167, %r310;
	mov.b32 	%r263, 1;
	mov.b32 	%r288, 0;
	mov.b32 	%r290, -1;
	// begin inline asm
	{  .reg .s32 r0;  .reg .pred p;  shfl.sync.up.b32 r0|p, %r265, %r263, %r288, %r290;  @p add.s32 r0, r0, %r265;  mov.s32 %r261, r0;}
	// end inline asm
	mov.b32 	%r269, 2;
	// begin inline asm
	{  .reg .s32 r0;  .reg .pred p;  shfl.sync.up.b32 r0|p, %r261, %r269, %r288, %r290;  @p add.s32 r0, r0, %r261;  mov.s32 %r267, r0;}
	// end inline asm
	mov.b32 	%r275, 4;
	// begin inline asm
	{  .reg .s32 r0;  .reg .pred p;  shfl.sync.up.b32 r0|p, %r267, %r275, %r288, %r290;  @p add.s32 r0, r0, %r267;  mov.s32 %r273, r0;}
	// end inline asm
	mov.b32 	%r281, 8;
	// begin inline asm
	{  .reg .s32 r0;  .reg .pred p;  shfl.sync.up.b32 r0|p, %r273, %r281, %r288, %r290;  @p add.s32 r0, r0, %r273;  mov.s32 %r279, r0;}
	// end inline asm
	mov.b32 	%r287, 16;
	// begin inline asm
	{  .reg .s32 r0;  .reg .pred p;  shfl.sync.up.b32 r0|p, %r279, %r287, %r288, %r290;  @p add.s32 r0, r0, %r279;  mov.s32 %r285, r0;}
	// end inline asm
	setp.ne.s32 	%p27, %r257, 31;
	@%p27 bra 	$L__BB6_80;
	shl.b32 	%r311, %r143, 2;
	mov.u32 	%r312, _ZZN3cub18CUB_300001_SM_10006detail4scan16DeviceScanKernelINS2_10policy_hubIiiijN4cuda3std3__44plusIvEEE10Policy1000EN6thrust24THRUST_300001_SM_1000_NS10device_ptrIiEESF_NS0_13ScanTileStateIiLb1EEES9_NS1_10InputValueIiPiEEjiLb0EiEEvT0_T1_T2_iT3_T4_T5_E12temp_storage;
	add.s32 	%r313, %r312, %r311;
	st.shared.u32 	[%r313+16], %r285;
$L__BB6_80:
	sub.s32 	%r314, %r285, %r265;
	bar.sync 	0;
	ld.shared.v4.u32 	{%r315, %r316, %r317, %r318}, [_ZZN3cub18CUB_300001_SM_10006detail4scan16DeviceScanKernelINS2_10policy_hubIiiijN4cuda3std3__44plusIvEEE10Policy1000EN6thrust24THRUST_300001_SM_1000_NS10device_ptrIiEESF_NS0_13ScanTileStateIiLb1EEES9_NS1_10InputValueIiPiEEjiLb0EiEEvT0_T1_T2_iT3_T4_T5_E12temp_storage+16];
	add.s32 	%r319, %r316, %r315;
	setp.eq.s32 	%p28, %r143, 2;
	selp.b32 	%r320, %r319, %r315, %p28;
	add.s32 	%r321, %r319, %r317;
	setp.eq.s32 	%p29, %r143, 3;
	selp.b32 	%r322, %r321, %r320, %p29;
	add.s32 	%r323, %r321, %r318;
	setp.eq.s32 	%p30, %r143, 4;
	selp.b32 	%r324, %r323, %r322, %p30;
	ld.shared.v4.u32 	{%r325, %r326, %r327, %r328}, [_ZZN3cub18CUB_300001_SM_10006detail4scan16DeviceScanKernelINS2_10policy_hubIiiijN4cuda3std3__44plusIvEEE10Policy1000EN6thrust24THRUST_300001_SM_1000_NS10device_ptrIiEESF_NS0_13ScanTileStateIiLb1EEES9_NS1_10InputValueIiPiEEjiLb0EiEEvT0_T1_T2_iT3_T4_T5_E12temp_storage+32];
	add.s32 	%r329, %r323, %r325;
	setp.eq.s32 	%p31, %r143, 5;
	selp.b32 	%r330, %r329, %r324, %p31;
	add.s32 	%r331, %r329, %r326;
	setp.eq.s32 	%p32, %r143, 6;
	selp.b32 	%r332, %r331, %r330, %p32;
	add.s32 	%r333, %r331, %r327;
	setp.eq.s32 	%p33, %r143, 7;
	selp.b32 	%r334, %r333, %r332, %p33;
	add.s32 	%r335, %r333, %r328;
	setp.eq.s32 	%p34, %r143, 8;
	selp.b32 	%r336, %r335, %r334, %p34;
	ld.shared.v4.u32 	{%r337, %r338, %r339, %r340}, [_ZZN3cub18CUB_300001_SM_10006detail4scan16DeviceScanKernelINS2_10policy_hubIiiijN4cuda3std3__44plusIvEEE10Policy1000EN6thrust24THRUST_300001_SM_1000_NS10device_ptrIiEESF_NS0_13ScanTileStateIiLb1EEES9_NS1_10InputValueIiPiEEjiLb0EiEEvT0_T1_T2_iT3_T4_T5_E12temp_storage+48];
	add.s32 	%r341, %r335, %r337;
	setp.eq.s32 	%p35, %r143, 9;
	selp.b32 	%r342, %r341, %r336, %p35;
	add.s32 	%r343, %r341, %r338;
	setp.eq.s32 	%p36, %r143, 10;
	selp.b32 	%r344, %r343, %r342, %p36;
	add.s32 	%r345, %r343, %r339;
	setp.eq.s32 	%p37, %r143, 11;
	selp.b32 	%r346, %r345, %r344, %p37;
	add.s32 	%r173, %r345, %r340;
	setp.gt.u32 	%p38, %r85, 31;
	setp.lt.u32 	%p39, %r85, 32;
	setp.eq.s32 	%p40, %r257, 0;
	selp.b32 	%r347, 0, %r314, %p40;
	add.s32 	%r1048, %r346, %r347;
	selp.b32 	%r175, %r314, %r1048, %p39;
	@%p38 bra 	$L__BB6_96;
	setp.ne.s32 	%p41, %r85, 0;
	mul.wide.s32 	%rd21, %r998, 8;
	add.s64 	%rd11, %rd16, %rd21;
	@%p41 bra 	$L__BB6_83;
	st.shared.u32 	[_ZZN3cub18CUB_300001_SM_10006detail4scan16DeviceScanKernelINS2_10policy_hubIiiijN4cuda3std3__44plusIvEEE10Policy1000EN6thrust24THRUST_300001_SM_1000_NS10device_ptrIiEESF_NS0_13ScanTileStateIiLb1EEES9_NS1_10InputValueIiPiEEjiLb0EiEEvT0_T1_T2_iT3_T4_T5_E12temp_storage+12], %r173;
	add.s64 	%rd22, %rd11, 256;
	mov.b32 	%r348, 100;
	// begin inline asm
	st.relaxed.gpu.v2.u32 [%rd22], {%r348, %r173};
	// end inline asm
$L__BB6_83:
	not.b32 	%r354, %r85;
	add.s32 	%r1043, %r998, %r354;
	mov.b32 	%r350, 830;
	// begin inline asm
	nanosleep.u32 %r350;
	// end inline asm
	mul.wide.s32 	%rd24, %r1043, 8;
	add.s64 	%rd25, %rd16, %rd24;
	add.s64 	%rd23, %rd25, 256;
	// begin inline asm
	ld.relaxed.gpu.v2.u32 {%r1045, %r1037}, [%rd23];
	// end inline asm
	mov.b32 	%r1038, 952;
$L__BB6_84:
	setp.eq.s32 	%p42, %r1045, 99;
	mov.b32 	%r355, -1;
	vote.sync.any.pred 	%p43, %p42, %r355;
	not.pred 	%p44, %p43;
	@%p44 bra 	$L__BB6_86;
	mul.lo.s32 	%r458, %r998, 16807;
	and.b32  	%r998, %r458, 2147483647;
	add.s32 	%r459, %r1038, 1;
	rem.u32 	%r455, %r998, %r459;
	// begin inline asm
	nanosleep.u32 %r455;
	// end inline asm
	shr.u32 	%r1038, %r1038, 1;
	// begin inline asm
	ld.relaxed.gpu.v2.u32 {%r1045, %r1037}, [%rd23];
	// end inline asm
	bra.uni 	$L__BB6_84;
$L__BB6_86:
	setp.eq.s32 	%p45, %r1045, 101;
	mov.b32 	%r382, -1;
	vote.sync.ballot.b32 	%r384, %p45, %r382;
	// begin inline asm
	mov.u32 %r357, %lanemask_ge;
	// end inline asm
	and.b32  	%r385, %r384, %r357;
	or.b32  	%r386, %r385, -2147483648;
	add.s32 	%r387, %r386, -1;
	not.b32 	%r388, %r386;
	and.b32  	%r389, %r388, %r387;
	popc.b32 	%r361, %r389;
	mov.b32 	%r360, 1;
	// begin inline asm
	shfl.sync.down.b32 %r358, %r1037, %r360, %r361, %r382;
	// end inline asm
	setp.lt.s32 	%p47, %r257, %r361;
	selp.b32 	%r390, %r358, 0, %p47;
	add.s32 	%r364, %r390, %r1037;
	mov.b32 	%r365, 2;
	// begin inline asm
	shfl.sync.down.b32 %r363, %r364, %r365, %r361, %r382;
	// end inline asm
	add.s32 	%r391, %r257, 2;
	setp.gt.s32 	%p48, %r391, %r361;
	selp.b32 	%r392, 0, %r363, %p48;
	add.s32 	%r369, %r364, %r392;
	mov.b32 	%r370, 4;
	// begin inline asm
	shfl.sync.down.b32 %r368, %r369, %r370, %r361, %r382;
	// end inline asm
	add.s32 	%r393, %r257, 4;
	setp.gt.s32 	%p49, %r393, %r361;
	selp.b32 	%r394, 0, %r368, %p49;
	add.s32 	%r374, %r369, %r394;
	mov.b32 	%r375, 8;
	// begin inline asm
	shfl.sync.down.b32 %r373, %r374, %r375, %r361, %r382;
	// end inline asm
	add.s32 	%r395, %r257, 8;
	setp.gt.s32 	%p50, %r395, %r361;
	selp.b32 	%r396, 0, %r373, %p50;
	add.s32 	%r379, %r374, %r396;
	mov.b32 	%r380, 16;
	// begin inline asm
	shfl.sync.down.b32 %r378, %r379, %r380, %r361, %r382;
	// end inline asm
	add.s32 	%r397, %r257, 16;
	setp.gt.s32 	%p51, %r397, %r361;
	selp.b32 	%r398, 0, %r378, %p51;
	add.s32 	%r1041, %r379, %r398;
	add.s64 	%rd12, %rd16, 256;
	mov.b32 	%r1039, 952;
$L__BB6_87:
	setp.ne.s32 	%p52, %r1045, 101;
	mov.b32 	%r399, -1;
	vote.sync.all.pred 	%p53, %p52, %r399;
	not.pred 	%p54, %p53;
	@%p54 bra 	$L__BB6_92;
	shr.u32 	%r1039, %r1039, 1;
	mul.wide.s32 	%rd28, %r1043, 8;
	add.s64 	%rd29, %rd12, %rd28;
	add.s64 	%rd27, %rd29, -256;
	// begin inline asm
	ld.relaxed.gpu.v2.u32 {%r1045, %r1046}, [%rd27];
	// end inline asm
	mov.u32 	%r1047, %r1039;
$L__BB6_89:
	setp.eq.s32 	%p58, %r1045, 99;
	mov.b32 	%r407, -1;
	vote.sync.any.pred 	%p59, %p58, %r407;
	not.pred 	%p60, %p59;
	@%p60 bra 	$L__BB6_91;
	mul.lo.s32 	%r453, %r998, 16807;
	and.b32  	%r998, %r453, 2147483647;
	add.s32 	%r454, %r1047, 1;
	rem.u32 	%r450, %r998, %r454;
	// begin inline asm
	nanosleep.u32 %r450;
	// end inline asm
	shr.u32 	%r1047, %r1047, 1;
	// begin inline asm
	ld.relaxed.gpu.v2.u32 {%r1045, %r1046}, [%rd27];
	// end inline asm
	bra.uni 	$L__BB6_89;
$L__BB6_91:
	setp.eq.s32 	%p61, %r1045, 101;
	mov.b32 	%r433, -1;
	vote.sync.ballot.b32 	%r434, %p61, %r433;
	and.b32  	%r435, %r434, %r357;
	or.b32  	%r436, %r435, -2147483648;
	add.s32 	%r437, %r436, -1;
	not.b32 	%r438, %r436;
	and.b32  	%r439, %r438, %r437;
	popc.b32 	%r412, %r439;
	mov.b32 	%r411, 1;
	// begin inline asm
	shfl.sync.down.b32 %r409, %r1046, %r411, %r412, %r433;
	// end inline asm
	setp.lt.s32 	%p63, %r257, %r412;
	selp.b32 	%r440, %r409, 0, %p63;
	add.s32 	%r415, %r440, %r1046;
	mov.b32 	%r416, 2;
	// begin inline asm
	shfl.sync.down.b32 %r414, %r415, %r416, %r412, %r433;
	// end inline asm
	add.s32 	%r441, %r257, 2;
	setp.gt.s32 	%p64, %r441, %r412;
	selp.b32 	%r442, 0, %r414, %p64;
	add.s32 	%r420, %r415, %r442;
	mov.b32 	%r421, 4;
	// begin inline asm
	shfl.sync.down.b32 %r419, %r420, %r421, %r412, %r433;
	// end inline asm
	add.s32 	%r443, %r257, 4;
	setp.gt.s32 	%p65, %r443, %r412;
	selp.b32 	%r444, 0, %r419, %p65;
	add.s32 	%r425, %r420, %r444;
	mov.b32 	%r426, 8;
	// begin inline asm
	shfl.sync.down.b32 %r424, %r425, %r426, %r412, %r433;
	// end inline asm
	add.s32 	%r445, %r257, 8;
	setp.gt.s32 	%p66, %r445, %r412;
	selp.b32 	%r446, 0, %r424, %p66;
	add.s32 	%r430, %r425, %r446;
	mov.b32 	%r431, 16;
	// begin inline asm
	shfl.sync.down.b32 %r429, %r430, %r431, %r412, %r433;
	// end inline asm
	add.s32 	%r447, %r257, 16;
	setp.gt.s32 	%p67, %r447, %r412;
	selp.b32 	%r448, 0, %r429, %p67;
	add.s32 	%r449, %r448, %r1041;
	add.s32 	%r1041, %r449, %r430;
	add.s32 	%r1043, %r1043, -32;
	bra.uni 	$L__BB6_87;
$L__BB6_92:
	@%p41 bra 	$L__BB6_94;
	add.s32 	%r402, %r1041, %r173;
	add.s64 	%rd26, %rd11, 256;
	mov.b32 	%r401, 101;
	// begin inline asm
	st.relaxed.gpu.v2.u32 [%rd26], {%r401, %r402};
	// end inline asm
	st.shared.u32 	[_ZZN3cub18CUB_300001_SM_10006detail4scan16DeviceScanKernelINS2_10policy_hubIiiijN4cuda3std3__44plusIvEEE10Policy1000EN6thrust24THRUST_300001_SM_1000_NS10device_ptrIiEESF_NS0_13ScanTileStateIiLb1EEES9_NS1_10InputValueIiPiEEjiLb0EiEEvT0_T1_T2_iT3_T4_T5_E12temp_storage+4], %r1041;
	st.shared.u32 	[_ZZN3cub18CUB_300001_SM_10006detail4scan16DeviceScanKernelINS2_10policy_hubIiiijN4cuda3std3__44plusIvEEE10Policy1000EN6thrust24THRUST_300001_SM_1000_NS10device_ptrIiEESF_NS0_13ScanTileStateIiLb1EEES9_NS1_10InputValueIiPiEEjiLb0EiEEvT0_T1_T2_iT3_T4_T5_E12temp_storage+8], %r402;
$L__BB6_94:
	setp.ne.s32 	%p56, %r257, 0;
	mov.u32 	%r1048, %r175;
	@%p56 bra 	$L__BB6_96;
	st.shared.u32 	[_ZZN3cub18CUB_300001_SM_10006detail4scan16DeviceScanKernelINS2_10policy_hubIiiijN4cuda3std3__44plusIvEEE10Policy1000EN6thrust24THRUST_300001_SM_1000_NS10device_ptrIiEESF_NS0_13ScanTileStateIiLb1EEES9_NS1_10InputValueIiPiEEjiLb0EiEEvT0_T1_T2_iT3_T4_T5_E12temp_storage+76], %r1041;
	mov.u32 	%r1048, %r1041;
$L__BB6_96:
	bar.sync 	0;
	setp.eq.s32 	%p57, %r85, 0;
	ld.shared.u32 	%r403, [_ZZN3cub18CUB_300001_SM_10006detail4scan16DeviceScanKernelINS2_10policy_hubIiiijN4cuda3std3__44plusIvEEE10Policy1000EN6thrust24THRUST_300001_SM_1000_NS10device_ptrIiEESF_NS0_13ScanTileStateIiLb1EEES9_NS1_10InputValueIiPiEEjiLb0EiEEvT0_T1_T2_iT3_T4_T5_E12temp_storage+76];
	selp.b32 	%r404, 0, %r403, %p57;
	add.s32 	%r1049, %r404, %r1048;
$L__BB6_97:
	add.s32 	%r549, %r1049, %r146;
	add.s32 	%r550, %r147, %r549;
	add.s32 	%r551, %r148, %r550;
	add.s32 	%r552, %r149, %r551;
	add.s32 	%r553, %r150, %r552;
	add.s32 	%r554, %r151, %r553;
	add.s32 	%r555, %r152, %r554;
	add.s32 	%r556, %r153, %r555;
	add.s32 	%r557, %r154, %r556;
	add.s32 	%r558, %r155, %r557;
	add.s32 	%r559, %r156, %r558;
	add.s32 	%r560, %r157, %r559;
	add.s32 	%r561, %r158, %r560;
	add.s32 	%r562, %r159, %r561;
	add.s32 	%r563, %r160, %r562;
	add.s32 	%r564, %r161, %r563;
	add.s32 	%r565, %r162, %r564;
	add.s32 	%r566, %r163, %r565;
	add.s32 	%r567, %r164, %r566;
	add.s32 	%r568, %r165, %r567;
	add.s32 	%r569, %r166, %r568;
	bar.sync 	0;
	st.shared.v2.u32 	[%r145], {%r1049, %r549};
	st.shared.v2.u32 	[%r145+8], {%r550, %r551};
	st.shared.v2.u32 	[%r145+16], {%r552, %r553};
	st.shared.v2.u32 	[%r145+24], {%r554, %r555};
	st.shared.v2.u32 	[%r145+32], {%r556, %r557};
	st.shared.v2.u32 	[%r145+40], {%r558, %r559};
	st.shared.v2.u32 	[%r145+48], {%r560, %r561};
	st.shared.v2.u32 	[%r145+56], {%r562, %r563};
	st.shared.v2.u32 	[%r145+64], {%r564, %r565};
	st.shared.v2.u32 	[%r145+72], {%r566, %r567};
	st.shared.v2.u32 	[%r145+80], {%r568, %r569};
	bar.warp.sync 	-1;
	ld.shared.u32 	%r214, [%r144];
	ld.shared.u32 	%r215, [%r144+128];
	ld.shared.u32 	%r216, [%r144+256];
	ld.shared.u32 	%r217, [%r144+384];
	ld.shared.u32 	%r218, [%r144+512];
	ld.shared.u32 	%r219, [%r144+640];
	ld.shared.u32 	%r220, [%r144+768];
	ld.shared.u32 	%r221, [%r144+896];
	ld.shared.u32 	%r222, [%r144+1024];
	ld.shared.u32 	%r223, [%r144+1152];
	ld.shared.u32 	%r224, [%r144+1280];
	ld.shared.u32 	%r225, [%r144+1408];
	ld.shared.u32 	%r226, [%r144+1536];
	ld.shared.u32 	%r227, [%r144+1664];
	ld.shared.u32 	%r228, [%r144+1792];
	ld.shared.u32 	%r229, [%r144+1920];
	ld.shared.u32 	%r230, [%r144+2048];
	ld.shared.u32 	%r231, [%r144+2176];
	ld.shared.u32 	%r232, [%r144+2304];
	ld.shared.u32 	%r233, [%r144+2432];
	ld.shared.u32 	%r234, [%r144+2560];
	ld.shared.u32 	%r235, [%r144+2688];
	setp.ne.s32 	%p81, %r85, 0;
	@%p81 bra 	$L__BB6_99;
	st.volatile.shared.u32 	[_ZZN3cub18CUB_300001_SM_10006detail4scan16DeviceScanKernelINS2_10policy_hubIiiijN4cuda3std3__44plusIvEEE10Policy1000EN6thrust24THRUST_300001_SM_1000_NS10device_ptrIiEESF_NS0_13ScanTileStateIiLb1EEES9_NS1_10InputValueIiPiEEjiLb0EiEEvT0_T1_T2_iT3_T4_T5_E12temp_storage+33792], %r6;
$L__BB6_99:
	ld.param.u32 	%r996, [_ZN3cub18CUB_300001_SM_10006detail4scan16DeviceScanKernelINS2_10policy_hubIiiijN4cuda3std3__44plusIvEEE10Policy1000EN6thrust24THRUST_300001_SM_1000_NS10device_ptrIiEESF_NS0_13ScanTileStateIiLb1EEES9_NS1_10InputValueIiPiEEjiLb0EiEEvT0_T1_T2_iT3_T4_T5__param_3];
	bar.sync 	0;
	ld.volatile.shared.u32 	%r236, [_ZZN3cub18CUB_300001_SM_10006detail4scan16DeviceScanKernelINS2_10policy_hubIiiijN4cuda3std3__44plusIvEEE10Policy1000EN6thrust24THRUST_300001_SM_1000_NS10device_ptrIiEESF_NS0_13ScanTileStateIiLb1EEES9_NS1_10InputValueIiPiEEjiLb0EiEEvT0_T1_T2_iT3_T4_T5_E12temp_storage+33792];
	cvt.u64.u32 	%rd36, %r87;
	mov.u32 	%r570, %ctaid.x;
	add.s32 	%r571, %r996, %r570;
	mul.lo.s32 	%r572, %r571, 8448;
	cvt.u64.u32 	%rd37, %r572;
	add.s64 	%rd38, %rd36, %rd37;
	setp.ge.s32 	%p82, %r87, %r236;
	shl.b64 	%rd39, %rd38, 2;
	add.s64 	%rd13, %rd4, %rd39;
	@%p82 bra 	$L__BB6_101;
	st.global.u32 	[%rd13], %r214;
$L__BB6_101:
	setp.ge.s32 	%p83, %r90, %r236;
	@%p83 bra 	$L__BB6_103;
	st.global.u32 	[%rd13+128], %r215;
$L__BB6_103:
	setp.ge.s32 	%p84, %r93, %r236;
	@%p84 bra 	$L__BB6_105;
	st.global.u32 	[%rd13+256], %r216;
$L__BB6_105:
	setp.ge.s32 	%p85, %r96, %r236;
	@%p85 bra 	$L__BB6_107;
	st.global.u32 	[%rd13+384], %r217;
$L__BB6_107:
	mov.u32 	%r573, %tid.x;
	and.b32  	%r574, %r573, 992;
	mul.lo.s32 	%r575, %r574, 22;
	and.b32  	%r576, %r573, 31;
	or.b32  	%r577, %r575, %r576;
	add.s32 	%r578, %r577, 128;
	setp.ge.s32 	%p86, %r578, %r236;
	@%p86 bra 	$L__BB6_109;
	st.global.u32 	[%rd13+512], %r218;
$L__BB6_109:
	add.s32 	%r584, %r577, 160;
	setp.ge.s32 	%p87, %r584, %r236;
	@%p87 bra 	$L__BB6_111;
	st.global.u32 	[%rd13+640], %r219;
$L__BB6_111:
	add.s32 	%r590, %r577, 192;
	setp.ge.s32 	%p88, %r590, %r236;
	@%p88 bra 	$L__BB6_113;
	st.global.u32 	[%rd13+768], %r220;
$L__BB6_113:
	add.s32 	%r596, %r577, 224;
	setp.ge.s32 	%p89, %r596, %r236;
	@%p89 bra 	$L__BB6_115;
	st.global.u32 	[%rd13+896], %r221;
$L__BB6_115:
	add.s32 	%r602, %r577, 256;
	setp.ge.s32 	%p90, %r602, %r236;
	@%p90 bra 	$L__BB6_117;
	st.global.u32 	[%rd13+1024], %r222;
$L__BB6_117:
	add.s32 	%r608, %r577, 288;
	setp.ge.s32 	%p91, %r608, %r236;
	@%p91 bra 	$L__BB6_119;
	st.global.u32 	[%rd13+1152], %r223;
$L__BB6_119:
	setp.ge.s32 	%p92, %r111, %r236;
	@%p92 bra 	$L__BB6_121;
	st.global.u32 	[%rd13+1280], %r224;
$L__BB6_121:
	setp.ge.s32 	%p93, %r114, %r236;
	@%p93 bra 	$L__BB6_123;
	st.global.u32 	[%rd13+1408], %r225;
$L__BB6_123:
	setp.ge.s32 	%p94, %r117, %r236;
	@%p94 bra 	$L__BB6_125;
	st.global.u32 	[%rd13+1536], %r226;
$L__BB6_125:
	setp.ge.s32 	%p95, %r120, %r236;
	@%p95 bra 	$L__BB6_127;
	st.global.u32 	[%rd13+1664], %r227;
$L__BB6_127:
	add.s32 	%r614, %r577, 448;
	setp.ge.s32 	%p96, %r614, %r236;
	@%p96 bra 	$L__BB6_129;
	st.global.u32 	[%rd13+1792], %r228;
$L__BB6_129:
	add.s32 	%r620, %r577, 480;
	setp.ge.s32 	%p97, %r620, %r236;
	@%p97 bra 	$L__BB6_131;
	st.global.u32 	[%rd13+1920], %r229;
$L__BB6_131:
	add.s32 	%r626, %r577, 512;
	setp.ge.s32 	%p98, %r626, %r236;
	@%p98 bra 	$L__BB6_133;
	st.global.u32 	[%rd13+2048], %r230;
$L__BB6_133:
	setp.ge.s32 	%p99, %r129, %r236;
	@%p99 bra 	$L__BB6_135;
	st.global.u32 	[%rd13+2176], %r231;
$L__BB6_135:
	setp.ge.s32 	%p100, %r132, %r236;
	@%p100 bra 	$L__BB6_137;
	st.global.u32 	[%rd13+2304], %r232;
$L__BB6_137:
	add.s32 	%r632, %r577, 608;
	setp.ge.s32 	%p101, %r632, %r236;
	@%p101 bra 	$L__BB6_139;
	st.global.u32 	[%rd13+2432], %r233;
$L__BB6_139:
	add.s32 	%r638, %r577, 640;
	setp.ge.s32 	%p102, %r638, %r236;
	@%p102 bra 	$L__BB6_141;
	st.global.u32 	[%rd13+2560], %r234;
$L__BB6_141:
	setp.ge.s32 	%p103, %r139, %r236;
	@%p103 bra 	$L__BB6_143;
	st.global.u32 	[%rd13+2688], %r235;
$L__BB6_143:
	ret;

}
	// .globl	_ZN3cub18CUB_300001_SM_10006detail4scan16DeviceScanKernelINS2_10policy_hubIiiimN4cuda3std3__44plusIvEEE10Policy1000EN6thrust24THRUST_300001_SM_1000_NS10device_ptrIiEESF_NS0_13ScanTileStateIiLb1EEES9_NS1_10InputValueIiPiEEmiLb0EiEEvT0_T1_T2_iT3_T4_T5_
.visible .entry _ZN3cub18CUB_300001_SM_10006detail4scan16DeviceScanKernelINS2_10policy_hubIiiimN4cuda3std3__44plusIvEEE10Policy1000EN6thrust24THRUST_300001_SM_1000_NS10device_ptrIiEESF_NS0_13ScanTileStateIiLb1EEES9_NS1_10InputValueIiPiEEmiLb0EiEEvT0_T1_T2_iT3_T4_T5_(
	.param .align 8 .b8 _ZN3cub18CUB_300001_SM_10006detail4scan16DeviceScanKernelINS2_10policy_hubIiiimN4cuda3std3__44plusIvEEE10Policy1000EN6thrust24THRUST_300001_SM_1000_NS10device_ptrIiEESF_NS0_13ScanTileStateIiLb1EEES9_NS1_10InputValueIiPiEEmiLb0EiEEvT0_T1_T2_iT3_T4_T5__param_0[8],
	.param .align 8 .b8 _ZN3cub18CUB_300001_SM_10006detail4scan16DeviceScanKernelINS2_10policy_hubIiiimN4cuda3std3__44plusIvEEE10Policy1000EN6thrust24THRUST_300001_SM_1000_NS10device_ptrIiEESF_NS0_13ScanTileStateIiLb1EEES9_NS1_10InputValueIiPiEEmiLb0EiEEvT0_T1_T2_iT3_T4_T5__param_1[8],
	.param .align 8 .b8 _ZN3cub18CUB_300001_SM_10006detail4scan16DeviceScanKernelINS2_10policy_hubIiiimN4cuda3std3__44plusIvEEE10Policy1000EN6thrust24THRUST_300001_SM_1000_NS10device_ptrIiEESF_NS0_13ScanTileStateIiLb1EEES9_NS1_10InputValueIiPiEEmiLb0EiEEvT0_T1_T2_iT3_T4_T5__param_2[8],
	.param .u32 _ZN3cub18CUB_300001_SM_10006detail4scan16DeviceScanKernelINS2_10policy_hubIiiimN4cuda3std3__44plusIvEEE10Policy1000EN6thrust24THRUST_300001_SM_1000_NS10device_ptrIiEESF_NS0_13ScanTileStateIiLb1EEES9_NS1_10InputValueIiPiEEmiLb0EiEEvT0_T1_T2_iT3_T4_T5__param_3,
	.param .align 1 .b8 _ZN3cub18CUB_300001_SM_10006detail4scan16DeviceScanKernelINS2_10policy_hubIiiimN4cuda3std3__44plusIvEEE10Policy1000EN6thrust24THRUST_300001_SM_1000_NS10device_ptrIiEESF_NS0_13ScanTileStateIiLb1EEES9_NS1_10InputValueIiPiEEmiLb0EiEEvT0_T1_T2_iT3_T4_T5__param_4[1],
	.param .align 8 .b8 _ZN3cub18CUB_300001_SM_10006detail4scan16DeviceScanKernelINS2_10policy_hubIiiimN4cuda3std3__44plusIvEEE10Policy1000EN6thrust24THRUST_300001_SM_1000_NS10device_ptrIiEESF_NS0_13ScanTileStateIiLb1EEES9_NS1_10InputValueIiPiEEmiLb0EiEEvT0_T1_T2_iT3_T4_T5__param_5[16],
	.param .u64 _ZN3cub18CUB_300001_SM_10006detail4scan16DeviceScanKernelINS2_10policy_hubIiiimN4cuda3std3__44plusIvEEE10Policy1000EN6thrust24THRUST_300001_SM_1000_NS10device_ptrIiEESF_NS0_13ScanTileStateIiLb1EEES9_NS1_10InputValueIiPiEEmiLb0EiEEvT0_T1_T2_iT3_T4_T5__param_6
)
.maxntid 416
{
	.reg .pred 	%p<158>;
	.reg .b16 	%rs<3>;
	.reg .b32 	%r<1003>;
	.reg .b64 	%rd<59>;
	// demoted variable
	.shared .align 16 .b8 _ZZN3cub18CUB_300001_SM_10006detail4scan16DeviceScanKernelINS2_10policy_hubIiiimN4cuda3std3__44plusIvEEE10Policy1000EN6thrust24THRUST_300001_SM_1000_NS10device_ptrIiEESF_NS0_13ScanTileStateIiLb1EEES9_NS1_10InputValueIiPiEEmiLb0EiEEvT0_T1_T2_iT3_T4_T5_E12temp_storage[31632];
	ld.param.u32 	%r206, [_ZN3cub18CUB_300001_SM_10006detail4scan16DeviceScanKernelINS2_10policy_hubIiiimN4cuda3std3__44plusIvEEE10Policy1000EN6thrust24THRUST_300001_SM_1000_NS10device_ptrIiEESF_NS0_13ScanTileStateIiLb1EEES9_NS1_10InputValueIiPiEEmiLb0EiEEvT0_T1_T2_iT3_T4_T5__param_5];
	bfe.u32 	%r207, %r206, 0, 8;
	cvt.u16.u32 	%rs1, %r207;
	and.b16  	%rs2, %rs1, 255;
	ld.param.u64 	%rd18, [_ZN3cub18CUB_300001_SM_10006detail4scan16DeviceScanKernelINS2_10policy_hubIiiimN4cuda3std3__44plusIvEEE10Policy1000EN6thrust24THRUST_300001_SM_1000_NS10device_ptrIiEESF_NS0_13ScanTileStateIiLb1EEES9_NS1_10InputValueIiPiEEmiLb0EiEEvT0_T1_T2_iT3_T4_T5__param_2];
	ld.param.u64 	%rd17, [_ZN3cub18CUB_300001_SM_10006detail4scan16DeviceScanKernelINS2_10policy_hubIiiimN4cuda3std3__44plusIvEEE10Policy1000EN6thrust24THRUST_300001_SM_1000_NS10device_ptrIiEESF_NS0_13ScanTileStateIiLb1EEES9_NS1_10InputValueIiPiEEmiLb0EiEEvT0_T1_T2_iT3_T4_T5__param_1];
	ld.param.u64 	%rd16, [_ZN3cub18CUB_300001_SM_10006detail4scan16DeviceScanKernelINS2_10policy_hubIiiimN4cuda3std3__44plusIvEEE10Policy1000EN6thrust24THRUST_300001_SM_1000_NS10device_ptrIiEESF_NS0_13ScanTileStateIiLb1EEES9_NS1_10InputValueIiPiEEmiLb0EiEEvT0_T1_T2_iT3_T4_T5__param_0];
	ld.param.u64 	%rd1, [_ZN3cub18CUB_300001_SM_10006detail4scan16DeviceScanKernelINS2_10policy_hubIiiimN4cuda3std3__44plusIvEEE10Policy1000EN6thrust24THRUST_300001_SM_1000_NS10device_ptrIiEESF_NS0_13ScanTileStateIiLb1EEES9_NS1_10InputValueIiPiEEmiLb0EiEEvT0_T1_T2_iT3_T4_T5__param_5+8];
	ld.param.u32 	%r205, [_ZN3cub18CUB_300001_SM_10006detail4scan16DeviceScanKernelINS2_10policy_hubIiiimN4cuda3std3__44plusIvEEE10Policy1000EN6thrust24THRUST_300001_SM_1000_NS10device_ptrIiEESF_NS0_13ScanTileStateIiLb1EEES9_NS1_10InputValueIiPiEEmiLb0EiEEvT0_T1_T2_iT3_T4_T5__param_3];
	ld.param.u64 	%rd19, [_ZN3cub18CUB_300001_SM_10006detail4scan16DeviceScanKernelINS2_10policy_hubIiiimN4cuda3std3__44plusIvEEE10Policy1000EN6thrust24THRUST_300001_SM_1000_NS10device_ptrIiEESF_NS0_13ScanTileStateIiLb1EEES9_NS1_10InputValueIiPiEEmiLb0EiEEvT0_T1_T2_iT3_T4_T5__param_6];
	setp.eq.s16 	%p1, %rs2, 0;
	@%p1 bra 	$L__BB7_2;
	cvta.to.global.u64 	%rd20, %rd1;
	ld.global.u32 	%r959, [%rd20];
	bra.uni 	$L__BB7_3;
$L__BB7_2:
	cvt.u32.u64 	%r959, %rd1;
$L__BB7_3:
	cvta.to.global.u64 	%rd3, %rd16;
	cvta.to.global.u64 	%rd4, %rd17;
	mov.u32 	%r208, %ctaid.x;
	add.s32 	%r4, %r205, %r208;
	mul.wide.s32 	%rd5, %r4, 7904;
	sub.s64 	%rd6, %rd19, %rd5;
	setp.lt.u64 	%p2, %rd6, 7905;
	@%p2 bra 	$L__BB7_29;
	mov.u32 	%r5, %tid.x;
	and.b32  	%r617, %r5, 31;
	and.b32  	%r618, %r5, 992;
	mul.lo.s32 	%r619, %r618, 19;
	or.b32  	%r620, %r619, %r617;
	cvt.u64.u32 	%rd42, %r620;
	add.s64 	%rd7, %rd5, %rd42;
	shl.b64 	%rd43, %rd7, 2;
	add.s64 	%rd44, %rd3, %rd43;
	ld.global.u32 	%r621, [%rd44];
	ld.global.u32 	%r622, [%rd44+128];
	ld.global.u32 	%r623, [%rd44+256];
	ld.global.u32 	%r624, [%rd44+384];
	ld.global.u32 	%r625, [%rd44+512];
	ld.global.u32 	%r626, [%rd44+640];
	ld.global.u32 	%r627, [%rd44+768];
	ld.global.u32 	%r628, [%rd44+896];
	ld.global.u32 	%r629, [%rd44+1024];
	ld.global.u32 	%r630, [%rd44+1152];
	ld.global.u32 	%r631, [%rd44+1280];
	ld.global.u32 	%r632, [%rd44+1408];
	ld.global.u32 	%r633, [%rd44+1536];
	ld.global.u32 	%r634, [%rd44+1664];
	ld.global.u32 	%r635, [%rd44+1792];
	ld.global.u32 	%r636, [%rd44+1920];
	ld.global.u32 	%r637, [%rd44+2048];
	ld.global.u32 	%r638, [%rd44+2176];
	ld.global.u32 	%r639, [%rd44+2304];
	// begin inline asm
	mov.u32 %r616, %laneid;
	// end inline asm
	shr.u32 	%r7, %r5, 5;
	mad.lo.s32 	%r640, %r7, 608, %r616;
	shl.b32 	%r641, %r640, 2;
	mov.u32 	%r642, _ZZN3cub18CUB_300001_SM_10006detail4scan16DeviceScanKernelINS2_10policy_hubIiiimN4cuda3std3__44plusIvEEE10Policy1000EN6thrust24THRUST_300001_SM_1000_NS10device_ptrIiEESF_NS0_13ScanTileStateIiLb1EEES9_NS1_10InputValueIiPiEEmiLb0EiEEvT0_T1_T2_iT3_T4_T5_E12temp_storage;
	add.s32 	%r8, %r642, %r641;
	st.shared.u32 	[%r8], %r621;
	st.shared.u32 	[%r8+128], %r622;
	st.shared.u32 	[%r8+256], %r623;
	st.shared.u32 	[%r8+384], %r624;
	st.shared.u32 	[%r8+512], %r625;
	st.shared.u32 	[%r8+640], %r626;
	st.shared.u32 	[%r8+768], %r627;
	st.shared.u32 	[%r8+896], %r628;
	st.shared.u32 	[%r8+1024], %r629;
	st.shared.u32 	[%r8+1152], %r630;
	st.shared.u32 	[%r8+1280], %r631;
	st.shared.u32 	[%r8+1408], %r632;
	st.shared.u32 	[%r8+1536], %r633;
	st.shared.u32 	[%r8+1664], %r634;
	st.shared.u32 	[%r8+1792], %r635;
	st.shared.u32 	[%r8+1920], %r636;
	st.shared.u32 	[%r8+2048], %r637;
	st.shared.u32 	[%r8+2176], %r638;
	st.shared.u32 	[%r8+2304], %r639;
	bar.warp.sync 	-1;
	mad.lo.s32 	%r9, %r616, 72, %r8;
	ld.shared.u32 	%r10, [%r9];
	ld.shared.u32 	%r11, [%r9+4];
	ld.shared.u32 	%r12, [%r9+8];
	ld.shared.u32 	%r13, [%r9+12];
	ld.shared.u32 	%r14, [%r9+16];
	ld.shared.u32 	%r15, [%r9+20];
	ld.shared.u32 	%r16, [%r9+24];
	ld.shared.u32 	%r17, [%r9+28];
	ld.shared.u32 	%r18, [%r9+32];
	ld.shared.u32 	%r19, [%r9+36];
	ld.shared.u32 	%r20, [%r9+40];
	ld.shared.u32 	%r21, [%r9+44];
	ld.shared.u32 	%r22, [%r9+48];
	ld.shared.u32 	%r23, [%r9+52];
	ld.shared.u32 	%r24, [%r9+56];
	ld.shared.u32 	%r25, [%r9+60];
	ld.shared.u32 	%r26, [%r9+64];
	ld.shared.u32 	%r27, [%r9+68];
	ld.shared.u32 	%r28, [%r9+72];
	bar.sync 	0;
	setp.ne.s32 	%p100, %r4, 0;
	@%p100 bra 	$L__BB7_9;
	add.s32 	%r860, %r11, %r10;
	add.s32 	%r861, %r12, %r860;
	add.s32 	%r862, %r13, %r861;
	add.s32 	%r863, %r14, %r862;
	add.s32 	%r864, %r15, %r863;
	add.s32 	%r865, %r16, %r864;
	add.s32 	%r866, %r17, %r865;
	add.s32 	%r867, %r18, %r866;
	add.s32 	%r868, %r19, %r867;
	add.s32 	%r869, %r20, %r868;
	add.s32 	%r870, %r21, %r869;
	add.s32 	%r871, %r22, %r870;
	add.s32 	%r872, %r23, %r871;
	add.s32 	%r873, %r24, %r872;
	add.s32 	%r874, %r25, %r873;
	add.s32 	%r875, %r26, %r874;
	add.s32 	%r876, %r27, %r875;
	add.s32 	%r834, %r28, %r876;
	mov.b32 	%r832, 1;
	mov.b32 	%r857, 0;
	mov.b32 	%r859, -1;
	// begin inline asm
	{  .reg .s32 r0;  .reg .pred p;  shfl.sync.up.b32 r0|p, %r834, %r832, %r857, %r859;  @p add.s32 r0, r0, %r834;  mov.s32 %r830, r0;}
	// end inline asm
	mov.b32 	%r838, 2;
	// begin inline asm
	{  .reg .s32 r0;  .reg .pred p;  shfl.sync.up.b32 r0|p, %r830, %r838, %r857, %r859;  @p add.s32 r0, r0, %r830;  mov.s32 %r836, r0;}
	// end inline asm
	mov.b32 	%r844, 4;
	// begin inline asm
	{  .reg .s32 r0;  .reg .pred p;  shfl.sync.up.b32 r0|p, %r836, %r844, %r857, %r859;  @p add.s32 r0, r0, %r836;  mov.s32 %r842, r0;}
	// end inline asm
	mov.b32 	%r850, 8;
	// begin inline asm
	{  .reg .s32 r0;  .reg .pred p;  shfl.sync.up.b32 r0|p, %r842, %r850, %r857, %r859;  @p add.s32 r0, r0, %r842;  mov.s32 %r848, r0;}
	// end inline asm
	mov.b32 	%r856, 16;
	// begin inline asm
	{  .reg .s32 r0;  .reg .pred p;  shfl.sync.up.b32 r0|p, %r848, %r856, %r857, %r859;  @p add.s32 r0, r0, %r848;  mov.s32 %r854, r0;}
	// end inline asm
	setp.ne.s32 	%p143, %r616, 31;
	@%p143 bra 	$L__BB7_7;
	shl.b32 	%r877, %r7, 2;
	mov.u32 	%r878, _ZZN3cub18CUB_300001_SM_10006detail4scan16DeviceScanKernelINS2_10policy_hubIiiimN4cuda3std3__44plusIvEEE10Policy1000EN6thrust24THRUST_300001_SM_1000_NS10device_ptrIiEESF_NS0_13ScanTileStateIiLb1EEES9_NS1_10InputValueIiPiEEmiLb0EiEEvT0_T1_T2_iT3_T4_T5_E12temp_storage;
	add.s32 	%r879, %r878, %r877;
	st.shared.u32 	[%r879+16], %r854;
$L__BB7_7:
	bar.sync 	0;
	ld.shared.v4.u32 	{%r880, %r881, %r882, %r883}, [_ZZN3cub18CUB_300001_SM_10006detail4scan16DeviceScanKernelINS2_10policy_hubIiiimN4cuda3std3__44plusIvEEE10Policy1000EN6thrust24THRUST_300001_SM_1000_NS10device_ptrIiEESF_NS0_13ScanTileStateIiLb1EEES9_NS1_10InputValueIiPiEEmiLb0EiEEvT0_T1_T2_iT3_T4_T5_E12temp_storage+16];
	add.s32 	%r884, %r881, %r880;
	setp.eq.s32 	%p144, %r7, 2;
	selp.b32 	%r885, %r884, %r880, %p144;
	add.s32 	%r886, %r884, %r882;
	setp.eq.s32 	%p145, %r7, 3;
	selp.b32 	%r887, %r886, %r885, %p145;
	add.s32 	%r888, %r886, %r883;
	setp.eq.s32 	%p146, %r7, 4;
	selp.b32 	%r889, %r888, %r887, %p146;
	ld.shared.v4.u32 	{%r890, %r891, %r892, %r893}, [_ZZN3cub18CUB_300001_SM_10006detail4scan16DeviceScanKernelINS2_10policy_hubIiiimN4cuda3std3__44plusIvEEE10Policy1000EN6thrust24THRUST_300001_SM_1000_NS10device_ptrIiEESF_NS0_13ScanTileStateIiLb1EEES9_NS1_10InputValueIiPiEEmiLb0EiEEvT0_T1_T2_iT3_T4_T5_E12temp_storage+32];
	add.s32 	%r894, %r888, %r890;
	setp.eq.s32 	%p147, %r7, 5;
	selp.b32 	%r895, %r894, %r889, %p147;
	add.s32 	%r896, %r894, %r891;
	setp.eq.s32 	%p148, %r7, 6;
	selp.b32 	%r897, %r896, %r895, %p148;
	add.s32 	%r898, %r896, %r892;
	setp.eq.s32 	%p149, %r7, 7;
	selp.b32 	%r899, %r898, %r897, %p149;
	add.s32 	%r900, %r898, %r893;
	setp.eq.s32 	%p150, %r7, 8;
	selp.b32 	%r901, %r900, %r899, %p150;
	ld.shared.v4.u32 	{%r902, %r903, %r904, %r905}, [_ZZN3cub18CUB_300001_SM_10006detail4scan16DeviceScanKernelINS2_10policy_hubIiiimN4cuda3std3__44plusIvEEE10Policy1000EN6thrust24THRUST_300001_SM_1000_NS10device_ptrIiEESF_NS0_13ScanTileStateIiLb1EEES9_NS1_10InputValueIiPiEEmiLb0EiEEvT0_T1_T2_iT3_T4_T5_E12temp_storage+48];
	add.s32 	%r906, %r900, %r902;
	setp.eq.s32 	%p151, %r7, 9;
	selp.b32 	%r907, %r906, %r901, %p151;
	add.s32 	%r908, %r906, %r903;
	setp.eq.s32 	%p152, %r7, 10;
	selp.b32 	%r909, %r908, %r907, %p152;
	add.s32 	%r910, %r908, %r904;
	setp.eq.s32 	%p153, %r7, 11;
	selp.b32 	%r911, %r910, %r909, %p153;
	add.s32 	%r912, %r910, %r905;
	setp.eq.s32 	%p154, %r7, 12;
	selp.b32 	%r913, %r912, %r911, %p154;
	ld.shared.u32 	%r914, [_ZZN3cub18CUB_300001_SM_10006detail4scan16DeviceScanKernelINS2_10policy_hubIiiimN4cuda3std3__44plusIvEEE10Policy1000EN6thrust24THRUST_300001_SM_1000_NS10device_ptrIiEESF_NS0_13ScanTileStateIiLb1EEES9_NS1_10InputValueIiPiEEmiLb0EiEEvT0_T1_T2_iT3_T4_T5_E12temp_storage+64];
	setp.lt.u32 	%p155, %r5, 32;
	selp.b32 	%r915, 0, %r913, %p155;
	setp.eq.s32 	%p156, %r616, 0;
	sub.s32 	%r916, %r854, %r834;
	selp.b32 	%r917, 0, %r916, %p156;
	add.s32 	%r918, %r917, %r959;
	add.s32 	%r971, %r918, %r915;
	add.s32 	%r919, %r914, %r959;
	add.s32 	%r32, %r919, %r912;
	setp.ne.s32 	%p157, %r5, 0;
	@%p157 bra 	$L__BB7_28;
	add.s64 	%rd56, %rd18, 256;
	mov.b32 	%r920, 101;
	// begin inline asm
	st.relaxed.gpu.v2.u32 [%rd56], {%r920, %r32};
	// end inline asm
	bra.uni 	$L__BB7_28;
$L__BB7_9:
	add.s32 	%r673, %r11, %r10;
	add.s32 	%r674, %r12, %r673;
	add.s32 	%r675, %r13, %r674;
	add.s32 	%r676, %r14, %r675;
	add.s32 	%r677, %r15, %r676;
	add.s32 	%r678, %r16, %r677;
	add.s32 	%r679, %r17, %r678;
	add.s32 	%r680, %r18, %r679;
	add.s32 	%r681, %r19, %r680;
	add.s32 	%r682, %r20, %r681;
	add.s32 	%r683, %r21, %r682;
	add.s32 	%r684, %r22, %r683;
	add.s32 	%r685, %r23, %r684;
	add.s32 	%r686, %r24, %r685;
	add.s32 	%r687, %r25, %r686;
	add.s32 	%r688, %r26, %r687;
	add.s32 	%r689, %r27, %r688;
	add.s32 	%r647, %r28, %r689;
	mov.b32 	%r645, 1;
	mov.b32 	%r670, 0;
	mov.b32 	%r672, -1;
	// begin inline asm
	{  .reg .s32 r0;  .reg .pred p;  shfl.sync.up.b32 r0|p, %r647, %r645, %r670, %r672;  @p add.s32 r0, r0, %r647;  mov.s32 %r643, r0;}
	// end inline asm
	mov.b32 	%r651, 2;
	// begin inline asm
	{  .reg .s32 r0;  .reg .pred p;  shfl.sync.up.b32 r0|p, %r643, %r651, %r670, %r672;  @p add.s32 r0, r0, %r643;  mov.s32 %r649, r0;}
	// end inline asm
	mov.b32 	%r657, 4;
	// begin inline asm
	{  .reg .s32 r0;  .reg .pred p;  shfl.sync.up.b32 r0|p, %r649, %r657, %r670, %r672;  @p add.s32 r0, r0, %r649;  mov.s32 %r655, r0;}
	// end inline asm
	mov.b32 	%r663, 8;
	// begin inline asm
	{  .reg .s32 r0;  .reg .pred p;  shfl.sync.up.b32 r0|p, %r655, %r663, %r670, %r672;  @p add.s32 r0, r0, %r655;  mov.s32 %r661, r0;}
	// end inline asm
	mov.b32 	%r669, 16;
	// begin inline asm
	{  .reg .s32 r0;  .reg .pred p;  shfl.sync.up.b32 r0|p, %r661, %r669, %r670, %r672;  @p add.s32 r0, r0, %r661;  mov.s32 %r667, r0;}
	// end inline asm
	setp.ne.s32 	%p101, %r616, 31;
	@%p101 bra 	$L__BB7_11;
	shl.b32 	%r690, %r7, 2;
	mov.u32 	%r691, _ZZN3cub18CUB_300001_SM_10006detail4scan16DeviceScanKernelINS2_10policy_hubIiiimN4cuda3std3__44plusIvEEE10Policy1000EN6thrust24THRUST_300001_SM_1000_NS10device_ptrIiEESF_NS0_13ScanTileStateIiLb1EEES9_NS1_10InputValueIiPiEEmiLb0EiEEvT0_T1_T2_iT3_T4_T5_E12temp_storage;
	add.s32 	%r692, %r691, %r690;
	st.shared.u32 	[%r692+16], %r667;
$L__BB7_11:
	sub.s32 	%r693, %r667, %r647;
	bar.sync 	0;
	ld.shared.v4.u32 	{%r694, %r695, %r696, %r697}, [_ZZN3cub18CUB_300001_SM_10006detail4scan16DeviceScanKernelINS2_10policy_hubIiiimN4cuda3std3__44plusIvEEE10Policy1000EN6thrust24THRUST_300001_SM_1000_NS10device_ptrIiEESF_NS0_13ScanTileStateIiLb1EEES9_NS1_10InputValueIiPiEEmiLb0EiEEvT0_T1_T2_iT3_T4_T5_E12temp_storage+16];
	add.s32 	%r698, %r695, %r694;
	setp.eq.s32 	%p102, %r7, 2;
	selp.b32 	%r699, %r698, %r694, %p102;
	add.s32 	%r700, %r698, %r696;
	setp.eq.s32 	%p103, %r7, 3;
	selp.b32 	%r701, %r700, %r699, %p103;
	add.s32 	%r702, %r700, %r697;
	setp.eq.s32 	%p104, %r7, 4;
	selp.b32 	%r703, %r702, %r701, %p104;
	ld.shared.v4.u32 	{%r704, %r705, %r706, %r707}, [_ZZN3cub18CUB_300001_SM_10006detail4scan16DeviceScanKernelINS2_10policy_hubIiiimN4cuda3std3__44plusIvEEE10Policy1000EN6thrust24THRUST_300001_SM_1000_NS10device_ptrIiEESF_NS0_13ScanTileStateIiLb1EEES9_NS1_10InputValueIiPiEEmiLb0EiEEvT0_T1_T2_iT3_T4_T5_E12temp_storage+32];
	add.s32 	%r708, %r702, %r704;
	setp.eq.s32 	%p105, %r7, 5;
	selp.b32 	%r709, %r708, %r703, %p105;
	add.s32 	%r710, %r708, %r705;
	setp.eq.s32 	%p106, %r7, 6;
	selp.b32 	%r711, %r710, %r709, %p106;
	add.s32 	%r712, %r710, %r706;
	setp.eq.s32 	%p107, %r7, 7;
	selp.b32 	%r713, %r712, %r711, %p107;
	add.s32 	%r714, %r712, %r707;
	setp.eq.s32 	%p108, %r7, 8;
	selp.b32 	%r715, %r714, %r713, %p108;
	ld.shared.v4.u32 	{%r716, %r717, %r718, %r719}, [_ZZN3cub18CUB_300001_SM_10006detail4scan16DeviceScanKernelINS2_10policy_hubIiiimN4cuda3std3__44plusIvEEE10Policy1000EN6thrust24THRUST_300001_SM_1000_NS10device_ptrIiEESF_NS0_13ScanTileStateIiLb1EEES9_NS1_10InputValueIiPiEEmiLb0EiEEvT0_T1_T2_iT3_T4_T5_E12temp_storage+48];
	add.s32 	%r720, %r714, %r716;
	setp.eq.s32 	%p109, %r7, 9;
	selp.b32 	%r721, %r720, %r715, %p109;
	add.s32 	%r722, %r720, %r717;
	setp.eq.s32 	%p110, %r7, 10;
	selp.b32 	%r723, %r722, %r721, %p110;
	add.s32 	%r724, %r722, %r718;
	setp.eq.s32 	%p111, %r7, 11;
	selp.b32 	%r725, %r724, %r723, %p111;
	add.s32 	%r726, %r724, %r719;
	setp.eq.s32 	%p112, %r7, 12;
	selp.b32 	%r727, %r726, %r725, %p112;
	ld.shared.u32 	%r728, [_ZZN3cub18CUB_300001_SM_10006detail4scan16DeviceScanKernelINS2_10policy_hubIiiimN4cuda3std3__44plusIvEEE10Policy1000EN6thrust24THRUST_300001_SM_1000_NS10device_ptrIiEESF_NS0_13ScanTileStateIiLb1EEES9_NS1_10InputValueIiPiEEmiLb0EiEEvT0_T1_T2_iT3_T4_T5_E12temp_storage+64];
	add.s32 	%r35, %r726, %r728;
	setp.gt.u32 	%p113, %r5, 31;
	setp.lt.u32 	%p114, %r5, 32;
	setp.eq.s32 	%p115, %r616, 0;
	selp.b32 	%r729, 0, %r693, %p115;
	add.s32 	%r970, %r727, %r729;
	selp.b32 	%r37, %r693, %r970, %p114;
	@%p113 bra 	$L__BB7_27;
	setp.ne.s32 	%p116, %r5, 0;
	mul.wide.s32 	%rd45, %r4, 8;
	add.s64 	%rd8, %rd18, %rd45;
	@%p116 bra 	$L__BB7_14;
	st.shared.u32 	[_ZZN3cub18CUB_300001_SM_10006detail4scan16DeviceScanKernelINS2_10policy_hubIiiimN4cuda3std3__44plusIvEEE10Policy1000EN6thrust24THRUST_300001_SM_1000_NS10device_ptrIiEESF_NS0_13ScanTileStateIiLb1EEES9_NS1_10InputValueIiPiEEmiLb0EiEEvT0_T1_T2_iT3_T4_T5_E12temp_storage+12], %r35;
	add.s64 	%rd46, %rd8, 256;
	mov.b32 	%r730, 100;
	// begin inline asm
	st.relaxed.gpu.v2.u32 [%rd46], {%r730, %r35};
	// end inline asm
$L__BB7_14:
	not.b32 	%r736, %r5;
	add.s32 	%r966, %r4, %r736;
	mov.b32 	%r732, 550;
	// begin inline asm
	nanosleep.u32 %r732;
	// end inline asm
	mul.wide.s32 	%rd48, %r966, 8;
	add.s64 	%rd49, %rd18, %rd48;
	add.s64 	%rd47, %rd49, 256;
	// begin inline asm
	ld.relaxed.gpu.v2.u32 {%r967, %r961}, [%rd47];
	// end inline asm
	mov.b32 	%r962, 478;
$L__BB7_15:
	setp.eq.s32 	%p117, %r967, 99;
	mov.b32 	%r737, -1;
	vote.sync.any.pred 	%p118, %p117, %r737;
	not.pred 	%p119, %p118;
	@%p119 bra 	$L__BB7_17;
	// begin inline asm
	nanosleep.u32 %r962;
	// end inline asm
	shr.u32 	%r962, %r962, 1;
	// begin inline asm
	ld.relaxed.gpu.v2.u32 {%r967, %r961}, [%rd47];
	// end inline asm
	bra.uni 	$L__BB7_15;
$L__BB7_17:
	setp.eq.s32 	%p120, %r967, 101;
	mov.b32 	%r764, -1;
	vote.sync.ballot.b32 	%r766, %p120, %r764;
	// begin inline asm
	mov.u32 %r739, %lanemask_ge;
	// end inline asm
	and.b32  	%r767, %r766, %r739;
	or.b32  	%r768, %r767, -2147483648;
	add.s32 	%r769, %r768, -1;
	not.b32 	%r770, %r768;
	and.b32  	%r771, %r770, %r769;
	popc.b32 	%r743, %r771;
	mov.b32 	%r742, 1;
	// begin inline asm
	shfl.sync.down.b32 %r740, %r961, %r742, %r743, %r764;
	// end inline asm
	setp.lt.s32 	%p122, %r616, %r743;
	selp.b32 	%r772, %r740, 0, %p122;
	add.s32 	%r746, %r772, %r961;
	mov.b32 	%r747, 2;
	// begin inline asm
	shfl.sync.down.b32 %r745, %r746, %r747, %r743, %r764;
	// end inline asm
	add.s32 	%r50, %r616, 2;
	setp.gt.s32 	%p123, %r50, %r743;
	selp.b32 	%r773, 0, %r745, %p123;
	add.s32 	%r751, %r746, %r773;
	mov.b32 	%r752, 4;
	// begin inline asm
	shfl.sync.down.b32 %r750, %r751, %r752, %r743, %r764;
	// end inline asm
	add.s32 	%r51, %r616, 4;
	setp.gt.s32 	%p124, %r51, %r743;
	selp.b32 	%r774, 0, %r750, %p124;
	add.s32 	%r756, %r751, %r774;
	mov.b32 	%r757, 8;
	// begin inline asm
	shfl.sync.down.b32 %r755, %r756, %r757, %r743, %r764;
	// end inline asm
	add.s32 	%r52, %r616, 8;
	setp.gt.s32 	%p125, %r52, %r743;
	selp.b32 	%r775, 0, %r755, %p125;
	add.s32 	%r761, %r756, %r775;
	mov.b32 	%r762, 16;
	// begin inline asm
	shfl.sync.down.b32 %r760, %r761, %r762, %r743, %r764;
	// end inline asm
	add.s32 	%r53, %r616, 16;
	setp.gt.s32 	%p126, %r53, %r743;
	selp.b32 	%r776, 0, %r760, %p126;
	add.s32 	%r965, %r761, %r776;
	add.s64 	%rd10, %rd18, 256;
	mov.b32 	%r963, 478;
$L__BB7_18:
	setp.ne.s32 	%p127, %r967, 101;
	mov.b32 	%r777, -1;
	vote.sync.all.pred 	%p128, %p127, %r777;
	not.pred 	%p129, %p128;
	@%p129 bra 	$L__BB7_23;
	shr.u32 	%r963, %r963, 1;
	mul.wide.s32 	%rd52, %r966, 8;
	add.s64 	%rd53, %rd10, %rd52;
	add.s64 	%rd51, %rd53, -256;
	// begin inline asm
	ld.relaxed.gpu.v2.u32 {%r967, %r968}, [%rd51];
	// end inline asm
	mov.u32 	%r969, %r963;
$L__BB7_20:
	setp.eq.s32 	%p133, %r967, 99;
	mov.b32 	%r785, -1;
	vote.sync.any.pred 	%p134, %p133, %r785;
	not.pred 	%p135, %p134;
	@%p135 bra 	$L__BB7_22;
	// begin inline asm
	nanosleep.u32 %r969;
	// end inline asm
	shr.u32 	%r969, %r969, 1;
	// begin inline asm
	ld.relaxed.gpu.v2.u32 {%r967, %r968}, [%rd51];
	// end inline asm
	bra.uni 	$L__BB7_20;
$L__BB7_22:
	setp.eq.s32 	%p136, %r967, 101;
	mov.b32 	%r811, -1;
	vote.sync.ballot.b32 	%r812, %p136, %r811;
	and.b32  	%r813, %r812, %r739;
	or.b32  	%r814, %r813, -2147483648;
	add.s32 	%r815, %r814, -1;
	not.b32 	%r816, %r814;
	and.b32  	%r817, %r816, %r815;
	popc.b32 	%r790, %r817;
	mov.b32 	%r789, 1;
	// begin inline asm
	shfl.sync.down.b32 %r787, %r968, %r789, %r790, %r811;
	// end inline asm
	setp.lt.s32 	%p138, %r616, %r790;
	selp.b32 	%r818, %r787, 0, %p138;
	add.s32 	%r793, %r818, %r968;
	mov.b32 	%r794, 2;
	// begin inline asm
	shfl.sync.down.b32 %r792, %r793, %r794, %r790, %r811;
	// end inline asm
	setp.gt.s32 	%p139, %r50, %r790;
	selp.b32 	%r819, 0, %r792, %p139;
	add.s32 	%r798, %r793, %r819;
	mov.b32 	%r799, 4;
	// begin inline asm
	shfl.sync.down.b32 %r797, %r798, %r799, %r790, %r811;
	// end inline asm
	setp.gt.s32 	%p140, %r51, %r790;
	selp.b32 	%r820, 0, %r797, %p140;
	add.s32 	%r803, %r798, %r820;
	mov.b32 	%r804, 8;
	// begin inline asm
	shfl.sync.down.b32 %r802, %r803, %r804, %r790, %r811;
	// end inline asm
	setp.gt.s32 	%p141, %r52, %r790;
	selp.b32 	%r821, 0, %r802, %p141;
	add.s32 	%r808, %r803, %r821;
	mov.b32 	%r809, 16;
	// begin inline asm
	shfl.sync.down.b32 %r807, %r808, %r809, %r790, %r811;
	// end inline asm
	setp.gt.s32 	%p142, %r53, %r790;
	selp.b32 	%r822, 0, %r807, %p142;
	add.s32 	%r823, %r822, %r965;
	add.s32 	%r965, %r823, %r808;
	add.s32 	%r966, %r966, -32;
	bra.uni 	$L__BB7_18;
$L__BB7_23:
	@%p116 bra 	$L__BB7_25;
	add.s32 	%r780, %r965, %r35;
	add.s64 	%rd50, %rd8, 256;
	mov.b32 	%r779, 101;
	// begin inline asm
	st.relaxed.gpu.v2.u32 [%rd50], {%r779, %r780};
	// end inline asm
	st.shared.u32 	[_ZZN3cub18CUB_300001_SM_10006detail4scan16DeviceScanKernelINS2_10policy_hubIiiimN4cuda3std3__44plusIvEEE10Policy1000EN6thrust24THRUST_300001_SM_1000_NS10device_ptrIiEESF_NS0_13ScanTileStateIiLb1EEES9_NS1_10InputValueIiPiEEmiLb0EiEEvT0_T1_T2_iT3_T4_T5_E12temp_storage+4], %r965;
	st.shared.u32 	[_ZZN3cub18CUB_300001_SM_10006detail4scan16DeviceScanKernelINS2_10policy_hubIiiimN4cuda3std3__44plusIvEEE10Policy1000EN6thrust24THRUST_300001_SM_1000_NS10device_ptrIiEESF_NS0_13ScanTileStateIiLb1EEES9_NS1_10InputValueIiPiEEmiLb0EiEEvT0_T1_T2_iT3_T4_T5_E12temp_storage+8], %r780;
$L__BB7_25:
	setp.ne.s32 	%p131, %r616, 0;
	mov.u32 	%r970, %r37;
	@%p131 bra 	$L__BB7_27;
	st.shared.u32 	[_ZZN3cub18CUB_300001_SM_10006detail4scan16DeviceScanKernelINS2_10policy_hubIiiimN4cuda3std3__44plusIvEEE10Policy1000EN6thrust24THRUST_300001_SM_1000_NS10device_ptrIiEESF_NS0_13ScanTileStateIiLb1EEES9_NS1_10InputValueIiPiEEmiLb0EiEEvT0_T1_T2_iT3_T4_T5_E12temp_storage+84], %r965;
	mov.u32 	%r970, %r965;
$L__BB7_27:
	bar.sync 	0;
	setp.eq.s32 	%p132, %r5, 0;
	ld.shared.u32 	%r781, [_ZZN3cub18CUB_300001_SM_10006detail4scan16DeviceScanKernelINS2_10policy_hubIiiimN4cuda3std3__44plusIvEEE10Policy1000EN6thrust24THRUST_300001_SM_1000_NS10device_ptrIiEESF_NS0_13ScanTileStateIiLb1EEES9_NS1_10InputValueIiPiEEmiLb0EiEEvT0_T1_T2_iT3_T4_T5_E12temp_storage+84];
	selp.b32 	%r782, 0, %r781, %p132;
	add.s32 	%r971, %r782, %r970;
$L__BB7_28:
	add.s32 	%r922, %r971, %r10;
	add.s32 	%r923, %r11, %r922;
	add.s32 	%r924, %r12, %r923;
	add.s32 	%r925, %r13, %r924;
	add.s32 	%r926, %r14, %r925;
	add.s32 	%r927, %r15, %r926;
	add.s32 	%r928, %r16, %r927;
	add.s32 	%r929, %r17, %r928;
	add.s32 	%r930, %r18, %r929;
	add.s32 	%r931, %r19, %r930;
	add.s32 	%r932, %r20, %r931;
	add.s32 	%r933, %r21, %r932;
	add.s32 	%r934, %r22, %r933;
	add.s32 	%r935, %r23, %r934;
	add.s32 	%r936, %r24, %r935;
	add.s32 	%r937, %r25, %r936;
	add.s32 	%r938, %r26, %r937;
	add.s32 	%r939, %r27, %r938;
	bar.sync 	0;
	st.shared.u32 	[%r9], %r971;
	st.shared.u32 	[%r9+4], %r922;
	st.shared.u32 	[%r9+8], %r923;
	st.shared.u32 	[%r9+12], %r924;
	st.shared.u32 	[%r9+16], %r925;
	st.shared.u32 	[%r9+20], %r926;
	st.shared.u32 	[%r9+24], %r927;
	st.shared.u32 	[%r9+28], %r928;
	st.shared.u32 	[%r9+32], %r929;
	st.shared.u32 	[%r9+36], %r930;
	st.shared.u32 	[%r9+40], %r931;
	st.shared.u32 	[%r9+44], %r932;
	st.shared.u32 	[%r9+48], %r933;
	st.shared.u32 	[%r9+52], %r934;
	st.shared.u32 	[%r9+56], %r935;
	st.shared.u32 	[%r9+60], %r936;
	st.shared.u32 	[%r9+64], %r937;
	st.shared.u32 	[%r9+68], %r938;
	st.shared.u32 	[%r9+72], %r939;
	bar.warp.sync 	-1;
	ld.shared.u32 	%r940, [%r8];
	ld.shared.u32 	%r941, [%r8+128];
	ld.shared.u32 	%r942, [%r8+256];
	ld.shared.u32 	%r943, [%r8+384];
	ld.shared.u32 	%r944, [%r8+512];
	ld.shared.u32 	%r945, [%r8+640];
	ld.shared.u32 	%r946, [%r8+768];
	ld.shared.u32 	%r947, [%r8+896];
	ld.shared.u32 	%r948, [%r8+1024];
	ld.shared.u32 	%r949, [%r8+1152];
	ld.shared.u32 	%r950, [%r8+1280];
	ld.shared.u32 	%r951, [%r8+1408];
	ld.shared.u32 	%r952, [%r8+1536];
	ld.shared.u32 	%r953, [%r8+1664];
	ld.shared.u32 	%r954, [%r8+1792];
	ld.shared.u32 	%r955, [%r8+1920];
	ld.shared.u32 	%r956, [%r8+2048];
	ld.shared.u32 	%r957, [%r8+2176];
	ld.shared.u32 	%r958, [%r8+2304];
	add.s64 	%rd58, %rd4, %rd43;
	st.global.u32 	[%rd58], %r940;
	st.global.u32 	[%rd58+128], %r941;
	st.global.u32 	[%rd58+256], %r942;
	st.global.u32 	[%rd58+384], %r943;
	st.global.u32 	[%rd58+512], %r944;
	st.global.u32 	[%rd58+640], %r945;
	st.global.u32 	[%rd58+768], %r946;
	st.global.u32 	[%rd58+896], %r947;
	st.global.u32 	[%rd58+1024], %r948;
	st.global.u32 	[%rd58+1152], %r949;
	st.global.u32 	[%rd58+1280], %r950;
	st.global.u32 	[%rd58+1408], %r951;
	st.global.u32 	[%rd58+1536], %r952;
	st.global.u32 	[%rd58+1664], %r953;
	st.global.u32 	[%rd58+1792], %r954;
	st.global.u32 	[%rd58+1920], %r955;
	st.global.u32 	[%rd58+2048], %r956;
	st.global.u32 	[%rd58+2176], %r957;
	st.global.u32 	[%rd58+2304], %r958;
	bra.uni 	$L__BB7_131;
$L__BB7_29:
	setp.eq.s64 	%p3, %rd6, 0;
	@%p3 bra 	$L__BB7_131;
	cvt.u32.u64 	%r75, %rd6;
	shl.b64 	%rd21, %rd5, 2;
	add.s64 	%rd22, %rd3, %rd21;
	mov.u32 	%r76, %tid.x;
	ld.global.u32 	%r990, [%rd22];
	and.b32  	%r209, %r76, 31;
	and.b32  	%r210, %r76, 992;
	mul.lo.s32 	%r211, %r210, 19;
	or.b32  	%r78, %r211, %r209;
	setp.ge.u32 	%p4, %r78, %r75;
	shl.b32 	%r212, %r78, 2;
	cvt.u64.u32 	%rd23, %r212;
	add.s64 	%rd12, %rd22, %rd23;
	mov.u32 	%r972, %r990;
	@%p4 bra 	$L__BB7_32;
	ld.global.u32 	%r972, [%rd12];
$L__BB7_32:
	add.s32 	%r213, %r78, 32;
	setp.ge.u32 	%p5, %r213, %r75;
	mov.u32 	%r973, %r990;
	@%p5 bra 	$L__BB7_34;
	ld.global.u32 	%r973, [%rd12+128];
$L__BB7_34:
	add.s32 	%r214, %r78, 64;
	setp.ge.u32 	%p6, %r214, %r75;
	mov.u32 	%r974, %r990;
	@%p6 bra 	$L__BB7_36;
	ld.global.u32 	%r974, [%rd12+256];
$L__BB7_36:
	add.s32 	%r215, %r78, 96;
	setp.ge.u32 	%p7, %r215, %r75;
	mov.u32 	%r975, %r990;
	@%p7 bra 	$L__BB7_38;
	ld.global.u32 	%r975, [%rd12+384];
$L__BB7_38:
	add.s32 	%r216, %r78, 128;
	setp.ge.u32 	%p8, %r216, %r75;
	mov.u32 	%r976, %r990;
	@%p8 bra 	$L__BB7_40;
	ld.global.u32 	%r976, [%rd12+512];
$L__BB7_40:
	add.s32 	%r217, %r78, 160;
	setp.ge.u32 	%p9, %r217, %r75;
	mov.u32 	%r977, %r990;
	@%p9 bra 	$L__BB7_42;
	ld.global.u32 	%r977, [%rd12+640];
$L__BB7_42:
	add.s32 	%r218, %r78, 192;
	setp.ge.u32 	%p10, %r218, %r75;
	mov.u32 	%r978, %r990;
	@%p10 bra 	$L__BB7_44;
	ld.global.u32 	%r978, [%rd12+768];
$L__BB7_44:
	add.s32 	%r219, %r78, 224;
	setp.ge.u32 	%p11, %r219, %r75;
	mov.u32 	%r979, %r990;
	@%p11 bra 	$L__BB7_46;
	ld.global.u32 	%r979, [%rd12+896];
$L__BB7_46:
	add.s32 	%r95, %r78, 256;
	setp.ge.u32 	%p12, %r95, %r75;
	mov.u32 	%r980, %r990;
	@%p12 bra 	$L__BB7_48;
	ld.global.u32 	%r980, [%rd12+1024];
$L__BB7_48:
	add.s32 	%r98, %r78, 288;
	setp.ge.u32 	%p13, %r98, %r75;
	mov.u32 	%r981, %r990;
	@%p13 bra 	$L__BB7_50;
	ld.global.u32 	%r981, [%rd12+1152];
$L__BB7_50:
	add.s32 	%r220, %r78, 320;
	setp.ge.u32 	%p14, %r220, %r75;
	mov.u32 	%r982, %r990;
	@%p14 bra 	$L__BB7_52;
	ld.global.u32 	%r982, [%rd12+1280];
$L__BB7_52:
	add.s32 	%r221, %r78, 352;
	setp.ge.u32 	%p15, %r221, %r75;
	mov.u32 	%r983, %r990;
	@%p15 bra 	$L__BB7_54;
	ld.global.u32 	%r983, [%rd12+1408];
$L__BB7_54:
	add.s32 	%r222, %r78, 384;
	setp.ge.u32 	%p16, %r222, %r75;
	mov.u32 	%r984, %r990;
	@%p16 bra 	$L__BB7_56;
	ld.global.u32 	%r984, [%rd12+1536];
$L__BB7_56:
	add.s32 	%r223, %r78, 416;
	setp.ge.u32 	%p17, %r223, %r75;
	mov.u32 	%r985, %r990;
	@%p17 bra 	$L__BB7_58;
	ld.global.u32 	%r985, [%rd12+1664];
$L__BB7_58:
	add.s32 	%r224, %r78, 448;
	setp.ge.u32 	%p18, %r224, %r75;
	mov.u32 	%r986, %r990;
	@%p18 bra 	$L__BB7_60;
	ld.global.u32 	%r986, [%rd12+1792];
$L__BB7_60:
	add.s32 	%r225, %r78, 480;
	setp.ge.u32 	%p19, %r225, %r75;
	mov.u32 	%r987, %r990;
	@%p19 bra 	$L__BB7_62;
	ld.global.u32 	%r987, [%rd12+1920];
$L__BB7_62:
	add.s32 	%r226, %r78, 512;
	setp.ge.u32 	%p20, %r226, %r75;
	mov.u32 	%r988, %r990;
	@%p20 bra 	$L__BB7_64;
	ld.global.u32 	%r988, [%rd12+2048];
$L__BB7_64:
	add.s32 	%r115, %r78, 544;
	setp.ge.u32 	%p21, %r115, %r75;
	mov.u32 	%r989, %r990;
	@%p21 bra 	$L__BB7_66;
	ld.global.u32 	%r989, [%rd12+2176];
$L__BB7_66:
	add.s32 	%r118, %r78, 576;
	setp.ge.u32 	%p22, %r118, %r75;
	@%p22 bra 	$L__BB7_68;
	ld.global.u32 	%r990, [%rd12+2304];
$L__BB7_68:
	// begin inline asm
	mov.u32 %r227, %laneid;
	// end inline asm
	shr.u32 	%r122, %r76, 5;
	mad.lo.s32 	%r228, %r122, 608, %r227;
	shl.b32 	%r229, %r228, 2;
	mov.u32 	%r230, _ZZN3cub18CUB_300001_SM_10006detail4scan16DeviceScanKernelINS2_10policy_hubIiiimN4cuda3std3__44plusIvEEE10Policy1000EN6thrust24THRUST_300001_SM_1000_NS10device_ptrIiEESF_NS0_13ScanTileStateIiLb1EEES9_NS1_10InputValueIiPiEEmiLb0EiEEvT0_T1_T2_iT3_T4_T5_E12temp_storage;
	add.s32 	%r123, %r230, %r229;
	st.shared.u32 	[%r123], %r972;
	st.shared.u32 	[%r123+128], %r973;
	st.shared.u32 	[%r123+256], %r974;
	st.shared.u32 	[%r123+384], %r975;
	st.shared.u32 	[%r123+512], %r976;
	st.shared.u32 	[%r123+640], %r977;
	st.shared.u32 	[%r123+768], %r978;
	st.shared.u32 	[%r123+896], %r979;
	st.shared.u32 	[%r123+1024], %r980;
	st.shared.u32 	[%r123+1152], %r981;
	st.shared.u32 	[%r123+1280], %r982;
	st.shared.u32 	[%r123+1408], %r983;
	st.shared.u32 	[%r123+1536], %r984;
	st.shared.u32 	[%r123+1664], %r985;
	st.shared.u32 	[%r123+1792], %r986;
	st.shared.u32 	[%r123+1920], %r987;
	st.shared.u32 	[%r123+2048], %r988;
	st.shared.u32 	[%r123+2176], %r989;
	st.shared.u32 	[%r123+2304], %r990;
	bar.warp.sync 	-1;
	mad.lo.s32 	%r124, %r227, 72, %r123;
	ld.shared.u32 	%r125, [%r124];
	ld.shared.u32 	%r126, [%r124+4];
	ld.shared.u32 	%r127, [%r124+8];
	ld.shared.u32 	%r128, [%r124+12];
	ld.shared.u32 	%r129, [%r124+16];
	ld.shared.u32 	%r130, [%r124+20];
	ld.shared.u32 	%r131, [%r124+24];
	ld.shared.u32 	%r132, [%r124+28];
	ld.shared.u32 	%r133, [%r124+32];
	ld.shared.u32 	%r134, [%r124+36];
	ld.shared.u32 	%r135, [%r124+40];
	ld.shared.u32 	%r136, [%r124+44];
	ld.shared.u32 	%r137, [%r124+48];
	ld.shared.u32 	%r138, [%r124+52];
	ld.shared.u32 	%r139, [%r124+56];
	ld.shared.u32 	%r140, [%r124+60];
	ld.shared.u32 	%r141, [%r124+64];
	ld.shared.u32 	%r142, [%r124+68];
	ld.shared.u32 	%r143, [%r124+72];
	bar.sync 	0;
	setp.ne.s32 	%p23, %r4, 0;
	@%p23 bra 	$L__BB7_72;
	add.s32 	%r456, %r126, %r125;
	add.s32 	%r457, %r127, %r456;
	add.s32 	%r458, %r128, %r457;
	add.s32 	%r459, %r129, %r458;
	add.s32 	%r460, %r130, %r459;
	add.s32 	%r461, %r131, %r460;
	add.s32 	%r462, %r132, %r461;
	add.s32 	%r463, %r133, %r462;
	add.s32 	%r464, %r134, %r463;
	add.s32 	%r465, %r135, %r464;
	add.s32 	%r466, %r136, %r465;
	add.s32 	%r467, %r137, %r466;
	add.s32 	%r468, %r138, %r467;
	add.s32 	%r469, %r139, %r468;
	add.s32 	%r470, %r140, %r469;
	add.s32 	%r471, %r141, %r470;
	add.s32 	%r472, %r142, %r471;
	add.s32 	%r430, %r143, %r472;
	mov.b32 	%r428, 1;
	mov.b32 	%r453, 0;
	mov.b32 	%r455, -1;
	// begin inline asm
	{  .reg .s32 r0;  .reg .pred p;  shfl.sync.up.b32 r0|p, %r430, %r428, %r453, %r455;  @p add.s32 r0, r0, %r430;  mov.s32 %r426, r0;}
	// end inline asm
	mov.b32 	%r434, 2;
	// begin inline asm
	{  .reg .s32 r0;  .reg .pred p;  shfl.sync.up.b32 r0|p, %r426, %r434, %r453, %r455;  @p add.s32 r0, r0, %r426;  mov.s32 %r432, r0;}
	// end inline asm
	mov.b32 	%r440, 4;
	// begin inline asm
	{  .reg .s32 r0;  .reg .pred p;  shfl.sync.up.b32 r0|p, %r432, %r440, %r453, %r455;  @p add.s32 r0, r0, %r432;  mov.s32 %r438, r0;}
	// end inline asm
	mov.b32 	%r446, 8;
	// begin inline asm
	{  .reg .s32 r0;  .reg .pred p;  shfl.sync.up.b32 r0|p, %r438, %r446, %r453, %r455;  @p add.s32 r0, r0, %r438;  mov.s32 %r444, r0;}
	// end inline asm
	mov.b32 	%r452, 16;
	// begin inline asm
	{  .reg .s32 r0;  .reg .pred p;  shfl.sync.up.b32 r0|p, %r444, %r452, %r453, %r455;  @p add.s32 r0, r0, %r444;  mov.s32 %r450, r0;}
	// end inline asm
	setp.ne.s32 	%p66, %r227, 31;
	@%p66 bra 	$L__BB7_71;
	shl.b32 	%r473, %r122, 2;
	mov.u32 	%r474, _ZZN3cub18CUB_300001_SM_10006detail4scan16DeviceScanKernelINS2_10policy_hubIiiimN4cuda3std3__44plusIvEEE10Policy1000EN6thrust24THRUST_300001_SM_1000_NS10device_ptrIiEESF_NS0_13ScanTileStateIiLb1EEES9_NS1_10InputValueIiPiEEmiLb0EiEEvT0_T1_T2_iT3_T4_T5_E12temp_storage;
	add.s32 	%r475, %r474, %r473;
	st.shared.u32 	[%r475+16], %r450;
$L__BB7_71:
	bar.sync 	0;
	ld.shared.v4.u32 	{%r476, %r477, %r478, %r479}, [_ZZN3cub18CUB_300001_SM_10006detail4scan16DeviceScanKernelINS2_10policy_hubIiiimN4cuda3std3__44plusIvEEE10Policy1000EN6thrust24THRUST_300001_SM_1000_NS10device_ptrIiEESF_NS0_13ScanTileStateIiLb1EEES9_NS1_10InputValueIiPiEEmiLb0EiEEvT0_T1_T2_iT3_T4_T5_E12temp_storage+16];
	add.s32 	%r480, %r477, %r476;
	setp.eq.s32 	%p67, %r122, 2;
	selp.b32 	%r481, %r480, %r476, %p67;
	add.s32 	%r482, %r480, %r478;
	setp.eq.s32 	%p68, %r122, 3;
	selp.b32 	%r483, %r482, %r481, %p68;
	add.s32 	%r484, %r482, %r479;
	setp.eq.s32 	%p69, %r122, 4;
	selp.b32 	%r485, %r484, %r483, %p69;
	ld.shared.v4.u32 	{%r486, %r487, %r488, %r489}, [_ZZN3cub18CUB_300001_SM_10006detail4scan16DeviceScanKernelINS2_10policy_hubIiiimN4cuda3std3__44plusIvEEE10Policy1000EN6thrust24THRUST_300001_SM_1000_NS10device_ptrIiEESF_NS0_13ScanTileStateIiLb1EEES9_NS1_10InputValueIiPiEEmiLb0EiEEvT0_T1_T2_iT3_T4_T5_E12temp_storage+32];
	add.s32 	%r490, %r484, %r486;
	setp.eq.s32 	%p70, %r122, 5;
	selp.b32 	%r491, %r490, %r485, %p70;
	add.s32 	%r492, %r490, %r487;
	setp.eq.s32 	%p71, %r122, 6;
	selp.b32 	%r493, %r492, %r491, %p71;
	add.s32 	%r494, %r492, %r488;
	setp.eq.s32 	%p72, %r122, 7;
	selp.b32 	%r495, %r494, %r493, %p72;
	add.s32 	%r496, %r494, %r489;
	setp.eq.s32 	%p73, %r122, 8;
	selp.b32 	%r497, %r496, %r495, %p73;
	ld.shared.v4.u32 	{%r498, %r499, %r500, %r501}, [_ZZN3cub18CUB_300001_SM_10006detail4scan16DeviceScanKernelINS2_10policy_hubIiiimN4cuda3std3__44plusIvEEE10Policy1000EN6thrust24THRUST_300001_SM_1000_NS10device_ptrIiEESF_NS0_13ScanTileStateIiLb1EEES9_NS1_10InputValueIiPiEEmiLb0EiEEvT0_T1_T2_iT3_T4_T5_E12temp_storage+48];
	add.s32 	%r502, %r496, %r498;
	setp.eq.s32 	%p74, %r122, 9;
	selp.b32 	%r503, %r502, %r497, %p74;
	add.s32 	%r504, %r502, %r499;
	setp.eq.s32 	%p75, %r122, 10;
	selp.b32 	%r505, %r504, %r503, %p75;
	add.s32 	%r506, %r504, %r500;
	setp.eq.s32 	%p76, %r122, 11;
	selp.b32 	%r507, %r506, %r505, %p76;
	add.s32 	%r508, %r506, %r501;
	setp.eq.s32 	%p77, %r122, 12;
	selp.b32 	%r509, %r508, %r507, %p77;
	setp.lt.u32 	%p78, %r76, 32;
	selp.b32 	%r510, 0, %r509, %p78;
	setp.eq.s32 	%p79, %r227, 0;
	sub.s32 	%r511, %r450, %r430;
	selp.b32 	%r512, 0, %r511, %p79;
	add.s32 	%r513, %r512, %r959;
	add.s32 	%r1002, %r513, %r510;
	bra.uni 	$L__BB7_91;
$L__BB7_72:
	add.s32 	%r261, %r126, %r125;
	add.s32 	%r262, %r127, %r261;
	add.s32 	%r263, %r128, %r262;
	add.s32 	%r264, %r129, %r263;
	add.s32 	%r265, %r130, %r264;
	add.s32 	%r266, %r131, %r265;
	add.s32 	%r267, %r132, %r266;
	add.s32 	%r268, %r133, %r267;
	add.s32 	%r269, %r134, %r268;
	add.s32 	%r270, %r135, %r269;
	add.s32 	%r271, %r136, %r270;
	add.s32 	%r272, %r137, %r271;
	add.s32 	%r273, %r138, %r272;
	add.s32 	%r274, %r139, %r273;
	add.s32 	%r275, %r140, %r274;
	add.s32 	%r276, %r141, %r275;
	add.s32 	%r277, %r142, %r276;
	add.s32 	%r235, %r143, %r277;
	mov.b32 	%r233, 1;
	mov.b32 	%r258, 0;
	mov.b32 	%r260, -1;
	// begin inline asm
	{  .reg .s32 r0;  .reg .pred p;  shfl.sync.up.b32 r0|p, %r235, %r233, %r258, %r260;  @p add.s32 r0, r0, %r235;  mov.s32 %r231, r0;}
	// end inline asm
	mov.b32 	%r239, 2;
	// begin inline asm
	{  .reg .s32 r0;  .reg .pred p;  shfl.sync.up.b32 r0|p, %r231, %r239, %r258, %r260;  @p add.s32 r0, r0, %r231;  mov.s32 %r237, r0;}
	// end inline asm
	mov.b32 	%r245, 4;
	// begin inline asm
	{  .reg .s32 r0;  .reg .pred p;  shfl.sync.up.b32 r0|p, %r237, %r245, %r258, %r260;  @p add.s32 r0, r0, %r237;  mov.s32 %r243, r0;}
	// end inline asm
	mov.b32 	%r251, 8;
	// begin inline asm
	{  .reg .s32 r0;  .reg .pred p;  shfl.sync.up.b32 r0|p, %r243, %r251, %r258, %r260;  @p add.s32 r0, r0, %r243;  mov.s32 %r249, r0;}
	// end inline asm
	mov.b32 	%r257, 16;
	// begin inline asm
	{  .reg .s32 r0;  .reg .pred p;  shfl.sync.up.b32 r0|p, %r249, %r257, %r258, %r260;  @p add.s32 r0, r0, %r249;  mov.s32 %r255, r0;}
	// end inline asm
	setp.ne.s32 	%p24, %r227, 31;
	@%p24 bra 	$L__BB7_74;
	shl.b32 	%r278, %r122, 2;
	mov.u32 	%r279, _ZZN3cub18CUB_300001_SM_10006detail4scan16DeviceScanKernelINS2_10policy_hubIiiimN4cuda3std3__44plusIvEEE10Policy1000EN6thrust24THRUST_300001_SM_1000_NS10device_ptrIiEESF_NS0_13ScanTileStateIiLb1EEES9_NS1_10InputValueIiPiEEmiLb0EiEEvT0_T1_T2_iT3_T4_T5_E12temp_storage;
	add.s32 	%r280, %r279, %r278;
	st.shared.u32 	[%r280+16], %r255;
$L__BB7_74:
	sub.s32 	%r281, %r255, %r235;
	bar.sync 	0;
	ld.shared.v4.u32 	{%r282, %r283, %r284, %r285}, [_ZZN3cub18CUB_300001_SM_10006detail4scan16DeviceScanKernelINS2_10policy_hubIiiimN4cuda3std3__44plusIvEEE10Policy1000EN6thrust24THRUST_300001_SM_1000_NS10device_ptrIiEESF_NS0_13ScanTileStateIiLb1EEES9_NS1_10InputValueIiPiEEmiLb0EiEEvT0_T1_T2_iT3_T4_T5_E12temp_storage+16];
	add.s32 	%r286, %r283, %r282;
	setp.eq.s32 	%p25, %r122, 2;
	selp.b32 	%r287, %r286, %r282, %p25;
	add.s32 	%r288, %r286, %r284;
	setp.eq.s32 	%p26, %r122, 3;
	selp.b32 	%r289, %r288, %r287, %p26;
	add.s32 	%r290, %r288, %r285;
	setp.eq.s32 	%p27, %r122, 4;
	selp.b32 	%r291, %r290, %r289, %p27;
	ld.shared.v4.u32 	{%r292, %r293, %r294, %r295}, [_ZZN3cub18CUB_300001_SM_10006detail4scan16DeviceScanKernelINS2_10policy_hubIiiimN4cuda3std3__44plusIvEEE10Policy1000EN6thrust24THRUST_300001_SM_1000_NS10device_ptrIiEESF_NS0_13ScanTileStateIiLb1EEES9_NS1_10InputValueIiPiEEmiLb0EiEEvT0_T1_T2_iT3_T4_T5_E12temp_storage+32];
	add.s32 	%r296, %r290, %r292;
	setp.eq.s32 	%p28, %r122, 5;
	selp.b32 	%r297, %r296, %r291, %p28;
	add.s32 	%r298, %r296, %r293;
	setp.eq.s32 	%p29, %r122, 6;
	selp.b32 	%r299, %r298, %r297, %p29;
	add.s32 	%r300, %r298, %r294;
	setp.eq.s32 	%p30, %r122, 7;
	selp.b32 	%r301, %r300, %r299, %p30;
	add.s32 	%r302, %r300, %r295;
	setp.eq.s32 	%p31, %r122, 8;
	selp.b32 	%r303, %r302, %r301, %p31;
	ld.shared.v4.u32 	{%r304, %r305, %r306, %r307}, [_ZZN3cub18CUB_300001_SM_10006detail4scan16DeviceScanKernelINS2_10policy_hubIiiimN4cuda3std3__44plusIvEEE10Policy1000EN6thrust24THRUST_300001_SM_1000_NS10device_ptrIiEESF_NS0_13ScanTileStateIiLb1EEES9_NS1_10InputValueIiPiEEmiLb0EiEEvT0_T1_T2_iT3_T4_T5_E12temp_storage+48];
	add.s32 	%r308, %r302, %r304;
	setp.eq.s32 	%p32, %r122, 9;
	selp.b32 	%r309, %r308, %r303, %p32;
	add.s32 	%r310, %r308, %r305;
	setp.eq.s32 	%p33, %r122, 10;
	selp.b32 	%r311, %r310, %r309, %p33;
	add.s32 	%r312, %r310, %r306;
	setp.eq.s32 	%p34, %r122, 11;
	selp.b32 	%r313, %r312, %r311, %p34;
	add.s32 	%r314, %r312, %r307;
	setp.eq.s32 	%p35, %r122, 12;
	selp.b32 	%r315, %r314, %r313, %p35;
	ld.shared.u32 	%r316, [_ZZN3cub18CUB_300001_SM_10006detail4scan16DeviceScanKernelINS2_10policy_hubIiiimN4cuda3std3__44plusIvEEE10Policy1000EN6thrust24THRUST_300001_SM_1000_NS10device_ptrIiEESF_NS0_13ScanTileStateIiLb1EEES9_NS1_10InputValueIiPiEEmiLb0EiEEvT0_T1_T2_iT3_T4_T5_E12temp_storage+64];
	add.s32 	%r149, %r314, %r316;
	setp.gt.u32 	%p36, %r76, 31;
	setp.lt.u32 	%p37, %r76, 32;
	setp.eq.s32 	%p38, %r227, 0;
	selp.b32 	%r317, 0, %r281, %p38;
	add.s32 	%r1001, %r315, %r317;
	selp.b32 	%r151, %r281, %r1001, %p37;
	@%p36 bra 	$L__BB7_90;
	setp.ne.s32 	%p39, %r76, 0;
	mul.wide.s32 	%rd24, %r4, 8;
	add.s64 	%rd13, %rd18, %rd24;
	@%p39 bra 	$L__BB7_77;
	st.shared.u32 	[_ZZN3cub18CUB_300001_SM_10006detail4scan16DeviceScanKernelINS2_10policy_hubIiiimN4cuda3std3__44plusIvEEE10Policy1000EN6thrust24THRUST_300001_SM_1000_NS10device_ptrIiEESF_NS0_13ScanTileStateIiLb1EEES9_NS1_10InputValueIiPiEEmiLb0EiEEvT0_T1_T2_iT3_T4_T5_E12temp_storage+12], %r149;
	add.s64 	%rd25, %rd13, 256;
	mov.b32 	%r318, 100;
	// begin inline asm
	st.relaxed.gpu.v2.u32 [%rd25], {%r318, %r149};
	// end inline asm
$L__BB7_77:
	not.b32 	%r324, %r76;
	add.s32 	%r997, %r4, %r324;
	mov.b32 	%r320, 550;
	// begin inline asm
	nanosleep.u32 %r320;
	// end inline asm
	mul.wide.s32 	%rd27, %r997, 8;
	add.s64 	%rd28, %rd18, %rd27;
	add.s64 	%rd26, %rd28, 256;
	// begin inline asm
	ld.relaxed.gpu.v2.u32 {%r998, %r992}, [%rd26];
	// end inline asm
	mov.b32 	%r993, 478;
$L__BB7_78:
	setp.eq.s32 	%p40, %r998, 99;
	mov.b32 	%r325, -1;
	vote.sync.any.pred 	%p41, %p40, %r325;
	not.pred 	%p42, %p41;
	@%p42 bra 	$L__BB7_80;
	// begin inline asm
	nanosleep.u32 %r993;
	// end inline asm
	shr.u32 	%r993, %r993, 1;
	// begin inline asm
	ld.relaxed.gpu.v2.u32 {%r998, %r992}, [%rd26];
	// end inline asm
	bra.uni 	$L__BB7_78;
$L__BB7_80:
	setp.eq.s32 	%p43, %r998, 101;
	mov.b32 	%r352, -1;
	vote.sync.ballot.b32 	%r354, %p43, %r352;
	// begin inline asm
	mov.u32 %r327, %lanemask_ge;
	// end inline asm
	and.b32  	%r355, %r354, %r327;
	or.b32  	%r356, %r355, -2147483648;
	add.s32 	%r357, %r356, -1;
	not.b32 	%r358, %r356;
	and.b32  	%r359, %r358, %r357;
	popc.b32 	%r331, %r359;
	mov.b32 	%r330, 1;
	// begin inline asm
	shfl.sync.down.b32 %r328, %r992, %r330, %r331, %r352;
	// end inline asm
	setp.lt.s32 	%p45, %r227, %r331;
	selp.b32 	%r360, %r328, 0, %p45;
	add.s32 	%r334, %r360, %r992;
	mov.b32 	%r335, 2;
	// begin inline asm
	shfl.sync.down.b32 %r333, %r334, %r335, %r331, %r352;
	// end inline asm
	add.s32 	%r361, %r227, 2;
	setp.gt.s32 	%p46, %r361, %r331;
	selp.b32 	%r362, 0, %r333, %p46;
	add.s32 	%r339, %r334, %r362;
	mov.b32 	%r340, 4;
	// begin inline asm
	shfl.sync.down.b32 %r338, %r339, %r340, %r331, %r352;
	// end inline asm
	add.s32 	%r363, %r227, 4;
	setp.gt.s32 	%p47, %r363, %r331;
	selp.b32 	%r364, 0, %r338, %p47;
	add.s32 	%r344, %r339, %r364;
	mov.b32 	%r345, 8;
	// begin inline asm
	shfl.sync.down.b32 %r343, %r344, %r345, %r331, %r352;
	// end inline asm
	add.s32 	%r365, %r227, 8;
	setp.gt.s32 	%p48, %r365, %r331;
	selp.b32 	%r366, 0, %r343, %p48;
	add.s32 	%r349, %r344, %r366;
	mov.b32 	%r350, 16;
	// begin inline asm
	shfl.sync.down.b32 %r348, %r349, %r350, %r331, %r352;
	// end inline asm
	add.s32 	%r367, %r227, 16;
	setp.gt.s32 	%p49, %r367, %r331;
	selp.b32 	%r368, 0, %r348, %p49;
	add.s32 	%r994, %r349, %r368;
	add.s64 	%rd14, %rd18, 256;
	mov.b32 	%r995, 478;
$L__BB7_81:
	setp.ne.s32 	%p50, %r998, 101;
	mov.b32 	%r369, -1;
	vote.sync.all.pred 	%p51, %p50, %r369;
	not.pred 	%p52, %p51;
	@%p52 bra 	$L__BB7_86;
	shr.u32 	%r995, %r995, 1;
	mul.wide.s32 	%rd31, %r997, 8;
	add.s64 	%rd32, %rd14, %rd31;
	add.s64 	%rd30, %rd32, -256;
	// begin inline asm
	ld.relaxed.gpu.v2.u32 {%r998, %r999}, [%rd30];
	// end inline asm
	mov.u32 	%r1000, %r995;
$L__BB7_83:
	setp.eq.s32 	%p56, %r998, 99;
	mov.b32 	%r377, -1;
	vote.sync.any.pred 	%p57, %p56, %r377;
	not.pred 	%p58, %p57;
	@%p58 bra 	$L__BB7_85;
	// begin inline asm
	nanosleep.u32 %r1000;
	// end inline asm
	shr.u32 	%r1000, %r1000, 1;
	// begin inline asm
	ld.relaxed.gpu.v2.u32 {%r998, %r999}, [%rd30];
	// end inline asm
	bra.uni 	$L__BB7_83;
$L__BB7_85:
	setp.eq.s32 	%p59, %r998, 101;
	mov.b32 	%r403, -1;
	vote.sync.ballot.b32 	%r404, %p59, %r403;
	and.b32  	%r405, %r404, %r327;
	or.b32  	%r406, %r405, -2147483648;
	add.s32 	%r407, %r406, -1;
	not.b32 	%r408, %r406;
	and.b32  	%r409, %r408, %r407;
	popc.b32 	%r382, %r409;
	mov.b32 	%r381, 1;
	// begin inline asm
	shfl.sync.down.b32 %r379, %r999, %r381, %r382, %r403;
	// end inline asm
	setp.lt.s32 	%p61, %r227, %r382;
	selp.b32 	%r410, %r379, 0, %p61;
	add.s32 	%r385, %r410, %r999;
	mov.b32 	%r386, 2;
	// begin inline asm
	shfl.sync.down.b32 %r384, %r385, %r386, %r382, %r403;
	// end inline asm
	add.s32 	%r411, %r227, 2;
	setp.gt.s32 	%p62, %r411, %r382;
	selp.b32 	%r412, 0, %r384, %p62;
	add.s32 	%r390, %r385, %r412;
	mov.b32 	%r391, 4;
	// begin inline asm
	shfl.sync.down.b32 %r389, %r390, %r391, %r382, %r403;
	// end inline asm
	add.s32 	%r413, %r227, 4;
	setp.gt.s32 	%p63, %r413, %r382;
	selp.b32 	%r414, 0, %r389, %p63;
	add.s32 	%r395, %r390, %r414;
	mov.b32 	%r396, 8;
	// begin inline asm
	shfl.sync.down.b32 %r394, %r395, %r396, %r382, %r403;
	// end inline asm
	add.s32 	%r415, %r227, 8;
	setp.gt.s32 	%p64, %r415, %r382;
	selp.b32 	%r416, 0, %r394, %p64;
	add.s32 	%r400, %r395, %r416;
	mov.b32 	%r401, 16;
	// begin inline asm
	shfl.sync.down.b32 %r399, %r400, %r401, %r382, %r403;
	// end inline asm
	add.s32 	%r417, %r227, 16;
	setp.gt.s32 	%p65, %r417, %r382;
	selp.b32 	%r418, 0, %r399, %p65;
	add.s32 	%r419, %r418, %r994;
	add.s32 	%r994, %r419, %r400;
	add.s32 	%r997, %r997, -32;
	bra.uni 	$L__BB7_81;
$L__BB7_86:
	@%p39 bra 	$L__BB7_88;
	add.s32 	%r372, %r994, %r149;
	add.s64 	%rd29, %rd13, 256;
	mov.b32 	%r371, 101;
	// begin inline asm
	st.relaxed.gpu.v2.u32 [%rd29], {%r371, %r372};
	// end inline asm
	st.shared.u32 	[_ZZN3cub18CUB_300001_SM_10006detail4scan16DeviceScanKernelINS2_10policy_hubIiiimN4cuda3std3__44plusIvEEE10Policy1000EN6thrust24THRUST_300001_SM_1000_NS10device_ptrIiEESF_NS0_13ScanTileStateIiLb1EEES9_NS1_10InputValueIiPiEEmiLb0EiEEvT0_T1_T2_iT3_T4_T5_E12temp_storage+4], %r994;
	st.shared.u32 	[_ZZN3cub18CUB_300001_SM_10006detail4scan16DeviceScanKernelINS2_10policy_hubIiiimN4cuda3std3__44plusIvEEE10Policy1000EN6thrust24THRUST_300001_SM_1000_NS10device_ptrIiEESF_NS0_13ScanTileStateIiLb1EEES9_NS1_10InputValueIiPiEEmiLb0EiEEvT0_T1_T2_iT3_T4_T5_E12temp_storage+8], %r372;
$L__BB7_88:
	setp.ne.s32 	%p54, %r227, 0;
	mov.u32 	%r1001, %r151;
	@%p54 bra 	$L__BB7_90;
	st.shared.u32 	[_ZZN3cub18CUB_300001_SM_10006detail4scan16DeviceScanKernelINS2_10policy_hubIiiimN4cuda3std3__44plusIvEEE10Policy1000EN6thrust24THRUST_300001_SM_1000_NS10device_ptrIiEESF_NS0_13ScanTileStateIiLb1EEES9_NS1_10InputValueIiPiEEmiLb0EiEEvT0_T1_T2_iT3_T4_T5_E12temp_storage+84], %r994;
	mov.u32 	%r1001, %r994;
$L__BB7_90:
	bar.sync 	0;
	setp.eq.s32 	%p55, %r76, 0;
	ld.shared.u32 	%r373, [_ZZN3cub18CUB_300001_SM_10006detail4scan16DeviceScanKernelINS2_10policy_hubIiiimN4cuda3std3__44plusIvEEE10Policy1000EN6thrust24THRUST_300001_SM_1000_NS10device_ptrIiEESF_NS0_13ScanTileStateIiLb1EEES9_NS1_10InputValueIiPiEEmiLb0EiEEvT0_T1_T2_iT3_T4_T5_E12temp_storage+84];
	selp.b32 	%r374, 0, %r373, %p55;
	add.s32 	%r1002, %r374, %r1001;
$L__BB7_91:
	add.s32 	%r514, %r1002, %r125;
	add.s32 	%r515, %r126, %r514;
	add.s32 	%r516, %r127, %r515;
	add.s32 	%r517, %r128, %r516;
	add.s32 	%r518, %r129, %r517;
	add.s32 	%r519, %r130, %r518;
	add.s32 	%r520, %r131, %r519;
	add.s32 	%r521, %r132, %r520;
	add.s32 	%r522, %r133, %r521;
	add.s32 	%r523, %r134, %r522;
	add.s32 	%r524, %r135, %r523;
	add.s32 	%r525, %r136, %r524;
	add.s32 	%r526, %r137, %r525;
	add.s32 	%r527, %r138, %r526;
	add.s32 	%r528, %r139, %r527;
	add.s32 	%r529, %r140, %r528;
	add.s32 	%r530, %r141, %r529;
	add.s32 	%r531, %r142, %r530;
	bar.sync 	0;
	st.shared.u32 	[%r124], %r1002;
	st.shared.u32 	[%r124+4], %r514;
	st.shared.u32 	[%r124+8], %r515;
	st.shared.u32 	[%r124+12], %r516;
	st.shared.u32 	[%r124+16], %r517;
	st.shared.u32 	[%r124+20], %r518;
	st.shared.u32 	[%r124+24], %r519;
	st.shared.u32 	[%r124+28], %r520;
	st.shared.u32 	[%r124+32], %r521;
	st.shared.u32 	[%r124+36], %r522;
	st.shared.u32 	[%r124+40], %r523;
	st.shared.u32 	[%r124+44], %r524;
	st.shared.u32 	[%r124+48], %r525;
	st.shared.u32 	[%r124+52], %r526;
	st.shared.u32 	[%r124+56], %r527;
	st.shared.u32 	[%r124+60], %r528;
	st.shared.u32 	[%r124+64], %r529;
	st.shared.u32 	[%r124+68], %r530;
	st.shared.u32 	[%r124+72], %r531;
	bar.warp.sync 	-1;
	ld.shared.u32 	%r185, [%r123];
	ld.shared.u32 	%r186, [%r123+128];
	ld.shared.u32 	%r187, [%r123+256];
	ld.shared.u32 	%r188, [%r123+384];
	ld.shared.u32 	%r189, [%r123+512];
	ld.shared.u32 	%r190, [%r123+640];
	ld.shared.u32 	%r191, [%r123+768];
	ld.shared.u32 	%r192, [%r123+896];
	ld.shared.u32 	%r193, [%r123+1024];
	ld.shared.u32 	%r194, [%r123+1152];
	ld.shared.u32 	%r195, [%r123+1280];
	ld.shared.u32 	%r196, [%r123+1408];
	ld.shared.u32 	%r197, [%r123+1536];
	ld.shared.u32 	%r198, [%r123+1664];
	ld.shared.u32 	%r199, [%r123+1792];
	ld.shared.u32 	%r200, [%r123+1920];
	ld.shared.u32 	%r201, [%r123+2048];
	ld.shared.u32 	%r202, [%r123+2176];
	ld.shared.u32 	%r203, [%r123+2304];
	setp.ne.s32 	%p80, %r76, 0;
	@%p80 bra 	$L__BB7_93;
	st.volatile.shared.u32 	[_ZZN3cub18CUB_300001_SM_10006detail4scan16DeviceScanKernelINS2_10policy_hubIiiimN4cuda3std3__44plusIvEEE10Policy1000EN6thrust24THRUST_300001_SM_1000_NS10device_ptrIiEESF_NS0_13ScanTileStateIiLb1EEES9_NS1_10InputValueIiPiEEmiLb0EiEEvT0_T1_T2_iT3_T4_T5_E12temp_storage+31616], %r75;
$L__BB7_93:
	bar.sync 	0;
	ld.volatile.shared.u32 	%r204, [_ZZN3cub18CUB_300001_SM_10006detail4scan16DeviceScanKernelINS2_10policy_hubIiiimN4cuda3std3__44plusIvEEE10Policy1000EN6thrust24THRUST_300001_SM_1000_NS10device_ptrIiEESF_NS0_13ScanTileStateIiLb1EEES9_NS1_10InputValueIiPiEEmiLb0EiEEvT0_T1_T2_iT3_T4_T5_E12temp_storage+31616];
	cvt.u64.u32 	%rd39, %r78;
	add.s64 	%rd40, %rd5, %rd39;
	setp.ge.s32 	%p81, %r78, %r204;
	shl.b64 	%rd41, %rd40, 2;
	add.s64 	%rd15, %rd4, %rd41;
	@%p81 bra 	$L__BB7_95;
	st.global.u32 	[%rd15], %r185;
$L__BB7_95:
	mov.u32 	%r532, %tid.x;
	and.b32  	%r533, %r532, 992;
	mul.lo.s32 	%r534, %r533, 19;
	and.b32  	%r535, %r532, 31;
	or.b32  	%r536, %r534, %r535;
	add.s32 	%r537, %r536, 32;
	setp.ge.s32 	%p82, %r537, %r204;
	@%p82 bra 	$L__BB7_97;
	st.global.u32 	[%rd15+128], %r186;
$L__BB7_97:
	add.s32 	%r543, %r536, 64;
	setp.ge.s32 	%p83, %r543, %r204;
	@%p83 bra 	$L__BB7_99;
	st.global.u32 	[%rd15+256], %r187;
$L__BB7_99:
	add.s32 	%r549, %r536, 96;
	setp.ge.s32 	%p84, %r549, %r204;
	@%p84 bra 	$L__BB7_101;
	st.global.u32 	[%rd15+384], %r188;
$L__BB7_101:
	add.s32 	%r555, %r536, 128;
	setp.ge.s32 	%p85, %r555, %r204;
	@%p85 bra 	$L__BB7_103;
	st.global.u32 	[%rd15+512], %r189;
$L__BB7_103:
	add.s32 	%r561, %r536, 160;
	setp.ge.s32 	%p86, %r561, %r204;
	@%p86 bra 	$L__BB7_105;
	st.global.u32 	[%rd15+640], %r190;
$L__BB7_105:
	add.s32 	%r567, %r536, 192;
	setp.ge.s32 	%p87, %r567, %r204;
	@%p87 bra 	$L__BB7_107;
	st.global.u32 	[%rd15+768], %r191;
$L__BB7_107:
	add.s32 	%r573, %r536, 224;
	setp.ge.s32 	%p88, %r573, %r204;
	@%p88 bra 	$L__BB7_109;
	st.global.u32 	[%rd15+896], %r192;
$L__BB7_109:
	setp.ge.s32 	%p89, %r95, %r204;
	@%p89 bra 	$L__BB7_111;
	st.global.u32 	[%rd15+1024], %r193;
$L__BB7_111:
	setp.ge.s32 	%p90, %r98, %r204;
	@%p90 bra 	$L__BB7_113;
	st.global.u32 	[%rd15+1152], %r194;
$L__BB7_113:
	add.s32 	%r579, %r536, 320;
	setp.ge.s32 	%p91, %r579, %r204;
	@%p91 bra 	$L__BB7_115;
	st.global.u32 	[%rd15+1280], %r195;
$L__BB7_115:
	add.s32 	%r585, %r536, 352;
	setp.ge.s32 	%p92, %r585, %r204;
	@%p92 bra 	$L__BB7_117;
	st.global.u32 	[%rd15+1408], %r196;
$L__BB7_117:
	add.s32 	%r591, %r536, 384;
	setp.ge.s32 	%p93, %r591, %r204;
	@%p93 bra 	$L__BB7_119;
	st.global.u32 	[%rd15+1536], %r197;
$L__BB7_119:
	add.s32 	%r597, %r536, 416;
	setp.ge.s32 	%p94, %r597, %r204;
	@%p94 bra 	$L__BB7_121;
	st.global.u32 	[%rd15+1664], %r198;
$L__BB7_121:
	add.s32 	%r603, %r536, 448;
	setp.ge.s32 	%p95, %r603, %r204;
	@%p95 bra 	$L__BB7_123;
	st.global.u32 	[%rd15+1792], %r199;
$L__BB7_123:
	add.s32 	%r609, %r536, 480;
	setp.ge.s32 	%p96, %r609, %r204;
	@%p96 bra 	$L__BB7_125;
	st.global.u32 	[%rd15+1920], %r200;
$L__BB7_125:
	add.s32 	%r615, %r536, 512;
	setp.ge.s32 	%p97, %r615, %r204;
	@%p97 bra 	$L__BB7_127;
	st.global.u32 	[%rd15+2048], %r201;
$L__BB7_127:
	setp.ge.s32 	%p98, %r115, %r204;
	@%p98 bra 	$L__BB7_129;
	st.global.u32 	[%rd15+2176], %r202;
$L__BB7_129:
	setp.ge.s32 	%p99, %r118, %r204;
	@%p99 bra 	$L__BB7_131;
	st.global.u32 	[%rd15+2304], %r203;
$L__BB7_131:
	ret;

}
	// .globl	_ZN3cub18CUB_300001_SM_10006detail10merge_sort30DeviceMergeSortBlockSortKernelINS2_10policy_hubIN6thrust24THRUST_300001_SM_1000_NS6detail15normal_iteratorINS6_10device_ptrI6RecordEEEEE9Policy600ESC_PNS0_8NullTypeESC_SG_j14compareRecordsSA_SF_EEvbT0_T1_T2_T3_T4_PT6_PT7_T5_NS1_7vsmem_tE
.visible .entry _ZN3cub18CUB_300001_SM_10006detail10merge_sort30DeviceMergeSortBlockSortKernelINS2_10policy_hubIN6thrust24THRUST_300001_SM_1000_NS6detail15normal_iteratorINS6_10device_ptrI6RecordEEEEE9Policy600ESC_PNS0_8NullTypeESC_SG_j14compareRecordsSA_SF_EEvbT0_T1_T2_T3_T4_PT6_PT7_T5_NS1_7vsmem_tE(
	.param .u8 _ZN3cub18CUB_300001_SM_10006detail10merge_sort30DeviceMergeSortBlockSortKernelINS2_10policy_hubIN6thrust24THRUST_300001_SM_1000_NS6detail15normal_iteratorINS6_10device_ptrI6RecordEEEEE9Policy600ESC_PNS0_8NullTypeESC_SG_j14compareRecordsSA_SF_EEvbT0_T1_T2_T3_T4_PT6_PT7_T5_NS1_7vsmem_tE_param_0,
	.param .align 8 .b8 _ZN3cub18CUB_300001_SM_10006detail10merge_sort30DeviceMergeSortBlockSortKernelINS2_10policy_hubIN6thrust24THRUST_300001_SM_1000_NS6detail15normal_iteratorINS6_10device_ptrI6RecordEEEEE9Policy600ESC_PNS0_8NullTypeESC_SG_j14compareRecordsSA_SF_EEvbT0_T1_T2_T3_T4_PT6_PT7_T5_NS1_7vsmem_tE_param_1[8],
	.param .u64 .ptr .align 1 _ZN3cub18CUB_300001_SM_10006detail10merge_sort30DeviceMergeSortBlockSortKernelINS2_10policy_hubIN6thrust24THRUST_300001_SM_1000_NS6detail15normal_iteratorINS6_10device_ptrI6RecordEEEEE9Policy600ESC_PNS0_8NullTypeESC_SG_j14compareRecordsSA_SF_EEvbT0_T1_T2_T3_T4_PT6_PT7_T5_NS1_7vsmem_tE_param_2,
	.param .align 8 .b8 _ZN3cub18CUB_300001_SM_10006detail10merge_sort30DeviceMergeSortBlockSortKernelINS2_10policy_hubIN6thrust24THRUST_300001_SM_1000_NS6detail15normal_iteratorINS6_10device_ptrI6RecordEEEEE9Policy600ESC_PNS0_8NullTypeESC_SG_j14compareRecordsSA_SF_EEvbT0_T1_T2_T3_T4_PT6_PT7_T5_NS1_7vsmem_tE_param_3[8],
	.param .u64 .ptr .align 1 _ZN3cub18CUB_300001_SM_10006detail10merge_sort30DeviceMergeSortBlockSortKernelINS2_10policy_hubIN6thrust24THRUST_300001_SM_1000_NS6detail15normal_iteratorINS6_10device_ptrI6RecordEEEEE9Policy600ESC_PNS0_8NullTypeESC_SG_j14compareRecordsSA_SF_EEvbT0_T1_T2_T3_T4_PT6_PT7_T5_NS1_7vsmem_tE_param_4,
	.param .u32 _ZN3cub18CUB_300001_SM_10006detail10merge_sort30DeviceMergeSortBlockSortKernelINS2_10policy_hubIN6thrust24THRUST_300001_SM_1000_NS6detail15normal_iteratorINS6_10device_ptrI6RecordEEEEE9Policy600ESC_PNS0_8NullTypeESC_SG_j14compareRecordsSA_SF_EEvbT0_T1_T2_T3_T4_PT6_PT7_T5_NS1_7vsmem_tE_param_5,
	.param .u64 .ptr .align 1 _ZN3cub18CUB_300001_SM_10006detail10merge_sort30DeviceMergeSortBlockSortKernelINS2_10policy_hubIN6thrust24THRUST_300001_SM_1000_NS6detail15normal_iteratorINS6_10device_ptrI6RecordEEEEE9Policy600ESC_PNS0_8NullTypeESC_SG_j14compareRecordsSA_SF_EEvbT0_T1_T2_T3_T4_PT6_PT7_T5_NS1_7vsmem_tE_param_6,
	.param .u64 .ptr .align 1 _ZN3cub18CUB_300001_SM_10006detail10merge_sort30DeviceMergeSortBlockSortKernelINS2_10policy_hubIN6thrust24THRUST_300001_SM_1000_NS6detail15normal_iteratorINS6_10device_ptrI6RecordEEEEE9Policy600ESC_PNS0_8NullTypeESC_SG_j14compareRecordsSA_SF_EEvbT0_T1_T2_T3_T4_PT6_PT7_T5_NS1_7vsmem_tE_param_7,
	.param .align 1 .b8 _ZN3cub18CUB_300001_SM_10006detail10merge_sort30DeviceMergeSortBlockSortKernelINS2_10policy_hubIN6thrust24THRUST_300001_SM_1000_NS6detail15normal_iteratorINS6_10device_ptrI6RecordEEEEE9Policy600ESC_PNS0_8NullTypeESC_SG_j14compareRecordsSA_SF_EEvbT0_T1_T2_T3_T4_PT6_PT7_T5_NS1_7vsmem_tE_param_8[1],
	.param .align 8 .b8 _ZN3cub18CUB_300001_SM_10006detail10merge_sort30DeviceMergeSortBlockSortKernelINS2_10policy_hubIN6thrust24THRUST_300001_SM_1000_NS6detail15normal_iteratorINS6_10device_ptrI6RecordEEEEE9Policy600ESC_PNS0_8NullTypeESC_SG_j14compareRecordsSA_SF_EEvbT0_T1_T2_T3_T4_PT6_PT7_T5_NS1_7vsmem_tE_param_9[8]
)
.maxntid 256
{
	.reg .pred 	%p<236>;
	.reg .b16 	%rs<4>;
	.reg .b32 	%r<1227>;
	.reg .b64 	%rd<36>;
	// demoted variable
	.shared .align 16 .b8 _ZZN3cub18CUB_300001_SM_10006detail10merge_sort30DeviceMergeSortBlockSortKernelINS2_10policy_hubIN6thrust24THRUST_300001_SM_1000_NS6detail15normal_iteratorINS6_10device_ptrI6RecordEEEEE9Policy600ESC_PNS0_8NullTypeESC_SG_j14compareRecordsSA_SF_EEvbT0_T1_T2_T3_T4_PT6_PT7_T5_NS1_7vsmem_tEE19static_temp_storage[16912];
	ld.param.u64 	%rd8, [_ZN3cub18CUB_300001_SM_10006detail10merge_sort30DeviceMergeSortBlockSortKernelINS2_10policy_hubIN6thrust24THRUST_300001_SM_1000_NS6detail15normal_iteratorINS6_10device_ptrI6RecordEEEEE9Policy600ESC_PNS0_8NullTypeESC_SG_j14compareRecordsSA_SF_EEvbT0_T1_T2_T3_T4_PT6_PT7_T5_NS1_7vsmem_tE_param_3];
	ld.param.u64 	%rd9, [_ZN3cub18CUB_300001_SM_10006detail10merge_sort30DeviceMergeSortBlockSortKernelINS2_10policy_hubIN6thrust24THRUST_300001_SM_1000_NS6detail15normal_iteratorINS6_10device_ptrI6RecordEEEEE9Policy600ESC_PNS0_8NullTypeESC_SG_j14compareRecordsSA_SF_EEvbT0_T1_T2_T3_T4_PT6_PT7_T5_NS1_7vsmem_tE_param_1];
	ld.param.u32 	%r464, [_ZN3cub18CUB_300001_SM_10006detail10merge_sort30DeviceMergeSortBlockSortKernelINS2_10policy_hubIN6thrust24THRUST_300001_SM_1000_NS6detail15normal_iteratorINS6_10device_ptrI6RecordEEEEE9Policy600ESC_PNS0_8NullTypeESC_SG_j14compareRecordsSA_SF_EEvbT0_T1_T2_T3_T4_PT6_PT7_T5_NS1_7vsmem_tE_param_5];
	cvta.to.global.u64 	%rd1, %rd9;
	cvta.to.global.u64 	%rd2, %rd8;
	mov.u32 	%r465, %ctaid.x;
	mov.u32 	%r466, %nctaid.x;
	shl.b32 	%r1, %r465, 11;
	add.s32 	%r467, %r466, -1;
	setp.ge.u32 	%p33, %r465, %r467;
	@%p33 bra 	$L__BB8_46;
	// begin inline asm
	griddepcontrol.wait;
	// end inline asm
	mov.u32 	%r758, %ctaid.x;
	shl.b32 	%r759, %r758, 11;
	cvt.u64.u32 	%rd22, %r759;
	mov.u32 	%r2, %tid.x;
	and.b32  	%r3, %r2, 31;
	shl.b32 	%r760, %r2, 3;
	and.b32  	%r4, %r760, 7936;
	or.b32  	%r761, %r4, %r3;
	cvt.u64.u32 	%rd23, %r761;
	add.s64 	%rd3, %rd23, %rd22;
	shl.b64 	%rd24, %rd3, 3;
	add.s64 	%rd25, %rd1, %rd24;
	ld.global.u32 	%r762, [%rd25];
	ld.global.u32 	%r763, [%rd25+4];
	ld.global.u32 	%r764, [%rd25+256];
	ld.global.u32 	%r765, [%rd25+260];
	ld.global.u32 	%r766, [%rd25+512];
	ld.global.u32 	%r767, [%rd25+516];
	ld.global.u32 	%r768, [%rd25+768];
	ld.global.u32 	%r769, [%rd25+772];
	ld.global.u32 	%r770, [%rd25+1024];
	ld.global.u32 	%r771, [%rd25+1028];
	ld.global.u32 	%r772, [%rd25+1280];
	ld.global.u32 	%r773, [%rd25+1284];
	ld.global.u32 	%r774, [%rd25+1536];
	ld.global.u32 	%r775, [%rd25+1540];
	ld.global.u32 	%r776, [%rd25+1792];
	ld.global.u32 	%r777, [%rd25+1796];
	// begin inline asm
	mov.u32 %r756, %laneid;
	// end inline asm
	add.s32 	%r778, %r756, %r4;
	shr.s32 	%r779, %r778, 5;
	add.s32 	%r780, %r779, %r778;
	shl.b32 	%r781, %r780, 3;
	mov.u32 	%r782, _ZZN3cub18CUB_300001_SM_10006detail10merge_sort30DeviceMergeSortBlockSortKernelINS2_10policy_hubIN6thrust24THRUST_300001_SM_1000_NS6detail15normal_iteratorINS6_10device_ptrI6RecordEEEEE9Policy600ESC_PNS0_8NullTypeESC_SG_j14compareRecordsSA_SF_EEvbT0_T1_T2_T3_T4_PT6_PT7_T5_NS1_7vsmem_tEE19static_temp_storage;
	add.s32 	%r5, %r782, %r781;
	st.shared.v2.u32 	[%r5], {%r762, %r763};
	add.s32 	%r783, %r778, 32;
	shr.s32 	%r784, %r783, 5;
	add.s32 	%r785, %r784, %r778;
	shl.b32 	%r786, %r785, 3;
	add.s32 	%r6, %r782, %r786;
	st.shared.v2.u32 	[%r6+256], {%r764, %r765};
	add.s32 	%r787, %r778, 64;
	shr.s32 	%r788, %r787, 5;
	add.s32 	%r789, %r788, %r778;
	shl.b32 	%r790, %r789, 3;
	add.s32 	%r7, %r782, %r790;
	st.shared.v2.u32 	[%r7+512], {%r766, %r767};
	add.s32 	%r791, %r778, 96;
	shr.s32 	%r792, %r791, 5;
	add.s32 	%r793, %r792, %r778;
	shl.b32 	%r794, %r793, 3;
	add.s32 	%r8, %r782, %r794;
	st.shared.v2.u32 	[%r8+768], {%r768, %r769};
	add.s32 	%r795, %r778, 128;
	shr.s32 	%r796, %r795, 5;
	add.s32 	%r797, %r796, %r778;
	shl.b32 	%r798, %r797, 3;
	add.s32 	%r9, %r782, %r798;
	st.shared.v2.u32 	[%r9+1024], {%r770, %r771};
	add.s32 	%r799, %r778, 160;
	shr.s32 	%r800, %r799, 5;
	add.s32 	%r801, %r800, %r778;
	shl.b32 	%r802, %r801, 3;
	add.s32 	%r10, %r782, %r802;
	st.shared.v2.u32 	[%r10+1280], {%r772, %r773};
	add.s32 	%r803, %r778, 192;
	shr.s32 	%r804, %r803, 5;
	add.s32 	%r805, %r804, %r778;
	shl.b32 	%r806, %r805, 3;
	add.s32 	%r11, %r782, %r806;
	st.shared.v2.u32 	[%r11+1536], {%r774, %r775};
	add.s32 	%r807, %r778, 224;
	shr.s32 	%r808, %r807, 5;
	add.s32 	%r809, %r808, %r778;
	shl.b32 	%r810, %r809, 3;
	add.s32 	%r12, %r782, %r810;
	st.shared.v2.u32 	[%r12+1792], {%r776, %r777};
	bar.warp.sync 	-1;
	mad.lo.s32 	%r811, %r756, 7, %r778;
	shr.s32 	%r812, %r811, 5;
	add.s32 	%r813, %r812, %r811;
	shl.b32 	%r814, %r813, 3;
	add.s32 	%r13, %r782, %r814;
	ld.shared.v2.u32 	{%r815, %r816}, [%r13];
	add.s32 	%r817, %r811, 1;
	shr.s32 	%r818, %r817, 5;
	add.s32 	%r819, %r818, %r811;
	shl.b32 	%r820, %r819, 3;
	add.s32 	%r14, %r782, %r820;
	ld.shared.v2.u32 	{%r821, %r822}, [%r14+8];
	add.s32 	%r823, %r811, 2;
	shr.s32 	%r824, %r823, 5;
	add.s32 	%r825, %r824, %r811;
	shl.b32 	%r826, %r825, 3;
	add.s32 	%r15, %r782, %r826;
	ld.shared.v2.u32 	{%r827, %r828}, [%r15+16];
	add.s32 	%r829, %r811, 3;
	shr.s32 	%r830, %r829, 5;
	add.s32 	%r831, %r830, %r811;
	shl.b32 	%r832, %r831, 3;
	add.s32 	%r16, %r782, %r832;
	ld.shared.v2.u32 	{%r833, %r834}, [%r16+24];
	add.s32 	%r835, %r811, 4;
	shr.s32 	%r836, %r835, 5;
	add.s32 	%r837, %r836, %r811;
	shl.b32 	%r838, %r837, 3;
	add.s32 	%r17, %r782, %r838;
	ld.shared.v2.u32 	{%r839, %r840}, [%r17+32];
	add.s32 	%r841, %r811, 5;
	shr.s32 	%r842, %r841, 5;
	add.s32 	%r843, %r842, %r811;
	shl.b32 	%r844, %r843, 3;
	add.s32 	%r18, %r782, %r844;
	ld.shared.v2.u32 	{%r845, %r846}, [%r18+40];
	add.s32 	%r847, %r811, 6;
	shr.s32 	%r848, %r847, 5;
	add.s32 	%r849, %r848, %r811;
	shl.b32 	%r850, %r849, 3;
	add.s32 	%r19, %r782, %r850;
	ld.shared.v2.u32 	{%r851, %r852}, [%r19+48];
	add.s32 	%r853, %r811, 7;
	shr.s32 	%r854, %r853, 5;
	add.s32 	%r855, %r854, %r811;
	shl.b32 	%r856, %r855, 3;
	add.s32 	%r20, %r782, %r856;
	ld.shared.v2.u32 	{%r857, %r858}, [%r20+56];
	bar.sync 	0;
	// begin inline asm
	griddepcontrol.launch_dependents;
	// end inline asm
	setp.lt.s32 	%p147, %r822, %r816;
	max.s32 	%r859, %r822, %r816;
	selp.b32 	%r860, %r815, %r821, %p147;
	min.s32 	%r861, %r822, %r816;
	selp.b32 	%r862, %r821, %r815, %p147;
	setp.lt.s32 	%p148, %r834, %r828;
	max.s32 	%r863, %r834, %r828;
	selp.b32 	%r864, %r827, %r833, %p148;
	min.s32 	%r865, %r834, %r828;
	selp.b32 	%r866, %r833, %r827, %p148;
	setp.lt.s32 	%p149, %r846, %r840;
	max.s32 	%r867, %r846, %r840;
	selp.b32 	%r868, %r839, %r845, %p149;
	min.s32 	%r869, %r846, %r840;
	selp.b32 	%r870, %r845, %r839, %p149;
	setp.lt.s32 	%p150, %r858, %r852;
	max.s32 	%r871, %r858, %r852;
	selp.b32 	%r872, %r851, %r857, %p150;
	min.s32 	%r873, %r858, %r852;
	selp.b32 	%r874, %r857, %r851, %p150;
	setp.lt.s32 	%p151, %r865, %r859;
	max.s32 	%r875, %r865, %r859;
	selp.b32 	%r876, %r860, %r866, %p151;
	min.s32 	%r877, %r865, %r859;
	selp.b32 	%r878, %r866, %r860, %p151;
	setp.lt.s32 	%p152, %r869, %r863;
	max.s32 	%r879, %r869, %r863;
	selp.b32 	%r880, %r864, %r870, %p152;
	min.s32 	%r881, %r869, %r863;
	selp.b32 	%r882, %r870, %r864, %p152;
	setp.lt.s32 	%p153, %r873, %r867;
	max.s32 	%r883, %r873, %r867;
	selp.b32 	%r884, %r868, %r874, %p153;
	min.s32 	%r885, %r873, %r867;
	selp.b32 	%r886, %r874, %r868, %p153;
	setp.lt.s32 	%p154, %r865, %r861;
	selp.b32 	%r887, %r861, %r877, %p154;
	selp.b32 	%r888, %r862, %r878, %p154;
	selp.b32 	%r889, %r877, %r861, %p154;
	selp.b32 	%r890, %r878, %r862, %p154;
	setp.lt.s32 	%p155, %r881, %r875;
	max.s32 	%r891, %r881, %r875;
	selp.b32 	%r892, %r876, %r882, %p155;
	min.s32 	%r893, %r881, %r875;
	selp.b32 	%r894, %r882, %r876, %p155;
	setp.lt.s32 	%p156, %r885, %r879;
	max.s32 	%r895, %r885, %r879;
	selp.b32 	%r896, %r880, %r886, %p156;
	min.s32 	%r897, %r885, %r879;
	selp.b32 	%r898, %r886, %r880, %p156;
	setp.gt.s32 	%p157, %r867, %r871;
	selp.b32 	%r899, %r883, %r871, %p157;
	selp.b32 	%r900, %r884, %r872, %p157;
	selp.b32 	%r901, %r871, %r883, %p157;
	selp.b32 	%r902, %r872, %r884, %p157;
	setp.lt.s32 	%p158, %r893, %r887;
	max.s32 	%r903, %r893, %r887;
	selp.b32 	%r904, %r888, %r894, %p158;
	min.s32 	%r905, %r893, %r887;
	selp.b32 	%r906, %r894, %r888, %p158;
	setp.lt.s32 	%p159, %r897, %r891;
	max.s32 	%r907, %r897, %r891;
	selp.b32 	%r908, %r892, %r898, %p159;
	min.s32 	%r909, %r897, %r891;
	selp.b32 	%r910, %r898, %r892, %p159;
	setp.lt.s32 	%p160, %r901, %r895;
	max.s32 	%r911, %r901, %r895;
	selp.b32 	%r912, %r896, %r902, %p160;
	min.s32 	%r913, %r901, %r895;
	selp.b32 	%r914, %r902, %r896, %p160;
	setp.lt.s32 	%p161, %r905, %r889;
	max.s32 	%r915, %r905, %r889;
	selp.b32 	%r916, %r890, %r906, %p161;
	min.s32 	%r917, %r905, %r889;
	selp.b32 	%r918, %r906, %r890, %p161;
	setp.lt.s32 	%p162, %r909, %r903;
	max.s32 	%r919, %r909, %r903;
	selp.b32 	%r920, %r904, %r910, %p162;
	min.s32 	%r921, %r909, %r903;
	selp.b32 	%r922, %r910, %r904, %p162;
	setp.lt.s32 	%p163, %r913, %r907;
	max.s32 	%r923, %r913, %r907;
	selp.b32 	%r924, %r908, %r914, %p163;
	min.s32 	%r925, %r913, %r907;
	selp.b32 	%r926, %r914, %r908, %p163;
	setp.lt.s32 	%p164, %r899, %r911;
	max.s32 	%r927, %r899, %r911;
	selp.b32 	%r928, %r912, %r900, %p164;
	min.s32 	%r929, %r899, %r911;
	selp.b32 	%r930, %r900, %r912, %p164;
	setp.lt.s32 	%p165, %r921, %r915;
	max.s32 	%r931, %r921, %r915;
	selp.b32 	%r932, %r916, %r922, %p165;
	min.s32 	%r933, %r921, %r915;
	selp.b32 	%r934, %r922, %r916, %p165;
	setp.lt.s32 	%p166, %r925, %r919;
	max.s32 	%r935, %r925, %r919;
	selp.b32 	%r936, %r920, %r926, %p166;
	min.s32 	%r937, %r925, %r919;
	selp.b32 	%r938, %r926, %r920, %p166;
	setp.lt.s32 	%p167, %r929, %r923;
	max.s32 	%r939, %r929, %r923;
	selp.b32 	%r940, %r924, %r930, %p167;
	min.s32 	%r941, %r929, %r923;
	selp.b32 	%r942, %r930, %r924, %p167;
	setp.lt.s32 	%p168, %r921, %r917;
	selp.b32 	%r943, %r917, %r933, %p168;
	selp.b32 	%r944, %r918, %r934, %p168;
	selp.b32 	%r1089, %r933, %r917, %p168;
	selp.b32 	%r1090, %r934, %r918, %p168;
	setp.lt.s32 	%p169, %r937, %r931;
	max.s32 	%r945, %r937, %r931;
	selp.b32 	%r946, %r932, %r938, %p169;
	min.s32 	%r947, %r937, %r931;
	selp.b32 	%r948, %r938, %r932, %p169;
	setp.lt.s32 	%p170, %r941, %r935;
	max.s32 	%r949, %r941, %r935;
	selp.b32 	%r950, %r936, %r942, %p170;
	min.s32 	%r951, %r941, %r935;
	selp.b32 	%r952, %r942, %r936, %p170;
	setp.gt.s32 	%p171, %r923, %r927;
	selp.b32 	%r1075, %r939, %r927, %p171;
	selp.b32 	%r1076, %r940, %r928, %p171;
	selp.b32 	%r953, %r927, %r939, %p171;
	selp.b32 	%r954, %r928, %r940, %p171;
	setp.lt.s32 	%p172, %r947, %r943;
	max.s32 	%r1085, %r947, %r943;
	selp.b32 	%r1086, %r944, %r948, %p172;
	min.s32 	%r1087, %r947, %r943;
	selp.b32 	%r1088, %r948, %r944, %p172;
	setp.lt.s32 	%p173, %r951, %r945;
	max.s32 	%r1081, %r951, %r945;
	selp.b32 	%r1082, %r946, %r952, %p173;
	min.s32 	%r1083, %r951, %r945;
	selp.b32 	%r1084, %r952, %r946, %p173;
	setp.lt.s32 	%p174, %r953, %r949;
	max.s32 	%r1077, %r953, %r949;
	selp.b32 	%r1078, %r950, %r954, %p174;
	min.s32 	%r1079, %r953, %r949;
	selp.b32 	%r1080, %r954, %r950, %p174;
	mov.b32 	%r1091, 2;
$L__BB8_2:
	bar.sync 	0;
	add.s32 	%r955, %r1091, -1;
	shl.b32 	%r956, %r2, 6;
	mov.u32 	%r957, _ZZN3cub18CUB_300001_SM_10006detail10merge_sort30DeviceMergeSortBlockSortKernelINS2_10policy_hubIN6thrust24THRUST_300001_SM_1000_NS6detail15normal_iteratorINS6_10device_ptrI6RecordEEEEE9Policy600ESC_PNS0_8NullTypeESC_SG_j14compareRecordsSA_SF_EEvbT0_T1_T2_T3_T4_PT6_PT7_T5_NS1_7vsmem_tEE19static_temp_storage;
	add.s32 	%r958, %r957, %r956;
	st.shared.v4.u32 	[%r958], {%r1090, %r1089, %r1088, %r1087};
	st.shared.v4.u32 	[%r958+16], {%r1086, %r1085, %r1084, %r1083};
	st.shared.v4.u32 	[%r958+32], {%r1082, %r1081, %r1080, %r1079};
	st.shared.v4.u32 	[%r958+48], {%r1078, %r1077, %r1076, %r1075};
	bar.sync 	0;
	neg.s32 	%r959, %r1091;
	and.b32  	%r960, %r2, %r959;
	shl.b32 	%r961, %r960, 3;
	shl.b32 	%r962, %r1091, 2;
	and.b32  	%r963, %r955, %r2;
	shl.b32 	%r964, %r963, 3;
	min.u32 	%r54, %r964, 2048;
	min.u32 	%r55, %r961, 2048;
	add.s32 	%r965, %r55, %r962;
	min.u32 	%r56, %r965, 2048;
	add.s32 	%r966, %r56, %r962;
	min.u32 	%r57, %r966, 2048;
	sub.s32 	%r967, %r56, %r55;
	sub.s32 	%r968, %r57, %r56;
	setp.lt.s32 	%p175, %r54, %r968;
	sub.s32 	%r969, %r54, %r968;
	selp.b32 	%r1094, 0, %r969, %p175;
	min.s32 	%r1092, %r967, %r54;
	setp.ge.s32 	%p176, %r1094, %r1092;
	@%p176 bra 	$L__BB8_5;
	add.s32 	%r60, %r56, %r54;
$L__BB8_4:
	sub.s32 	%r970, %r1092, %r1094;
	shr.u32 	%r971, %r970, 31;
	add.s32 	%r972, %r970, %r971;
	shr.s32 	%r973, %r972, 1;
	add.s32 	%r974, %r973, %r1094;
	add.s32 	%r975, %r974, %r55;
	shl.b32 	%r976, %r975, 3;
	add.s32 	%r978, %r957, %r976;
	ld.shared.u32 	%r979, [%r978+4];
	not.b32 	%r980, %r974;
	add.s32 	%r981, %r60, %r980;
	shl.b32 	%r982, %r981, 3;
	add.s32 	%r983, %r957, %r982;
	ld.shared.u32 	%r984, [%r983+4];
	setp.lt.s32 	%p177, %r984, %r979;
	add.s32 	%r985, %r974, 1;
	selp.b32 	%r1094, %r1094, %r985, %p177;
	selp.b32 	%r1092, %r974, %r1092, %p177;
	setp.lt.s32 	%p178, %r1094, %r1092;
	@%p178 bra 	$L__BB8_4;
$L__BB8_5:
	add.s32 	%r66, %r1094, %r55;
	add.s32 	%r986, %r56, %r54;
	sub.s32 	%r67, %r986, %r1094;
	shl.b32 	%r987, %r66, 3;
	add.s32 	%r68, %r957, %r987;
	ld.shared.v2.u32 	{%r1101, %r1102}, [%r68];
	shl.b32 	%r989, %r67, 3;
	add.s32 	%r71, %r957, %r989;
	ld.shared.v2.u32 	{%r1095, %r1096}, [%r71];
	setp.ge.s32 	%p180, %r67, %r57;
	mov.pred 	%p220, 0;
	@%p180 bra 	$L__BB8_7;
	setp.ge.s32 	%p181, %r66, %r56;
	setp.lt.s32 	%p182, %r1096, %r1102;
	or.pred  	%p220, %p181, %p182;
$L__BB8_7:
	selp.b32 	%r1089, %r1096, %r1102, %p220;
	selp.b32 	%r1090, %r1095, %r1101, %p220;
	selp.u32 	%r990, 1, 0, %p220;
	add.s32 	%r76, %r67, %r990;
	not.pred 	%p183, %p220;
	selp.u32 	%r991, 1, 0, %p183;
	add.s32 	%r77, %r66, %r991;
	@%p183 bra 	$L__BB8_9;
	ld.shared.v2.u32 	{%r1095, %r1096}, [%r71+8];
	bra.uni 	$L__BB8_10;
$L__BB8_9:
	ld.shared.v2.u32 	{%r1101, %r1102}, [%r68+8];
$L__BB8_10:
	setp.ge.s32 	%p185, %r76, %r57;
	mov.pred 	%p221, 0;
	@%p185 bra 	$L__BB8_12;
	setp.ge.s32 	%p186, %r77, %r56;
	setp.lt.s32 	%p187, %r1096, %r1102;
	or.pred  	%p221, %p186, %p187;
$L__BB8_12:
	selp.b32 	%r1087, %r1096, %r1102, %p221;
	selp.b32 	%r1088, %r1095, %r1101, %p221;
	selp.u32 	%r992, 1, 0, %p221;
	add.s32 	%r88, %r76, %r992;
	not.pred 	%p188, %p221;
	selp.u32 	%r993, 1, 0, %p188;
	add.s32 	%r89, %r77, %r993;
	@%p221 bra 	$L__BB8_14;
	shl.b32 	%r994, %r89, 3;
	add.s32 	%r996, %r957, %r994;
	ld.shared.v2.u32 	{%r1101, %r1102}, [%r996];
	bra.uni 	$L__BB8_15;
$L__BB8_14:
	shl.b32 	%r997, %r88, 3;
	add.s32 	%r999, %r957, %r997;
	ld.shared.v2.u32 	{%r1095, %r1096}, [%r999];
$L__BB8_15:
	setp.ge.s32 	%p190, %r88, %r57;
	mov.pred 	%p222, 0;
	@%p190 bra 	$L__BB8_17;
	setp.ge.s32 	%p191, %r89, %r56;
	setp.lt.s32 	%p192, %r1096, %r1102;
	or.pred  	%p222, %p191, %p192;
$L__BB8_17:
	selp.b32 	%r1085, %r1096, %r1102, %p222;
	selp.b32 	%r1086, %r1095, %r1101, %p222;
	selp.u32 	%r1000, 1, 0, %p222;
	add.s32 	%r100, %r88, %r1000;
	not.pred 	%p193, %p222;
	selp.u32 	%r1001, 1, 0, %p193;
	add.s32 	%r101, %r89, %r1001;
	@%p222 bra 	$L__BB8_19;
	shl.b32 	%r1002, %r101, 3;
	mov.u32 	%r1003, _ZZN3cub18CUB_300001_SM_10006detail10merge_sort30DeviceMergeSortBlockSortKernelINS2_10policy_hubIN6thrust24THRUST_300001_SM_1000_NS6detail15normal_iteratorINS6_10device_ptrI6RecordEEEEE9Policy600ESC_PNS0_8NullTypeESC_SG_j14compareRecordsSA_SF_EEvbT0_T1_T2_T3_T4_PT6_PT7_T5_NS1_7vsmem_tEE19static_temp_storage;
	add.s32 	%r1004, %r1003, %r1002;
	ld.shared.v2.u32 	{%r1101, %r1102}, [%r1004];
	bra.uni 	$L__BB8_20;
$L__BB8_19:
	shl.b32 	%r1005, %r100, 3;
	mov.u32 	%r1006, _ZZN3cub18CUB_300001_SM_10006detail10merge_sort30DeviceMergeSortBlockSortKernelINS2_10policy_hubIN6thrust24THRUST_300001_SM_1000_NS6detail15normal_iteratorINS6_10device_ptrI6RecordEEEEE9Policy600ESC_PNS0_8NullTypeESC_SG_j14compareRecordsSA_SF_EEvbT0_T1_T2_T3_T4_PT6_PT7_T5_NS1_7vsmem_tEE19static_temp_storage;
	add.s32 	%r1007, %r1006, %r1005;
	ld.shared.v2.u32 	{%r1095, %r1096}, [%r1007];
$L__BB8_20:
	setp.ge.s32 	%p195, %r100, %r57;
	mov.pred 	%p223, 0;
	@%p195 bra 	$L__BB8_22;
	setp.ge.s32 	%p196, %r101, %r56;
	setp.lt.s32 	%p197, %r1096, %r1102;
	or.pred  	%p223, %p196, %p197;
$L__BB8_22:
	selp.b32 	%r1083, %r1096, %r1102, %p223;
	selp.b32 	%r1084, %r1095, %r1101, %p223;
	selp.u32 	%r1008, 1, 0, %p223;
	add.s32 	%r112, %r100, %r1008;
	not.pred 	%p198, %p223;
	selp.u32 	%r1009, 1, 0, %p198;
	add.s32 	%r113, %r101, %r1009;
	@%p223 bra 	$L__BB8_24;
	shl.b32 	%r1010, %r113, 3;
	mov.u32 	%r1011, _ZZN3cub18CUB_300001_SM_10006detail10merge_sort30DeviceMergeSortBlockSortKernelINS2_10policy_hubIN6thrust24THRUST_300001_SM_1000_NS6detail15normal_iteratorINS6_10device_ptrI6RecordEEEEE9Policy600ESC_PNS0_8NullTypeESC_SG_j14compareRecordsSA_SF_EEvbT0_T1_T2_T3_T4_PT6_PT7_T5_NS1_7vsmem_tEE19static_temp_storage;
	add.s32 	%r1012, %r1011, %r1010;
	ld.shared.v2.u32 	{%r1101, %r1102}, [%r1012];
	bra.uni 	$L__BB8_25;
$L__BB8_24:
	shl.b32 	%r1013, %r112, 3;
	mov.u32 	%r1014, _ZZN3cub18CUB_300001_SM_10006detail10merge_sort30DeviceMergeSortBlockSortKernelINS2_10policy_hubIN6thrust24THRUST_300001_SM_1000_NS6detail15normal_iteratorINS6_10device_ptrI6RecordEEEEE9Policy600ESC_PNS0_8NullTypeESC_SG_j14compareRecordsSA_SF_EEvbT0_T1_T2_T3_T4_PT6_PT7_T5_NS1_7vsmem_tEE19static_temp_storage;
	add.s32 	%r1015, %r1014, %r1013;
	ld.shared.v2.u32 	{%r1095, %r1096}, [%r1015];
$L__BB8_25:
	setp.ge.s32 	%p200, %r112, %r57;
	mov.pred 	%p224, 0;
	@%p200 bra 	$L__BB8_27;
	setp.ge.s32 	%p201, %r113, %r56;
	setp.lt.s32 	%p202, %r1096, %r1102;
	or.pred  	%p224, %p201, %p202;
$L__BB8_27:
	selp.b32 	%r1081, %r1096, %r1102, %p224;
	selp.b32 	%r1082, %r1095, %r1101, %p224;
	selp.u32 	%r1016, 1, 0, %p224;
	add.s32 	%r124, %r112, %r1016;
	not.pred 	%p203, %p224;
	selp.u32 	%r1017, 1, 0, %p203;
	add.s32 	%r125, %r113, %r1017;
	@%p224 bra 	$L__BB8_29;
	shl.b32 	%r1018, %r125, 3;
	mov.u32 	%r1019, _ZZN3cub18CUB_300001_SM_10006detail10merge_sort30DeviceMergeSortBlockSortKernelINS2_10policy_hubIN6thrust24THRUST_300001_SM_1000_NS6detail15normal_iteratorINS6_10device_ptrI6RecordEEEEE9Policy600ESC_PNS0_8NullTypeESC_SG_j14compareRecordsSA_SF_EEvbT0_T1_T2_T3_T4_PT6_PT7_T5_NS1_7vsmem_tEE19static_temp_storage;
	add.s32 	%r1020, %r1019, %r1018;
	ld.shared.v2.u32 	{%r1101, %r1102}, [%r1020];
	bra.uni 	$L__BB8_30;
$L__BB8_29:
	shl.b32 	%r1021, %r124, 3;
	mov.u32 	%r1022, _ZZN3cub18CUB_300001_SM_10006detail10merge_sort30DeviceMergeSortBlockSortKernelINS2_10policy_hubIN6thrust24THRUST_300001_SM_1000_NS6detail15normal_iteratorINS6_10device_ptrI6RecordEEEEE9Policy600ESC_PNS0_8NullTypeESC_SG_j14compareRecordsSA_SF_EEvbT0_T1_T2_T3_T4_PT6_PT7_T5_NS1_7vsmem_tEE19static_temp_storage;
	add.s32 	%r1023, %r1022, %r1021;
	ld.shared.v2.u32 	{%r1095, %r1096}, [%r1023];
$L__BB8_30:
	setp.ge.s32 	%p205, %r124, %r57;
	mov.pred 	%p225, 0;
	@%p205 bra 	$L__BB8_32;
	setp.ge.s32 	%p206, %r125, %r56;
	setp.lt.s32 	%p207, %r1096, %r1102;
	or.pred  	%p225, %p206, %p207;
$L__BB8_32:
	selp.b32 	%r1079, %r1096, %r1102, %p225;
	selp.b32 	%r1080, %r1095, %r1101, %p225;
	selp.u32 	%r1024, 1, 0, %p225;
	add.s32 	%r136, %r124, %r1024;
	not.pred 	%p208, %p225;
	selp.u32 	%r1025, 1, 0, %p208;
	add.s32 	%r137, %r125, %r1025;
	@%p225 bra 	$L__BB8_34;
	shl.b32 	%r1026, %r137, 3;
	mov.u32 	%r1027, _ZZN3cub18CUB_300001_SM_10006detail10merge_sort30DeviceMergeSortBlockSortKernelINS2_10policy_hubIN6thrust24THRUST_300001_SM_1000_NS6detail15normal_iteratorINS6_10device_ptrI6RecordEEEEE9Policy600ESC_PNS0_8NullTypeESC_SG_j14compareRecordsSA_SF_EEvbT0_T1_T2_T3_T4_PT6_PT7_T5_NS1_7vsmem_tEE19static_temp_storage;
	add.s32 	%r1028, %r1027, %r1026;
	ld.shared.v2.u32 	{%r1101, %r1102}, [%r1028];
	bra.uni 	$L__BB8_35;
$L__BB8_34:
	shl.b32 	%r1029, %r136, 3;
	mov.u32 	%r1030, _ZZN3cub18CUB_300001_SM_10006detail10merge_sort30DeviceMergeSortBlockSortKernelINS2_10policy_hubIN6thrust24THRUST_300001_SM_1000_NS6detail15normal_iteratorINS6_10device_ptrI6RecordEEEEE9Policy600ESC_PNS0_8NullTypeESC_SG_j14compareRecordsSA_SF_EEvbT0_T1_T2_T3_T4_PT6_PT7_T5_NS1_7vsmem_tEE19static_temp_storage;
	add.s32 	%r1031, %r1030, %r1029;
	ld.shared.v2.u32 	{%r1095, %r1096}, [%r1031];
$L__BB8_35:
	setp.ge.s32 	%p210, %r136, %r57;
	mov.pred 	%p226, 0;
	@%p210 bra 	$L__BB8_37;
	setp.ge.s32 	%p211, %r137, %r56;
	setp.lt.s32 	%p212, %r1096, %r1102;
	or.pred  	%p226, %p211, %p212;
$L__BB8_37:
	selp.b32 	%r1077, %r1096, %r1102, %p226;
	selp.b32 	%r1078, %r1095, %r1101, %p226;
	selp.u32 	%r1032, 1, 0, %p226;
	add.s32 	%r148, %r136, %r1032;
	not.pred 	%p213, %p226;
	selp.u32 	%r1033, 1, 0, %p213;
	add.s32 	%r149, %r137, %r1033;
	@%p226 bra 	$L__BB8_39;
	shl.b32 	%r1034, %r149, 3;
	mov.u32 	%r1035, _ZZN3cub18CUB_300001_SM_10006detail10merge_sort30DeviceMergeSortBlockSortKernelINS2_10policy_hubIN6thrust24THRUST_300001_SM_1000_NS6detail15normal_iteratorINS6_10device_ptrI6RecordEEEEE9Policy600ESC_PNS0_8NullTypeESC_SG_j14compareRecordsSA_SF_EEvbT0_T1_T2_T3_T4_PT6_PT7_T5_NS1_7vsmem_tEE19static_temp_storage;
	add.s32 	%r1036, %r1035, %r1034;
	ld.shared.v2.u32 	{%r1101, %r1102}, [%r1036];
	bra.uni 	$L__BB8_40;
$L__BB8_39:
	shl.b32 	%r1037, %r148, 3;
	mov.u32 	%r1038, _ZZN3cub18CUB_300001_SM_10006detail10merge_sort30DeviceMergeSortBlockSortKernelINS2_10policy_hubIN6thrust24THRUST_300001_SM_1000_NS6detail15normal_iteratorINS6_10device_ptrI6RecordEEEEE9Policy600ESC_PNS0_8NullTypeESC_SG_j14compareRecordsSA_SF_EEvbT0_T1_T2_T3_T4_PT6_PT7_T5_NS1_7vsmem_tEE19static_temp_storage;
	add.s32 	%r1039, %r1038, %r1037;
	ld.shared.v2.u32 	{%r1095, %r1096}, [%r1039];
$L__BB8_40:
	setp.ge.s32 	%p215, %r148, %r57;
	mov.pred 	%p227, 0;
	@%p215 bra 	$L__BB8_42;
	setp.ge.s32 	%p216, %r149, %r56;
	setp.lt.s32 	%p217, %r1096, %r1102;
	or.pred  	%p227, %p216, %p217;
$L__BB8_42:
	selp.b32 	%r1075, %r1096, %r1102, %p227;
	selp.b32 	%r1076, %r1095, %r1101, %p227;
	shl.b32 	%r160, %r1091, 1;
	setp.lt.u32 	%p218, %r1091, 129;
	mov.u32 	%r1091, %r160;
	@%p218 bra 	$L__BB8_2;
	ld.param.s8 	%rs3, [_ZN3cub18CUB_300001_SM_10006detail10merge_sort30DeviceMergeSortBlockSortKernelINS2_10policy_hubIN6thrust24THRUST_300001_SM_1000_NS6detail15normal_iteratorINS6_10device_ptrI6RecordEEEEE9Policy600ESC_PNS0_8NullTypeESC_SG_j14compareRecordsSA_SF_EEvbT0_T1_T2_T3_T4_PT6_PT7_T5_NS1_7vsmem_tE_param_0];
	bar.sync 	0;
	setp.eq.s16 	%p219, %rs3, 0;
	@%p219 bra 	$L__BB8_45;
	st.shared.v2.u32 	[%r13], {%r1090, %r1089};
	st.shared.v2.u32 	[%r14+8], {%r1088, %r1087};
	st.shared.v2.u32 	[%r15+16], {%r1086, %r1085};
	st.shared.v2.u32 	[%r16+24], {%r1084, %r1083};
	st.shared.v2.u32 	[%r17+32], {%r1082, %r1081};
	st.shared.v2.u32 	[%r18+40], {%r1080, %r1079};
	st.shared.v2.u32 	[%r19+48], {%r1078, %r1077};
	st.shared.v2.u32 	[%r20+56], {%r1076, %r1075};
	bar.warp.sync 	-1;
	ld.shared.v2.u32 	{%r1040, %r1041}, [%r5];
	ld.shared.v2.u32 	{%r1042, %r1043}, [%r6+256];
	ld.shared.v2.u32 	{%r1044, %r1045}, [%r7+512];
	ld.shared.v2.u32 	{%r1046, %r1047}, [%r8+768];
	ld.shared.v2.u32 	{%r1048, %r1049}, [%r9+1024];
	ld.shared.v2.u32 	{%r1050, %r1051}, [%r10+1280];
	ld.shared.v2.u32 	{%r1052, %r1053}, [%r11+1536];
	ld.shared.v2.u32 	{%r1054, %r1055}, [%r12+1792];
	cvt.u64.u32 	%rd26, %r4;
	mov.u32 	%r1056, %ctaid.x;
	shl.b32 	%r1057, %r1056, 11;
	or.b32  	%r1058, %r3, %r1057;
	cvt.u64.u32 	%rd27, %r1058;
	add.s64 	%rd28, %rd27, %rd26;
	shl.b64 	%rd29, %rd28, 3;
	add.s64 	%rd30, %rd2, %rd29;
	st.global.u32 	[%rd30], %r1040;
	st.global.u32 	[%rd30+4], %r1041;
	st.global.u32 	[%rd30+256], %r1042;
	st.global.u32 	[%rd30+260], %r1043;
	st.global.u32 	[%rd30+512], %r1044;
	st.global.u32 	[%rd30+516], %r1045;
	st.global.u32 	[%rd30+768], %r1046;
	st.global.u32 	[%rd30+772], %r1047;
	st.global.u32 	[%rd30+1024], %r1048;
	st.global.u32 	[%rd30+1028], %r1049;
	st.global.u32 	[%rd30+1280], %r1050;
	st.global.u32 	[%rd30+1284], %r1051;
	st.global.u32 	[%rd30+1536], %r1052;
	st.global.u32 	[%rd30+1540], %r1053;
	st.global.u32 	[%rd30+1792], %r1054;
	st.global.u32 	[%rd30+1796], %r1055;
	bra.uni 	$L__BB8_154;
$L__BB8_45:
	ld.param.u64 	%rd35, [_ZN3cub18CUB_300001_SM_10006detail10merge_sort30DeviceMergeSortBlockSortKernelINS2_10policy_hubIN6thrust24THRUST_300001_SM_1000_NS6detail15normal_iteratorINS6_10device_ptrI6RecordEEEEE9Policy600ESC_PNS0_8NullTypeESC_SG_j14compareRecordsSA_SF_EEvbT0_T1_T2_T3_T4_PT6_PT7_T5_NS1_7vsmem_tE_param_6];
	st.shared.v2.u32 	[%r13], {%r1090, %r1089};
	st.shared.v2.u32 	[%r14+8], {%r1088, %r1087};
	st.shared.v2.u32 	[%r15+16], {%r1086, %r1085};
	st.shared.v2.u32 	[%r16+24], {%r1084, %r1083};
	st.shared.v2.u32 	[%r17+32], {%r1082, %r1081};
	st.shared.v2.u32 	[%r18+40], {%r1080, %r1079};
	st.shared.v2.u32 	[%r19+48], {%r1078, %r1077};
	st.shared.v2.u32 	[%r20+56], {%r1076, %r1075};
	bar.warp.sync 	-1;
	ld.shared.v2.u32 	{%r1059, %r1060}, [%r5];
	ld.shared.v2.u32 	{%r1061, %r1062}, [%r6+256];
	ld.shared.v2.u32 	{%r1063, %r1064}, [%r7+512];
	ld.shared.v2.u32 	{%r1065, %r1066}, [%r8+768];
	ld.shared.v2.u32 	{%r1067, %r1068}, [%r9+1024];
	ld.shared.v2.u32 	{%r1069, %r1070}, [%r10+1280];
	ld.shared.v2.u32 	{%r1071, %r1072}, [%r11+1536];
	ld.shared.v2.u32 	{%r1073, %r1074}, [%r12+1792];
	cvta.to.global.u64 	%rd31, %rd35;
	add.s64 	%rd33, %rd31, %rd24;
	st.global.u32 	[%rd33], %r1059;
	st.global.u32 	[%rd33+4], %r1060;
	st.global.u32 	[%rd33+256], %r1061;
	st.global.u32 	[%rd33+260], %r1062;
	st.global.u32 	[%rd33+512], %r1063;
	st.global.u32 	[%rd33+516], %r1064;
	st.global.u32 	[%rd33+768], %r1065;
	st.global.u32 	[%rd33+772], %r1066;
	st.global.u32 	[%rd33+1024], %r1067;
	st.global.u32 	[%rd33+1028], %r1068;
	st.global.u32 	[%rd33+1280], %r1069;
	st.global.u32 	[%rd33+1284], %r1070;
	st.global.u32 	[%rd33+1536], %r1071;
	st.global.u32 	[%rd33+1540], %r1072;
	st.global.u32 	[%rd33+1792], %r1073;
	st.global.u32 	[%rd33+1796], %r1074;
	bra.uni 	$L__BB8_154;
$L__BB8_46:
	sub.s32 	%r468, %r464, %r1;
	min.s32 	%r161, %r468, 2048;
	// begin inline asm
	griddepcontrol.wait;
	// end inline asm
	mul.wide.u32 	%rd10, %r1, 8;
	add.s64 	%rd11, %rd1, %rd10;
	mov.u32 	%r162, %tid.x;
	ld.global.u32 	%r1137, [%rd11+4];
	ld.global.u32 	%r1138, [%rd11];
	and.b32  	%r469, %r162, 31;
	shl.b32 	%r470, %r162, 3;
	and.b32  	%r471, %r470, 7936;
	or.b32  	%r165, %r471, %r469;
	setp.ge.s32 	%p34, %r165, %r161;
	shl.b32 	%r472, %r165, 3;
	cvt.u64.u32 	%rd12, %r472;
	add.s64 	%rd4, %rd11, %rd12;
	mov.u32 	%r1123, %r1137;
	mov.u32 	%r1124, %r1138;
	@%p34 bra 	$L__BB8_48;
	ld.global.u32 	%r1124, [%rd4];
	ld.global.u32 	%r1123, [%rd4+4];
$L__BB8_48:
	add.s32 	%r170, %r165, 32;
	setp.ge.s32 	%p35, %r170, %r161;
	mov.u32 	%r1125, %r1137;
	mov.u32 	%r1126, %r1138;
	@%p35 bra 	$L__BB8_50;
	ld.global.u32 	%r1126, [%rd4+256];
	ld.global.u32 	%r1125, [%rd4+260];
$L__BB8_50:
	add.s32 	%r473, %r165, 64;
	setp.ge.s32 	%p36, %r473, %r161;
	mov.u32 	%r1127, %r1137;
	mov.u32 	%r1128, %r1138;
	@%p36 bra 	$L__BB8_52;
	ld.global.u32 	%r1128, [%rd4+512];
	ld.global.u32 	%r1127, [%rd4+516];
$L__BB8_52:
	add.s32 	%r474, %r165, 96;
	setp.ge.s32 	%p37, %r474, %r161;
	mov.u32 	%r1129, %r1137;
	mov.u32 	%r1130, %r1138;
	@%p37 bra 	$L__BB8_54;
	ld.global.u32 	%r1130, [%rd4+768];
	ld.global.u32 	%r1129, [%rd4+772];
$L__BB8_54:
	add.s32 	%r475, %r165, 128;
	setp.ge.s32 	%p38, %r475, %r161;
	mov.u32 	%r1131, %r1137;
	mov.u32 	%r1132, %r1138;
	@%p38 bra 	$L__BB8_56;
	ld.global.u32 	%r1132, [%rd4+1024];
	ld.global.u32 	%r1131, [%rd4+1028];
$L__BB8_56:
	add.s32 	%r476, %r165, 160;
	setp.ge.s32 	%p39, %r476, %r161;
	mov.u32 	%r1133, %r1137;
	mov.u32 	%r1134, %r1138;
	@%p39 bra 	$L__BB8_58;
	ld.global.u32 	%r1134, [%rd4+1280];
	ld.global.u32 	%r1133, [%rd4+1284];
$L__BB8_58:
	add.s32 	%r191, %r165, 192;
	setp.ge.s32 	%p40, %r191, %r161;
	mov.u32 	%r1135, %r1137;
	mov.u32 	%r1136, %r1138;
	@%p40 bra 	$L__BB8_60;
	ld.global.u32 	%r1136, [%rd4+1536];
	ld.global.u32 	%r1135, [%rd4+1540];
$L__BB8_60:
	add.s32 	%r477, %r165, 224;
	setp.ge.s32 	%p41, %r477, %r161;
	@%p41 bra 	$L__BB8_62;
	ld.global.u32 	%r1138, [%rd4+1792];
	ld.global.u32 	%r1137, [%rd4+1796];
$L__BB8_62:
	// begin inline asm
	mov.u32 %r478, %laneid;
	// end inline asm
	shl.b32 	%r200, %r162, 3;
	and.b32  	%r479, %r200, 7936;
	add.s32 	%r480, %r478, %r479;
	shr.s32 	%r481, %r480, 5;
	add.s32 	%r482, %r481, %r480;
	shl.b32 	%r483, %r482, 3;
	mov.u32 	%r484, _ZZN3cub18CUB_300001_SM_10006detail10merge_sort30DeviceMergeSortBlockSortKernelINS2_10policy_hubIN6thrust24THRUST_300001_SM_1000_NS6detail15normal_iteratorINS6_10device_ptrI6RecordEEEEE9Policy600ESC_PNS0_8NullTypeESC_SG_j14compareRecordsSA_SF_EEvbT0_T1_T2_T3_T4_PT6_PT7_T5_NS1_7vsmem_tEE19static_temp_storage;
	add.s32 	%r201, %r484, %r483;
	st.shared.v2.u32 	[%r201], {%r1124, %r1123};
	add.s32 	%r485, %r480, 32;
	shr.s32 	%r486, %r485, 5;
	add.s32 	%r487, %r486, %r480;
	shl.b32 	%r488, %r487, 3;
	add.s32 	%r202, %r484, %r488;
	st.shared.v2.u32 	[%r202+256], {%r1126, %r1125};
	add.s32 	%r489, %r480, 64;
	shr.s32 	%r490, %r489, 5;
	add.s32 	%r491, %r490, %r480;
	shl.b32 	%r492, %r491, 3;
	add.s32 	%r203, %r484, %r492;
	st.shared.v2.u32 	[%r203+512], {%r1128, %r1127};
	add.s32 	%r493, %r480, 96;
	shr.s32 	%r494, %r493, 5;
	add.s32 	%r495, %r494, %r480;
	shl.b32 	%r496, %r495, 3;
	add.s32 	%r204, %r484, %r496;
	st.shared.v2.u32 	[%r204+768], {%r1130, %r1129};
	add.s32 	%r497, %r480, 128;
	shr.s32 	%r498, %r497, 5;
	add.s32 	%r499, %r498, %r480;
	shl.b32 	%r500, %r499, 3;
	add.s32 	%r205, %r484, %r500;
	st.shared.v2.u32 	[%r205+1024], {%r1132, %r1131};
	add.s32 	%r501, %r480, 160;
	shr.s32 	%r502, %r501, 5;
	add.s32 	%r503, %r502, %r480;
	shl.b32 	%r504, %r503, 3;
	add.s32 	%r206, %r484, %r504;
	st.shared.v2.u32 	[%r206+1280], {%r1134, %r1133};
	add.s32 	%r505, %r480, 192;
	shr.s32 	%r506, %r505, 5;
	add.s32 	%r507, %r506, %r480;
	shl.b32 	%r508, %r507, 3;
	add.s32 	%r207, %r484, %r508;
	st.shared.v2.u32 	[%r207+1536], {%r1136, %r1135};
	add.s32 	%r509, %r480, 224;
	shr.s32 	%r510, %r509, 5;
	add.s32 	%r511, %r510, %r480;
	shl.b32 	%r512, %r511, 3;
	add.s32 	%r208, %r484, %r512;
	st.shared.v2.u32 	[%r208+1792], {%r1138, %r1137};
	bar.warp.sync 	-1;
	mad.lo.s32 	%r513, %r478, 7, %r480;
	shr.s32 	%r514, %r513, 5;
	add.s32 	%r515, %r514, %r513;
	shl.b32 	%r516, %r515, 3;
	add.s32 	%r209, %r484, %r516;
	ld.shared.v2.u32 	{%r1194, %r1193}, [%r209];
	add.s32 	%r517, %r513, 1;
	shr.s32 	%r518, %r517, 5;
	add.s32 	%r519, %r518, %r513;
	shl.b32 	%r520, %r519, 3;
	add.s32 	%r212, %r484, %r520;
	ld.shared.v2.u32 	{%r213, %r214}, [%r212+8];
	add.s32 	%r521, %r513, 2;
	shr.s32 	%r522, %r521, 5;
	add.s32 	%r523, %r522, %r513;
	shl.b32 	%r524, %r523, 3;
	add.s32 	%r215, %r484, %r524;
	ld.shared.v2.u32 	{%r216, %r217}, [%r215+16];
	add.s32 	%r525, %r513, 3;
	shr.s32 	%r526, %r525, 5;
	add.s32 	%r527, %r526, %r513;
	shl.b32 	%r528, %r527, 3;
	add.s32 	%r218, %r484, %r528;
	ld.shared.v2.u32 	{%r219, %r220}, [%r218+24];
	add.s32 	%r529, %r513, 4;
	shr.s32 	%r530, %r529, 5;
	add.s32 	%r531, %r530, %r513;
	shl.b32 	%r532, %r531, 3;
	add.s32 	%r221, %r484, %r532;
	ld.shared.v2.u32 	{%r222, %r223}, [%r221+32];
	add.s32 	%r533, %r513, 5;
	shr.s32 	%r534, %r533, 5;
	add.s32 	%r535, %r534, %r513;
	shl.b32 	%r536, %r535, 3;
	add.s32 	%r224, %r484, %r536;
	ld.shared.v2.u32 	{%r225, %r226}, [%r224+40];
	add.s32 	%r537, %r513, 6;
	shr.s32 	%r538, %r537, 5;
	add.s32 	%r539, %r538, %r513;
	shl.b32 	%r540, %r539, 3;
	add.s32 	%r227, %r484, %r540;
	ld.shared.v2.u32 	{%r228, %r229}, [%r227+48];
	add.s32 	%r541, %r513, 7;
	shr.s32 	%r542, %r541, 5;
	add.s32 	%r543, %r542, %r513;
	shl.b32 	%r544, %r543, 3;
	add.s32 	%r230, %r484, %r544;
	ld.shared.v2.u32 	{%r231, %r232}, [%r230+56];
	bar.sync 	0;
	// begin inline asm
	griddepcontrol.launch_dependents;
	// end inline asm
	or.b32  	%r545, %r200, 1;
	setp.ge.u32 	%p42, %r545, %r161;
	mov.u32 	%r1175, %r1193;
	mov.u32 	%r1176, %r1194;
	mov.u32 	%r1144, %r1194;
	mov.u32 	%r1143, %r1193;
	@%p42 bra 	$L__BB8_64;
	setp.lt.s32 	%p43, %r1193, %r214;
	selp.b32 	%r1144, %r213, %r1194, %p43;
	max.s32 	%r1143, %r1193, %r214;
	mov.u32 	%r1175, %r214;
	mov.u32 	%r1176, %r213;
$L__BB8_64:
	add.s32 	%r546, %r200, 2;
	setp.ge.u32 	%p44, %r546, %r161;
	mov.u32 	%r1148, %r1144;
	mov.u32 	%r1147, %r1143;
	@%p44 bra 	$L__BB8_66;
	setp.lt.s32 	%p45, %r1143, %r217;
	selp.b32 	%r1148, %r216, %r1144, %p45;
	max.s32 	%r1147, %r1143, %r217;
	mov.u32 	%r1143, %r217;
	mov.u32 	%r1144, %r216;
$L__BB8_66:
	add.s32 	%r547, %r200, 3;
	setp.ge.u32 	%p46, %r547, %r161;
	mov.u32 	%r1152, %r1148;
	mov.u32 	%r1151, %r1147;
	@%p46 bra 	$L__BB8_68;
	setp.lt.s32 	%p47, %r1147, %r220;
	selp.b32 	%r1152, %r219, %r1148, %p47;
	max.s32 	%r1151, %r1147, %r220;
	mov.u32 	%r1147, %r220;
	mov.u32 	%r1148, %r219;
$L__BB8_68:
	add.s32 	%r548, %r200, 4;
	setp.ge.u32 	%p48, %r548, %r161;
	mov.u32 	%r1156, %r1152;
	mov.u32 	%r1155, %r1151;
	@%p48 bra 	$L__BB8_70;
	setp.lt.s32 	%p49, %r1151, %r223;
	selp.b32 	%r1156, %r222, %r1152, %p49;
	max.s32 	%r1155, %r1151, %r223;
	mov.u32 	%r1151, %r223;
	mov.u32 	%r1152, %r222;
$L__BB8_70:
	add.s32 	%r549, %r200, 5;
	setp.ge.u32 	%p50, %r549, %r161;
	mov.u32 	%r1160, %r1156;
	mov.u32 	%r1159, %r1155;
	@%p50 bra 	$L__BB8_72;
	setp.lt.s32 	%p51, %r1155, %r226;
	selp.b32 	%r1160, %r225, %r1156, %p51;
	max.s32 	%r1159, %r1155, %r226;
	mov.u32 	%r1155, %r226;
	mov.u32 	%r1156, %r225;
$L__BB8_72:
	add.s32 	%r550, %r200, 6;
	setp.ge.u32 	%p52, %r550, %r161;
	mov.u32 	%r1161, %r1160;
	mov.u32 	%r1162, %r1159;
	@%p52 bra 	$L__BB8_74;
	setp.lt.s32 	%p53, %r1159, %r229;
	selp.b32 	%r1161, %r228, %r1160, %p53;
	max.s32 	%r1162, %r1159, %r229;
	mov.u32 	%r1159, %r229;
	mov.u32 	%r1160, %r228;
$L__BB8_74:
	add.s32 	%r551, %r200, 7;
	setp.lt.u32 	%p54, %r551, %r161;
	selp.b32 	%r1179, %r232, %r1162, %p54;
	selp.b32 	%r1180, %r231, %r1161, %p54;
	setp.ge.u32 	%p55, %r200, %r161;
	@%p55 bra 	$L__BB8_76;
	setp.lt.s32 	%p56, %r1175, %r1193;
	max.s32 	%r552, %r1175, %r1193;
	selp.b32 	%r553, %r1194, %r1176, %p56;
	min.s32 	%r554, %r1175, %r1193;
	selp.b32 	%r555, %r1176, %r1194, %p56;
	setp.lt.s32 	%p57, %r1147, %r1143;
	max.s32 	%r556, %r1147, %r1143;
	selp.b32 	%r557, %r1144, %r1148, %p57;
	min.s32 	%r558, %r1147, %r1143;
	selp.b32 	%r559, %r1148, %r1144, %p57;
	setp.lt.s32 	%p58, %r1155, %r1151;
	max.s32 	%r560, %r1155, %r1151;
	selp.b32 	%r561, %r1152, %r1156, %p58;
	min.s32 	%r562, %r1155, %r1151;
	selp.b32 	%r563, %r1156, %r1152, %p58;
	setp.lt.s32 	%p59, %r1179, %r1159;
	max.s32 	%r564, %r1179, %r1159;
	selp.b32 	%r565, %r1160, %r1180, %p59;
	min.s32 	%r566, %r1179, %r1159;
	selp.b32 	%r567, %r1180, %r1160, %p59;
	setp.lt.s32 	%p60, %r558, %r552;
	max.s32 	%r568, %r558, %r552;
	selp.b32 	%r569, %r553, %r559, %p60;
	min.s32 	%r570, %r558, %r552;
	selp.b32 	%r571, %r559, %r553, %p60;
	setp.lt.s32 	%p61, %r562, %r556;
	max.s32 	%r572, %r562, %r556;
	selp.b32 	%r573, %r557, %r563, %p61;
	min.s32 	%r574, %r562, %r556;
	selp.b32 	%r575, %r563, %r557, %p61;
	setp.lt.s32 	%p62, %r566, %r560;
	max.s32 	%r576, %r566, %r560;
	selp.b32 	%r577, %r561, %r567, %p62;
	min.s32 	%r578, %r566, %r560;
	selp.b32 	%r579, %r567, %r561, %p62;
	setp.lt.s32 	%p63, %r558, %r554;
	selp.b32 	%r580, %r554, %r570, %p63;
	selp.b32 	%r581, %r555, %r571, %p63;
	selp.b32 	%r582, %r570, %r554, %p63;
	selp.b32 	%r583, %r571, %r555, %p63;
	setp.lt.s32 	%p64, %r574, %r568;
	max.s32 	%r584, %r574, %r568;
	selp.b32 	%r585, %r569, %r575, %p64;
	min.s32 	%r586, %r574, %r568;
	selp.b32 	%r587, %r575, %r569, %p64;
	setp.lt.s32 	%p65, %r578, %r572;
	max.s32 	%r588, %r578, %r572;
	selp.b32 	%r589, %r573, %r579, %p65;
	min.s32 	%r590, %r578, %r572;
	selp.b32 	%r591, %r579, %r573, %p65;
	setp.gt.s32 	%p66, %r560, %r564;
	selp.b32 	%r592, %r576, %r564, %p66;
	selp.b32 	%r593, %r577, %r565, %p66;
	selp.b32 	%r594, %r564, %r576, %p66;
	selp.b32 	%r595, %r565, %r577, %p66;
	setp.lt.s32 	%p67, %r586, %r580;
	max.s32 	%r596, %r586, %r580;
	selp.b32 	%r597, %r581, %r587, %p67;
	min.s32 	%r598, %r586, %r580;
	selp.b32 	%r599, %r587, %r581, %p67;
	setp.lt.s32 	%p68, %r590, %r584;
	max.s32 	%r600, %r590, %r584;
	selp.b32 	%r601, %r585, %r591, %p68;
	min.s32 	%r602, %r590, %r584;
	selp.b32 	%r603, %r591, %r585, %p68;
	setp.lt.s32 	%p69, %r594, %r588;
	max.s32 	%r604, %r594, %r588;
	selp.b32 	%r605, %r589, %r595, %p69;
	min.s32 	%r606, %r594, %r588;
	selp.b32 	%r607, %r595, %r589, %p69;
	setp.lt.s32 	%p70, %r598, %r582;
	max.s32 	%r608, %r598, %r582;
	selp.b32 	%r609, %r583, %r599, %p70;
	min.s32 	%r610, %r598, %r582;
	selp.b32 	%r611, %r599, %r583, %p70;
	setp.lt.s32 	%p71, %r602, %r596;
	max.s32 	%r612, %r602, %r596;
	selp.b32 	%r613, %r597, %r603, %p71;
	min.s32 	%r614, %r602, %r596;
	selp.b32 	%r615, %r603, %r597, %p71;
	setp.lt.s32 	%p72, %r606, %r600;
	max.s32 	%r616, %r606, %r600;
	selp.b32 	%r617, %r601, %r607, %p72;
	min.s32 	%r618, %r606, %r600;
	selp.b32 	%r619, %r607, %r601, %p72;
	setp.lt.s32 	%p73, %r592, %r604;
	max.s32 	%r620, %r592, %r604;
	selp.b32 	%r621, %r605, %r593, %p73;
	min.s32 	%r622, %r592, %r604;
	selp.b32 	%r623, %r593, %r605, %p73;
	setp.lt.s32 	%p74, %r614, %r608;
	max.s32 	%r624, %r614, %r608;
	selp.b32 	%r625, %r609, %r615, %p74;
	min.s32 	%r626, %r614, %r608;
	selp.b32 	%r627, %r615, %r609, %p74;
	setp.lt.s32 	%p75, %r618, %r612;
	max.s32 	%r628, %r618, %r612;
	selp.b32 	%r629, %r613, %r619, %p75;
	min.s32 	%r630, %r618, %r612;
	selp.b32 	%r631, %r619, %r613, %p75;
	setp.lt.s32 	%p76, %r622, %r616;
	max.s32 	%r632, %r622, %r616;
	selp.b32 	%r633, %r617, %r623, %p76;
	min.s32 	%r634, %r622, %r616;
	selp.b32 	%r635, %r623, %r617, %p76;
	setp.lt.s32 	%p77, %r614, %r610;
	selp.b32 	%r636, %r610, %r626, %p77;
	selp.b32 	%r637, %r611, %r627, %p77;
	selp.b32 	%r1193, %r626, %r610, %p77;
	selp.b32 	%r1194, %r627, %r611, %p77;
	setp.lt.s32 	%p78, %r630, %r624;
	max.s32 	%r638, %r630, %r624;
	selp.b32 	%r639, %r625, %r631, %p78;
	min.s32 	%r640, %r630, %r624;
	selp.b32 	%r641, %r631, %r625, %p78;
	setp.lt.s32 	%p79, %r634, %r628;
	max.s32 	%r642, %r634, %r628;
	selp.b32 	%r643, %r629, %r635, %p79;
	min.s32 	%r644, %r634, %r628;
	selp.b32 	%r645, %r635, %r629, %p79;
	setp.gt.s32 	%p80, %r616, %r620;
	selp.b32 	%r1179, %r632, %r620, %p80;
	selp.b32 	%r1180, %r633, %r621, %p80;
	selp.b32 	%r646, %r620, %r632, %p80;
	selp.b32 	%r647, %r621, %r633, %p80;
	setp.lt.s32 	%p81, %r640, %r636;
	max.s32 	%r1143, %r640, %r636;
	selp.b32 	%r1144, %r637, %r641, %p81;
	min.s32 	%r1175, %r640, %r636;
	selp.b32 	%r1176, %r641, %r637, %p81;
	setp.lt.s32 	%p82, %r644, %r638;
	max.s32 	%r1151, %r644, %r638;
	selp.b32 	%r1152, %r639, %r645, %p82;
	min.s32 	%r1147, %r644, %r638;
	selp.b32 	%r1148, %r645, %r639, %p82;
	setp.lt.s32 	%p83, %r646, %r642;
	max.s32 	%r1159, %r646, %r642;
	selp.b32 	%r1160, %r643, %r647, %p83;
	min.s32 	%r1155, %r646, %r642;
	selp.b32 	%r1156, %r647, %r643, %p83;
$L__BB8_76:
	mov.b32 	%r1195, 2;
$L__BB8_77:
	bar.sync 	0;
	add.s32 	%r649, %r1195, -1;
	shl.b32 	%r650, %r162, 6;
	mov.u32 	%r651, _ZZN3cub18CUB_300001_SM_10006detail10merge_sort30DeviceMergeSortBlockSortKernelINS2_10policy_hubIN6thrust24THRUST_300001_SM_1000_NS6detail15normal_iteratorINS6_10device_ptrI6RecordEEEEE9Policy600ESC_PNS0_8NullTypeESC_SG_j14compareRecordsSA_SF_EEvbT0_T1_T2_T3_T4_PT6_PT7_T5_NS1_7vsmem_tEE19static_temp_storage;
	add.s32 	%r652, %r651, %r650;
	st.shared.v4.u32 	[%r652], {%r1194, %r1193, %r1176, %r1175};
	st.shared.v4.u32 	[%r652+16], {%r1144, %r1143, %r1148, %r1147};
	st.shared.v4.u32 	[%r652+32], {%r1152, %r1151, %r1156, %r1155};
	st.shared.v4.u32 	[%r652+48], {%r1160, %r1159, %r1180, %r1179};
	bar.sync 	0;
	neg.s32 	%r653, %r1195;
	and.b32  	%r654, %r162, %r653;
	shl.b32 	%r655, %r654, 3;
	shl.b32 	%r656, %r1195, 2;
	and.b32  	%r657, %r649, %r162;
	shl.b32 	%r658, %r657, 3;
	min.s32 	%r320, %r658, %r161;
	min.s32 	%r321, %r655, %r161;
	add.s32 	%r659, %r321, %r656;
	min.s32 	%r322, %r659, %r161;
	add.s32 	%r660, %r322, %r656;
	min.s32 	%r323, %r660, %r161;
	sub.s32 	%r661, %r322, %r321;
	sub.s32 	%r662, %r323, %r322;
	setp.lt.s32 	%p84, %r320, %r662;
	sub.s32 	%r663, %r320, %r662;
	selp.b32 	%r1198, 0, %r663, %p84;
	min.s32 	%r1196, %r661, %r320;
	setp.ge.s32 	%p85, %r1198, %r1196;
	@%p85 bra 	$L__BB8_79;
$L__BB8_78:
	sub.s32 	%r664, %r1196, %r1198;
	shr.u32 	%r665, %r664, 31;
	add.s32 	%r666, %r664, %r665;
	shr.s32 	%r667, %r666, 1;
	add.s32 	%r668, %r667, %r1198;
	add.s32 	%r669, %r668, %r321;
	shl.b32 	%r670, %r669, 3;
	add.s32 	%r672, %r651, %r670;
	ld.shared.u32 	%r673, [%r672+4];
	not.b32 	%r674, %r668;
	add.s32 	%r675, %r322, %r320;
	add.s32 	%r676, %r675, %r674;
	shl.b32 	%r677, %r676, 3;
	add.s32 	%r678, %r651, %r677;
	ld.shared.u32 	%r679, [%r678+4];
	setp.lt.s32 	%p86, %r679, %r673;
	add.s32 	%r680, %r668, 1;
	selp.b32 	%r1198, %r1198, %r680, %p86;
	selp.b32 	%r1196, %r668, %r1196, %p86;
	setp.lt.s32 	%p87, %r1198, %r1196;
	@%p87 bra 	$L__BB8_78;
$L__BB8_79:
	add.s32 	%r331, %r1198, %r321;
	add.s32 	%r681, %r322, %r320;
	sub.s32 	%r332, %r681, %r1198;
	shl.b32 	%r682, %r331, 3;
	add.s32 	%r333, %r651, %r682;
	ld.shared.v2.u32 	{%r1205, %r1206}, [%r333];
	shl.b32 	%r684, %r332, 3;
	add.s32 	%r336, %r651, %r684;
	ld.shared.v2.u32 	{%r1199, %r1200}, [%r336];
	setp.ge.s32 	%p89, %r332, %r323;
	mov.pred 	%p228, 0;
	@%p89 bra 	$L__BB8_81;
	setp.ge.s32 	%p90, %r331, %r322;
	setp.lt.s32 	%p91, %r1200, %r1206;
	or.pred  	%p228, %p90, %p91;
$L__BB8_81:
	selp.b32 	%r1193, %r1200, %r1206, %p228;
	selp.b32 	%r1194, %r1199, %r1205, %p228;
	selp.u32 	%r685, 1, 0, %p228;
	add.s32 	%r341, %r332, %r685;
	not.pred 	%p92, %p228;
	selp.u32 	%r686, 1, 0, %p92;
	add.s32 	%r342, %r331, %r686;
	@%p92 bra 	$L__BB8_83;
	ld.shared.v2.u32 	{%r1199, %r1200}, [%r336+8];
	bra.uni 	$L__BB8_84;
$L__BB8_83:
	ld.shared.v2.u32 	{%r1205, %r1206}, [%r333+8];
$L__BB8_84:
	setp.ge.s32 	%p94, %r341, %r323;
	mov.pred 	%p229, 0;
	@%p94 bra 	$L__BB8_86;
	setp.ge.s32 	%p95, %r342, %r322;
	setp.lt.s32 	%p96, %r1200, %r1206;
	or.pred  	%p229, %p95, %p96;
$L__BB8_86:
	selp.b32 	%r1175, %r1200, %r1206, %p229;
	selp.b32 	%r1176, %r1199, %r1205, %p229;
	selp.u32 	%r687, 1, 0, %p229;
	add.s32 	%r353, %r341, %r687;
	not.pred 	%p97, %p229;
	selp.u32 	%r688, 1, 0, %p97;
	add.s32 	%r354, %r342, %r688;
	@%p229 bra 	$L__BB8_88;
	shl.b32 	%r689, %r354, 3;
	add.s32 	%r691, %r651, %r689;
	ld.shared.v2.u32 	{%r1205, %r1206}, [%r691];
	bra.uni 	$L__BB8_89;
$L__BB8_88:
	shl.b32 	%r692, %r353, 3;
	add.s32 	%r694, %r651, %r692;
	ld.shared.v2.u32 	{%r1199, %r1200}, [%r694];
$L__BB8_89:
	setp.ge.s32 	%p99, %r353, %r323;
	mov.pred 	%p230, 0;
	@%p99 bra 	$L__BB8_91;
	setp.ge.s32 	%p100, %r354, %r322;
	setp.lt.s32 	%p101, %r1200, %r1206;
	or.pred  	%p230, %p100, %p101;
$L__BB8_91:
	selp.b32 	%r1143, %r1200, %r1206, %p230;
	selp.b32 	%r1144, %r1199, %r1205, %p230;
	selp.u32 	%r695, 1, 0, %p230;
	add.s32 	%r365, %r353, %r695;
	not.pred 	%p102, %p230;
	selp.u32 	%r696, 1, 0, %p102;
	add.s32 	%r366, %r354, %r696;
	@%p230 bra 	$L__BB8_93;
	shl.b32 	%r697, %r366, 3;
	mov.u32 	%r698, _ZZN3cub18CUB_300001_SM_10006detail10merge_sort30DeviceMergeSortBlockSortKernelINS2_10policy_hubIN6thrust24THRUST_300001_SM_1000_NS6detail15normal_iteratorINS6_10device_ptrI6RecordEEEEE9Policy600ESC_PNS0_8NullTypeESC_SG_j14compareRecordsSA_SF_EEvbT0_T1_T2_T3_T4_PT6_PT7_T5_NS1_7vsmem_tEE19static_temp_storage;
	add.s32 	%r699, %r698, %r697;
	ld.shared.v2.u32 	{%r1205, %r1206}, [%r699];
	bra.uni 	$L__BB8_94;
$L__BB8_93:
	shl.b32 	%r700, %r365, 3;
	mov.u32 	%r701, _ZZN3cub18CUB_300001_SM_10006detail10merge_sort30DeviceMergeSortBlockSortKernelINS2_10policy_hubIN6thrust24THRUST_300001_SM_1000_NS6detail15normal_iteratorINS6_10device_ptrI6RecordEEEEE9Policy600ESC_PNS0_8NullTypeESC_SG_j14compareRecordsSA_SF_EEvbT0_T1_T2_T3_T4_PT6_PT7_T5_NS1_7vsmem_tEE19static_temp_storage;
	add.s32 	%r702, %r701, %r700;
	ld.shared.v2.u32 	{%r1199, %r1200}, [%r702];
$L__BB8_94:
	setp.ge.s32 	%p104, %r365, %r323;
	mov.pred 	%p231, 0;
	@%p104 bra 	$L__BB8_96;
	setp.ge.s32 	%p105, %r366, %r322;
	setp.lt.s32 	%p106, %r1200, %r1206;
	or.pred  	%p231, %p105, %p106;
$L__BB8_96:
	selp.b32 	%r1147, %r1200, %r1206, %p231;
	selp.b32 	%r1148, %r1199, %r1205, %p231;
	selp.u32 	%r703, 1, 0, %p231;
	add.s32 	%r377, %r365, %r703;
	not.pred 	%p107, %p231;
	selp.u32 	%r704, 1, 0, %p107;
	add.s32 	%r378, %r366, %r704;
	@%p231 bra 	$L__BB8_98;
	shl.b32 	%r705, %r378, 3;
	mov.u32 	%r706, _ZZN3cub18CUB_300001_SM_10006detail10merge_sort30DeviceMergeSortBlockSortKernelINS2_10policy_hubIN6thrust24THRUST_300001_SM_1000_NS6detail15normal_iteratorINS6_10device_ptrI6RecordEEEEE9Policy600ESC_PNS0_8NullTypeESC_SG_j14compareRecordsSA_SF_EEvbT0_T1_T2_T3_T4_PT6_PT7_T5_NS1_7vsmem_tEE19static_temp_storage;
	add.s32 	%r707, %r706, %r705;
	ld.shared.v2.u32 	{%r1205, %r1206}, [%r707];
	bra.uni 	$L__BB8_99;
$L__BB8_98:
	shl.b32 	%r708, %r377, 3;
	mov.u32 	%r709, _ZZN3cub18CUB_300001_SM_10006detail10merge_sort30DeviceMergeSortBlockSortKernelINS2_10policy_hubIN6thrust24THRUST_300001_SM_1000_NS6detail15normal_iteratorINS6_10device_ptrI6RecordEEEEE9Policy600ESC_PNS0_8NullTypeESC_SG_j14compareRecordsSA_SF_EEvbT0_T1_T2_T3_T4_PT6_PT7_T5_NS1_7vsmem_tEE19static_temp_storage;
	add.s32 	%r710, %r709, %r708;
	ld.shared.v2.u32 	{%r1199, %r1200}, [%r710];
$L__BB8_99:
	setp.ge.s32 	%p109, %r377, %r323;
	mov.pred 	%p232, 0;
	@%p109 bra 	$L__BB8_101;
	setp.ge.s32 	%p110, %r378, %r322;
	setp.lt.s32 	%p111, %r1200, %r1206;
	or.pred  	%p232, %p110, %p111;
$L__BB8_101:
	selp.b32 	%r1151, %r1200, %r1206, %p232;
	selp.b32 	%r1152, %r1199, %r1205, %p232;
	selp.u32 	%r711, 1, 0, %p232;
	add.s32 	%r389, %r377, %r711;
	not.pred 	%p112, %p232;
	selp.u32 	%r712, 1, 0, %p112;
	add.s32 	%r390, %r378, %r712;
	@%p232 bra 	$L__BB8_103;
	shl.b32 	%r713, %r390, 3;
	mov.u32 	%r714, _ZZN3cub18CUB_300001_SM_10006detail10merge_sort30DeviceMergeSortBlockSortKernelINS2_10policy_hubIN6thrust24THRUST_300001_SM_1000_NS6detail15normal_iteratorINS6_10device_ptrI6RecordEEEEE9Policy600ESC_PNS0_8NullTypeESC_SG_j14compareRecordsSA_SF_EEvbT0_T1_T2_T3_T4_PT6_PT7_T5_NS1_7vsmem_tEE19static_temp_storage;
	add.s32 	%r715, %r714, %r713;
	ld.shared.v2.u32 	{%r1205, %r1206}, [%r715];
	bra.uni 	$L__BB8_104;
$L__BB8_103:
	shl.b32 	%r716, %r389, 3;
	mov.u32 	%r717, _ZZN3cub18CUB_300001_SM_10006detail10merge_sort30DeviceMergeSortBlockSortKernelINS2_10policy_hubIN6thrust24THRUST_300001_SM_1000_NS6detail15normal_iteratorINS6_10device_ptrI6RecordEEEEE9Policy600ESC_PNS0_8NullTypeESC_SG_j14compareRecordsSA_SF_EEvbT0_T1_T2_T3_T4_PT6_PT7_T5_NS1_7vsmem_tEE19static_temp_storage;
	add.s32 	%r718, %r717, %r716;
	ld.shared.v2.u32 	{%r1199, %r1200}, [%r718];
$L__BB8_104:
	setp.ge.s32 	%p114, %r389, %r323;
	mov.pred 	%p233, 0;
	@%p114 bra 	$L__BB8_106;
	setp.ge.s32 	%p115, %r390, %r322;
	setp.lt.s32 	%p116, %r1200, %r1206;
	or.pred  	%p233, %p115, %p116;
$L__BB8_106:
	selp.b32 	%r1155, %r1200, %r1206, %p233;
	selp.b32 	%r1156, %r1199, %r1205, %p233;
	selp.u32 	%r719, 1, 0, %p233;
	add.s32 	%r401, %r389, %r719;
	not.pred 	%p117, %p233;
	selp.u32 	%r720, 1, 0, %p117;
	add.s32 	%r402, %r390, %r720;
	@%p233 bra 	$L__BB8_108;
	shl.b32 	%r721, %r402, 3;
	mov.u32 	%r722, _ZZN3cub18CUB_300001_SM_10006detail10merge_sort30DeviceMergeSortBlockSortKernelINS2_10policy_hubIN6thrust24THRUST_300001_SM_1000_NS6detail15normal_iteratorINS6_10device_ptrI6RecordEEEEE9Policy600ESC_PNS0_8NullTypeESC_SG_j14compareRecordsSA_SF_EEvbT0_T1_T2_T3_T4_PT6_PT7_T5_NS1_7vsmem_tEE19static_temp_storage;
	add.s32 	%r723, %r722, %r721;
	ld.shared.v2.u32 	{%r1205, %r1206}, [%r723];
	bra.uni 	$L__BB8_109;
$L__BB8_108:
	shl.b32 	%r724, %r401, 3;
	mov.u32 	%r725, _ZZN3cub18CUB_300001_SM_10006detail10merge_sort30DeviceMergeSortBlockSortKernelINS2_10policy_hubIN6thrust24THRUST_300001_SM_1000_NS6detail15normal_iteratorINS6_10device_ptrI6RecordEEEEE9Policy600ESC_PNS0_8NullTypeESC_SG_j14compareRecordsSA_SF_EEvbT0_T1_T2_T3_T4_PT6_PT7_T5_NS1_7vsmem_tEE19static_temp_storage;
	add.s32 	%r726, %r725, %r724;
	ld.shared.v2.u32 	{%r1199, %r1200}, [%r726];
$L__BB8_109:
	setp.ge.s32 	%p119, %r401, %r323;
	mov.pred 	%p234, 0;
	@%p119 bra 	$L__BB8_111;
	setp.ge.s32 	%p120, %r402, %r322;
	setp.lt.s32 	%p121, %r1200, %r1206;
	or.pred  	%p234, %p120, %p121;
$L__BB8_111:
	selp.b32 	%r1159, %r1200, %r1206, %p234;
	selp.b32 	%r1160, %r1199, %r1205, %p234;
	selp.u32 	%r727, 1, 0, %p234;
	add.s32 	%r413, %r401, %r727;
	not.pred 	%p122, %p234;
	selp.u32 	%r728, 1, 0, %p122;
	add.s32 	%r414, %r402, %r728;
	@%p234 bra 	$L__BB8_113;
	shl.b32 	%r729, %r414, 3;
	mov.u32 	%r730, _ZZN3cub18CUB_300001_SM_10006detail10merge_sort30DeviceMergeSortBlockSortKernelINS2_10policy_hubIN6thrust24THRUST_300001_SM_1000_NS6detail15normal_iteratorINS6_10device_ptrI6RecordEEEEE9Policy600ESC_PNS0_8NullTypeESC_SG_j14compareRecordsSA_SF_EEvbT0_T1_T2_T3_T4_PT6_PT7_T5_NS1_7vsmem_tEE19static_temp_storage;
	add.s32 	%r731, %r730, %r729;
	ld.shared.v2.u32 	{%r1205, %r1206}, [%r731];
	bra.uni 	$L__BB8_114;
$L__BB8_113:
	shl.b32 	%r732, %r413, 3;
	mov.u32 	%r733, _ZZN3cub18CUB_300001_SM_10006detail10merge_sort30DeviceMergeSortBlockSortKernelINS2_10policy_hubIN6thrust24THRUST_300001_SM_1000_NS6detail15normal_iteratorINS6_10device_ptrI6RecordEEEEE9Policy600ESC_PNS0_8NullTypeESC_SG_j14compareRecordsSA_SF_EEvbT0_T1_T2_T3_T4_PT6_PT7_T5_NS1_7vsmem_tEE19static_temp_storage;
	add.s32 	%r734, %r733, %r732;
	ld.shared.v2.u32 	{%r1199, %r1200}, [%r734];
$L__BB8_114:
	setp.ge.s32 	%p124, %r413, %r323;
	mov.pred 	%p235, 0;
	@%p124 bra 	$L__BB8_116;
	setp.ge.s32 	%p125, %r414, %r322;
	setp.lt.s32 	%p126, %r1200, %r1206;
	or.pred  	%p235, %p125, %p126;
$L__BB8_116:
	selp.b32 	%r1179, %r1200, %r1206, %p235;
	selp.b32 	%r1180, %r1199, %r1205, %p235;
	shl.b32 	%r425, %r1195, 1;
	setp.lt.u32 	%p127, %r1195, 129;
	mov.u32 	%r1195, %r425;
	@%p127 bra 	$L__BB8_77;
	ld.param.s8 	%rs2, [_ZN3cub18CUB_300001_SM_10006detail10merge_sort30DeviceMergeSortBlockSortKernelINS2_10policy_hubIN6thrust24THRUST_300001_SM_1000_NS6detail15normal_iteratorINS6_10device_ptrI6RecordEEEEE9Policy600ESC_PNS0_8NullTypeESC_SG_j14compareRecordsSA_SF_EEvbT0_T1_T2_T3_T4_PT6_PT7_T5_NS1_7vsmem_tE_param_0];
	add.s32 	%r426, %r165, 96;
	add.s32 	%r427, %r165, 128;
	add.s32 	%r428, %r165, 160;
	add.s32 	%r429, %r165, 224;
	bar.sync 	0;
	setp.eq.s16 	%p128, %rs2, 0;
	@%p128 bra 	$L__BB8_136;
	st.shared.v2.u32 	[%r209], {%r1194, %r1193};
	st.shared.v2.u32 	[%r212+8], {%r1176, %r1175};
	st.shared.v2.u32 	[%r215+16], {%r1144, %r1143};
	st.shared.v2.u32 	[%r218+24], {%r1148, %r1147};
	st.shared.v2.u32 	[%r221+32], {%r1152, %r1151};
	st.shared.v2.u32 	[%r224+40], {%r1156, %r1155};
	st.shared.v2.u32 	[%r227+48], {%r1160, %r1159};
	st.shared.v2.u32 	[%r230+56], {%r1180, %r1179};
	bar.warp.sync 	-1;
	ld.shared.v2.u32 	{%r431, %r430}, [%r201];
	ld.shared.v2.u32 	{%r433, %r432}, [%r202+256];
	ld.shared.v2.u32 	{%r435, %r434}, [%r203+512];
	ld.shared.v2.u32 	{%r437, %r436}, [%r204+768];
	ld.shared.v2.u32 	{%r439, %r438}, [%r205+1024];
	ld.shared.v2.u32 	{%r441, %r440}, [%r206+1280];
	ld.shared.v2.u32 	{%r443, %r442}, [%r207+1536];
	ld.shared.v2.u32 	{%r445, %r444}, [%r208+1792];
	setp.eq.s32 	%p129, %r162, 0;
	@%p129 bra 	$L__BB8_119;
	bra.uni 	$L__BB8_120;
$L__BB8_119:
	st.volatile.shared.u32 	[_ZZN3cub18CUB_300001_SM_10006detail10merge_sort30DeviceMergeSortBlockSortKernelINS2_10policy_hubIN6thrust24THRUST_300001_SM_1000_NS6detail15normal_iteratorINS6_10device_ptrI6RecordEEEEE9Policy600ESC_PNS0_8NullTypeESC_SG_j14compareRecordsSA_SF_EEvbT0_T1_T2_T3_T4_PT6_PT7_T5_NS1_7vsmem_tEE19static_temp_storage+16896], %r161;
$L__BB8_120:
	bar.sync 	0;
	ld.volatile.shared.u32 	%r462, [_ZZN3cub18CUB_300001_SM_10006detail10merge_sort30DeviceMergeSortBlockSortKernelINS2_10policy_hubIN6thrust24THRUST_300001_SM_1000_NS6detail15normal_iteratorINS6_10device_ptrI6RecordEEEEE9Policy600ESC_PNS0_8NullTypeESC_SG_j14compareRecordsSA_SF_EEvbT0_T1_T2_T3_T4_PT6_PT7_T5_NS1_7vsmem_tEE19static_temp_storage+16896];
	mov.u32 	%r735, %tid.x;
	shl.b32 	%r736, %r735, 3;
	and.b32  	%r737, %r736, 7936;
	cvt.u64.u32 	%rd13, %r737;
	and.b32  	%r738, %r735, 31;
	mov.u32 	%r739, %ctaid.x;
	shl.b32 	%r740, %r739, 11;
	or.b32  	%r741, %r738, %r740;
	cvt.u64.u32 	%rd14, %r741;
	add.s64 	%rd15, %rd14, %rd13;
	setp.ge.s32 	%p130, %r165, %r462;
	shl.b64 	%rd16, %rd15, 3;
	add.s64 	%rd5, %rd2, %rd16;
	@%p130 bra 	$L__BB8_122;
	st.global.u32 	[%rd5], %r431;
	st.global.u32 	[%rd5+4], %r430;
$L__BB8_122:
	setp.ge.s32 	%p131, %r170, %r462;
	@%p131 bra 	$L__BB8_124;
	st.global.u32 	[%rd5+256], %r433;
	st.global.u32 	[%rd5+260], %r432;
$L__BB8_124:
	or.b32  	%r746, %r737, %r738;
	or.b32  	%r747, %r746, 64;
	setp.ge.s32 	%p132, %r747, %r462;
	@%p132 bra 	$L__BB8_126;
	st.global.u32 	[%rd5+512], %r435;
	st.global.u32 	[%rd5+516], %r434;
$L__BB8_126:
	setp.ge.s32 	%p133, %r426, %r462;
	@%p133 bra 	$L__BB8_128;
	st.global.u32 	[%rd5+768], %r437;
	st.global.u32 	[%rd5+772], %r436;
$L__BB8_128:
	setp.ge.s32 	%p134, %r427, %r462;
	@%p134 bra 	$L__BB8_130;
	st.global.u32 	[%rd5+1024], %r439;
	st.global.u32 	[%rd5+1028], %r438;
$L__BB8_130:
	setp.ge.s32 	%p135, %r428, %r462;
	@%p135 bra 	$L__BB8_132;
	st.global.u32 	[%rd5+1280], %r441;
	st.global.u32 	[%rd5+1284], %r440;
$L__BB8_132:
	setp.ge.s32 	%p136, %r191, %r462;
	@%p136 bra 	$L__BB8_134;
	st.global.u32 	[%rd5+1536], %r443;
	st.global.u32 	[%rd5+1540], %r442;
$L__BB8_134:
	setp.ge.s32 	%p137, %r429, %r462;
	@%p137 bra 	$L__BB8_154;
	st.global.u32 	[%rd5+1792], %r445;
	st.global.u32 	[%rd5+1796], %r444;
	bra.uni 	$L__BB8_154;
$L__BB8_136:
	st.shared.v2.u32 	[%r209], {%r1194, %r1193};
	st.shared.v2.u32 	[%r212+8], {%r1176, %r1175};
	st.shared.v2.u32 	[%r215+16], {%r1144, %r1143};
	st.shared.v2.u32 	[%r218+24], {%r1148, %r1147};
	st.shared.v2.u32 	[%r221+32], {%r1152, %r1151};
	st.shared.v2.u32 	[%r224+40], {%r1156, %r1155};
	st.shared.v2.u32 	[%r227+48], {%r1160, %r1159};
	st.shared.v2.u32 	[%r230+56], {%r1180, %r1179};
	bar.warp.sync 	-1;
	ld.shared.v2.u32 	{%r447, %r446}, [%r201];
	ld.shared.v2.u32 	{%r449, %r448}, [%r202+256];
	ld.shared.v2.u32 	{%r451, %r450}, [%r203+512];
	ld.shared.v2.u32 	{%r453, %r452}, [%r204+768];
	ld.shared.v2.u32 	{%r455, %r454}, [%r205+1024];
	ld.shared.v2.u32 	{%r457, %r456}, [%r206+1280];
	ld.shared.v2.u32 	{%r459, %r458}, [%r207+1536];
	ld.shared.v2.u32 	{%r461, %r460}, [%r208+1792];
	setp.eq.s32 	%p138, %r162, 0;
	@%p138 bra 	$L__BB8_137;
	bra.uni 	$L__BB8_138;
$L__BB8_137:
	st.volatile.shared.u32 	[_ZZN3cub18CUB_300001_SM_10006detail10merge_sort30DeviceMergeSortBlockSortKernelINS2_10policy_hubIN6thrust24THRUST_300001_SM_1000_NS6detail15normal_iteratorINS6_10device_ptrI6RecordEEEEE9Policy600ESC_PNS0_8NullTypeESC_SG_j14compareRecordsSA_SF_EEvbT0_T1_T2_T3_T4_PT6_PT7_T5_NS1_7vsmem_tEE19static_temp_storage+16896], %r161;
$L__BB8_138:
	ld.param.u64 	%rd34, [_ZN3cub18CUB_300001_SM_10006detail10merge_sort30DeviceMergeSortBlockSortKernelINS2_10policy_hubIN6thrust24THRUST_300001_SM_1000_NS6detail15normal_iteratorINS6_10device_ptrI6RecordEEEEE9Policy600ESC_PNS0_8NullTypeESC_SG_j14compareRecordsSA_SF_EEvbT0_T1_T2_T3_T4_PT6_PT7_T5_NS1_7vsmem_tE_param_6];
	bar.sync 	0;
	ld.volatile.shared.u32 	%r463, [_ZZN3cub18CUB_300001_SM_10006detail10merge_sort30DeviceMergeSortBlockSortKernelINS2_10policy_hubIN6thrust24THRUST_300001_SM_1000_NS6detail15normal_iteratorINS6_10device_ptrI6RecordEEEEE9Policy600ESC_PNS0_8NullTypeESC_SG_j14compareRecordsSA_SF_EEvbT0_T1_T2_T3_T4_PT6_PT7_T5_NS1_7vsmem_tEE19static_temp_storage+16896];
	setp.ge.s32 	%p139, %r165, %r463;
	cvt.u64.u32 	%rd17, %r165;
	mov.u32 	%r748, %ctaid.x;
	shl.b32 	%r749, %r748, 11;
	cvt.u64.u32 	%rd18, %r749;
	add.s64 	%rd19, %rd17, %rd18;
	cvta.to.global.u64 	%rd20, %rd34;
	shl.b64 	%rd21, %rd19, 3;
	add.s64 	%rd6, %rd20, %rd21;
	@%p139 bra 	$L__BB8_140;
	st.global.u32 	[%rd6], %r447;
	st.global.u32 	[%rd6+4], %r446;
$L__BB8_140:
	setp.ge.s32 	%p140, %r170, %r463;
	@%p140 bra 	$L__BB8_142;
	st.global.u32 	[%rd6+256], %r449;
	st.global.u32 	[%rd6+260], %r448;
$L__BB8_142:
	mov.u32 	%r750, %tid.x;
	shl.b32 	%r751, %r750, 3;
	and.b32  	%r752, %r751, 7936;
	and.b32  	%r753, %r750, 31;
	or.b32  	%r754, %r752, %r753;
	or.b32  	%r755, %r754, 64;
	setp.ge.s32 	%p141, %r755, %r463;
	@%p141 bra 	$L__BB8_144;
	st.global.u32 	[%rd6+512], %r451;
	st.global.u32 	[%rd6+516], %r450;
$L__BB8_144:
	setp.ge.s32 	%p142, %r426, %r463;
	@%p142 bra 	$L__BB8_146;
	st.global.u32 	[%rd6+768], %r453;
	st.global.u32 	[%rd6+772], %r452;
$L__BB8_146:
	setp.ge.s32 	%p143, %r427, %r463;
	@%p143 bra 	$L__BB8_148;
	st.global.u32 	[%rd6+1024], %r455;
	st.global.u32 	[%rd6+1028], %r454;
$L__BB8_148:
	setp.ge.s32 	%p144, %r428, %r463;
	@%p144 bra 	$L__BB8_150;
	st.global.u32 	[%rd6+1280], %r457;
	st.global.u32 	[%rd6+1284], %r456;
$L__BB8_150:
	setp.ge.s32 	%p145, %r191, %r463;
	@%p145 bra 	$L__BB8_152;
	st.global.u32 	[%rd6+1536], %r459;
	st.global.u32 	[%rd6+1540], %r458;
$L__BB8_152:
	setp.ge.s32 	%p146, %r429, %r463;
	@%p146 bra 	$L__BB8_154;
	st.global.u32 	[%rd6+1792], %r461;
	st.global.u32 	[%rd6+1796], %r460;
$L__BB8_154:
	ret;

}
	// .globl	_ZN3cub18CUB_300001_SM_10006detail10merge_sort30DeviceMergeSortPartitionKernelIN6thrust24THRUST_300001_SM_1000_NS6detail15normal_iteratorINS5_10device_ptrI6RecordEEEEj14compareRecordsS9_EEvbT_PT2_T0_SG_PSG_T1_SG_i
.visible .entry _ZN3cub18CUB_300001_SM_10006detail10merge_sort30DeviceMergeSortPartitionKernelIN6thrust24THRUST_300001_SM_1000_NS6detail15normal_iteratorINS5_10device_ptrI6RecordEEEEj14compareRecordsS9_EEvbT_PT2_T0_SG_PSG_T1_SG_i(
	.param .u8 _ZN3cub18CUB_300001_SM_10006detail10merge_sort30DeviceMergeSortPartitionKernelIN6thrust24THRUST_300001_SM_1000_NS6detail15normal_iteratorINS5_10device_ptrI6RecordEEEEj14compareRecordsS9_EEvbT_PT2_T0_SG_PSG_T1_SG_i_param_0,
	.param .align 8 .b8 _ZN3cub18CUB_300001_SM_10006detail10merge_sort30DeviceMergeSortPartitionKernelIN6thrust24THRUST_300001_SM_1000_NS6detail15normal_iteratorINS5_10device_ptrI6RecordEEEEj14compareRecordsS9_EEvbT_PT2_T0_SG_PSG_T1_SG_i_param_1[8],
	.param .u64 .ptr .align 1 _ZN3cub18CUB_300001_SM_10006detail10merge_sort30DeviceMergeSortPartitionKernelIN6thrust24THRUST_300001_SM_1000_NS6detail15normal_iteratorINS5_10device_ptrI6RecordEEEEj14compareRecordsS9_EEvbT_PT2_T0_SG_PSG_T1_SG_i_param_2,
	.param .u32 _ZN3cub18CUB_300001_SM_10006detail10merge_sort30DeviceMergeSortPartitionKernelIN6thrust24THRUST_300001_SM_1000_NS6detail15normal_iteratorINS5_10device_ptrI6RecordEEEEj14compareRecordsS9_EEvbT_PT2_T0_SG_PSG_T1_SG_i_param_3,
	.param .u32 _ZN3cub18CUB_300001_SM_10006detail10merge_sort30DeviceMergeSortPartitionKernelIN6thrust24THRUST_300001_SM_1000_NS6detail15normal_iteratorINS5_10device_ptrI6RecordEEEEj14compareRecordsS9_EEvbT_PT2_T0_SG_PSG_T1_SG_i_param_4,
	.param .u64 .ptr .align 1 _ZN3cub18CUB_300001_SM_10006detail10merge_sort30DeviceMergeSortPartitionKernelIN6thrust24THRUST_300001_SM_1000_NS6detail15normal_iteratorINS5_10device_ptrI6RecordEEEEj14compareRecordsS9_EEvbT_PT2_T0_SG_PSG_T1_SG_i_param_5,
	.param .align 1 .b8 _ZN3cub18CUB_300001_SM_10006detail10merge_sort30DeviceMergeSortPartitionKernelIN6thrust24THRUST_300001_SM_1000_NS6detail15normal_iteratorINS5_10device_ptrI6RecordEEEEj14compareRecordsS9_EEvbT_PT2_T0_SG_PSG_T1_SG_i_param_6[1],
	.param .u32 _ZN3cub18CUB_300001_SM_10006detail10merge_sort30DeviceMergeSortPartitionKernelIN6thrust24THRUST_300001_SM_1000_NS6detail15normal_iteratorINS5_10device_ptrI6RecordEEEEj14compareRecordsS9_EEvbT_PT2_T0_SG_PSG_T1_SG_i_param_7,
	.param .u32 _ZN3cub18CUB_300001_SM_10006detail10merge_sort30DeviceMergeSortPartitionKernelIN6thrust24THRUST_300001_SM_1000_NS6detail15normal_iteratorINS5_10device_ptrI6RecordEEEEj14compareRecordsS9_EEvbT_PT2_T0_SG_PSG_T1_SG_i_param_8
)
{
	.reg .pred 	%p<10>;
	.reg .b16 	%rs<2>;
	.reg .b32 	%r<70>;
	.reg .b64 	%rd<32>;

	ld.param.u64 	%rd9, [_ZN3cub18CUB_300001_SM_10006detail10merge_sort30DeviceMergeSortPartitionKernelIN6thrust24THRUST_300001_SM_1000_NS6detail15normal_iteratorINS5_10device_ptrI6RecordEEEEj14compareRecordsS9_EEvbT_PT2_T0_SG_PSG_T1_SG_i_param_1];
	ld.param.s8 	%rs1, [_ZN3cub18CUB_300001_SM_10006detail10merge_sort30DeviceMergeSortPartitionKernelIN6thrust24THRUST_300001_SM_1000_NS6detail15normal_iteratorINS5_10device_ptrI6RecordEEEEj14compareRecordsS9_EEvbT_PT2_T0_SG_PSG_T1_SG_i_param_0];
	ld.param.u64 	%rd10, [_ZN3cub18CUB_300001_SM_10006detail10merge_sort30DeviceMergeSortPartitionKernelIN6thrust24THRUST_300001_SM_1000_NS6detail15normal_iteratorINS5_10device_ptrI6RecordEEEEj14compareRecordsS9_EEvbT_PT2_T0_SG_PSG_T1_SG_i_param_2];
	ld.param.u32 	%r20, [_ZN3cub18CUB_300001_SM_10006detail10merge_sort30DeviceMergeSortPartitionKernelIN6thrust24THRUST_300001_SM_1000_NS6detail15normal_iteratorINS5_10device_ptrI6RecordEEEEj14compareRecordsS9_EEvbT_PT2_T0_SG_PSG_T1_SG_i_param_3];
	ld.param.u32 	%r21, [_ZN3cub18CUB_300001_SM_10006detail10merge_sort30DeviceMergeSortPartitionKernelIN6thrust24THRUST_300001_SM_1000_NS6detail15normal_iteratorINS5_10device_ptrI6RecordEEEEj14compareRecordsS9_EEvbT_PT2_T0_SG_PSG_T1_SG_i_param_4];
	ld.param.u64 	%rd11, [_ZN3cub18CUB_300001_SM_10006detail10merge_sort30DeviceMergeSortPartitionKernelIN6thrust24THRUST_300001_SM_1000_NS6detail15normal_iteratorINS5_10device_ptrI6RecordEEEEj14compareRecordsS9_EEvbT_PT2_T0_SG_PSG_T1_SG_i_param_5];
	ld.param.u32 	%r22, [_ZN3cub18CUB_300001_SM_10006detail10merge_sort30DeviceMergeSortPartitionKernelIN6thrust24THRUST_300001_SM_1000_NS6detail15normal_iteratorINS5_10device_ptrI6RecordEEEEj14compareRecordsS9_EEvbT_PT2_T0_SG_PSG_T1_SG_i_param_7];
	ld.param.u32 	%r23, [_ZN3cub18CUB_300001_SM_10006detail10merge_sort30DeviceMergeSortPartitionKernelIN6thrust24THRUST_300001_SM_1000_NS6detail15normal_iteratorINS5_10device_ptrI6RecordEEEEj14compareRecordsS9_EEvbT_PT2_T0_SG_PSG_T1_SG_i_param_8];
	cvta.to.global.u64 	%rd1, %rd11;
	mov.u32 	%r24, %ntid.x;
	mov.u32 	%r25, %ctaid.x;
	mov.u32 	%r26, %tid.x;
	mad.lo.s32 	%r1, %r24, %r25, %r26;
	setp.ge.u32 	%p1, %r1, %r21;
	@%p1 bra 	$L__BB9_11;
	shr.u32 	%r27, %r22, 1;
	add.s32 	%r2, %r22, -1;
	neg.s32 	%r28, %r22;
	and.b32  	%r29, %r1, %r28;
	mul.lo.s32 	%r30, %r23, %r29;
	mul.lo.s32 	%r31, %r23, %r27;
	min.u32 	%r3, %r30, %r20;
	not.b32 	%r32, %r30;
	min.u32 	%r33, %r31, %r32;
	add.s32 	%r34, %r33, %r30;
	min.u32 	%r4, %r34, %r20;
	not.b32 	%r35, %r4;
	min.u32 	%r36, %r31, %r35;
	add.s32 	%r37, %r36, %r4;
	min.u32 	%r5, %r37, %r20;
	// begin inline asm
	griddepcontrol.wait;
	// end inline asm
	add.s32 	%r38, %r1, 1;
	setp.ne.s32 	%p2, %r38, %r21;
	@%p2 bra 	$L__BB9_3;
	mul.wide.u32 	%rd30, %r1, 4;
	add.s64 	%rd31, %rd1, %rd30;
	st.global.u32 	[%rd31], %r4;
	bra.uni 	$L__BB9_11;
$L__BB9_3:
	sub.s32 	%r39, %r5, %r3;
	and.b32  	%r40, %r2, %r1;
	mul.lo.s32 	%r41, %r40, %r23;
	min.u32 	%r6, %r41, %r39;
	setp.eq.s16 	%p3, %rs1, 0;
	@%p3 bra 	$L__BB9_7;
	sub.s32 	%r42, %r4, %r3;
	sub.s32 	%r43, %r5, %r4;
	max.u32 	%r44, %r6, %r43;
	sub.s32 	%r69, %r44, %r43;
	min.u32 	%r65, %r42, %r6;
	setp.ge.u32 	%p4, %r69, %r65;
	@%p4 bra 	$L__BB9_10;
	cvta.to.global.u64 	%rd3, %rd9;
	cvt.u64.u32 	%rd4, %r4;
	cvt.u64.u32 	%rd5, %r3;
$L__BB9_6:
	sub.s32 	%r45, %r65, %r69;
	shr.u32 	%r46, %r45, 1;
	add.s32 	%r47, %r46, %r69;
	cvt.u64.u32 	%rd12, %r47;
	add.s64 	%rd13, %rd12, %rd5;
	shl.b64 	%rd14, %rd13, 3;
	add.s64 	%rd15, %rd3, %rd14;
	ld.global.u32 	%r48, [%rd15+4];
	not.b32 	%r49, %r47;
	add.s32 	%r50, %r6, %r49;
	cvt.u64.u32 	%rd16, %r50;
	add.s64 	%rd17, %rd16, %rd4;
	shl.b64 	%rd18, %rd17, 3;
	add.s64 	%rd19, %rd3, %rd18;
	ld.global.u32 	%r51, [%rd19+4];
	setp.lt.s32 	%p5, %r51, %r48;
	add.s32 	%r52, %r47, 1;
	selp.b32 	%r69, %r69, %r52, %p5;
	selp.b32 	%r65, %r47, %r65, %p5;
	setp.lt.u32 	%p6, %r69, %r65;
	@%p6 bra 	$L__BB9_6;
	bra.uni 	$L__BB9_10;
$L__BB9_7:
	sub.s32 	%r53, %r4, %r3;
	sub.s32 	%r54, %r5, %r4;
	max.u32 	%r55, %r6, %r54;
	sub.s32 	%r69, %r55, %r54;
	min.u32 	%r67, %r53, %r6;
	setp.ge.u32 	%p7, %r69, %r67;
	@%p7 bra 	$L__BB9_10;
	cvta.to.global.u64 	%rd6, %rd10;
	cvt.u64.u32 	%rd7, %r4;
	cvt.u64.u32 	%rd8, %r3;
$L__BB9_9:
	sub.s32 	%r56, %r67, %r69;
	shr.u32 	%r57, %r56, 1;
	add.s32 	%r58, %r57, %r69;
	cvt.u64.u32 	%rd20, %r58;
	add.s64 	%rd21, %rd20, %rd8;
	shl.b64 	%rd22, %rd21, 3;
	add.s64 	%rd23, %rd6, %rd22;
	ld.global.u32 	%r59, [%rd23+4];
	not.b32 	%r60, %r58;
	add.s32 	%r61, %r6, %r60;
	cvt.u64.u32 	%rd24, %r61;
	add.s64 	%rd25, %rd24, %rd7;
	shl.b64 	%rd26, %rd25, 3;
	add.s64 	%rd27, %rd6, %rd26;
	ld.global.u32 	%r62, [%rd27+4];
	setp.lt.s32 	%p8, %r62, %r59;
	add.s32 	%r63, %r58, 1;
	selp.b32 	%r69, %r69, %r63, %p8;
	selp.b32 	%r67, %r58, %r67, %p8;
	setp.lt.u32 	%p9, %r69, %r67;
	@%p9 bra 	$L__BB9_9;
$L__BB9_10:
	add.s32 	%r64, %r69, %r3;
	mul.wide.u32 	%rd28, %r1, 4;
	add.s64 	%rd29, %rd1, %rd28;
	st.global.u32 	[%rd29], %r64;
$L__BB9_11:
	ret;

}
	// .globl	_ZN3cub18CUB_300001_SM_10006detail10merge_sort26DeviceMergeSortMergeKernelINS2_10policy_hubIN6thrust24THRUST_300001_SM_1000_NS6detail15normal_iteratorINS6_10device_ptrI6RecordEEEEE9Policy600ESC_PNS0_8NullTypeESC_SG_j14compareRecordsSA_SF_EEvbT2_T3_T4_PT6_PT7_T5_PSK_SK_NS1_7vsmem_tE
.visible .entry _ZN3cub18CUB_300001_SM_10006detail10merge_sort26DeviceMergeSortMergeKernelINS2_10policy_hubIN6thrust24THRUST_300001_SM_1000_NS6detail15normal_iteratorINS6_10device_ptrI6RecordEEEEE9Policy600ESC_PNS0_8NullTypeESC_SG_j14compareRecordsSA_SF_EEvbT2_T3_T4_PT6_PT7_T5_PSK_SK_NS1_7vsmem_tE(
	.param .u8 _ZN3cub18CUB_300001_SM_10006detail10merge_sort26DeviceMergeSortMergeKernelINS2_10policy_hubIN6thrust24THRUST_300001_SM_1000_NS6detail15normal_iteratorINS6_10device_ptrI6RecordEEEEE9Policy600ESC_PNS0_8NullTypeESC_SG_j14compareRecordsSA_SF_EEvbT2_T3_T4_PT6_PT7_T5_PSK_SK_NS1_7vsmem_tE_param_0,
	.param .align 8 .b8 _ZN3cub18CUB_300001_SM_10006detail10merge_sort26DeviceMergeSortMergeKernelINS2_10policy_hubIN6thrust24THRUST_300001_SM_1000_NS6detail15normal_iteratorINS6_10device_ptrI6RecordEEEEE9Policy600ESC_PNS0_8NullTypeESC_SG_j14compareRecordsSA_SF_EEvbT2_T3_T4_PT6_PT7_T5_PSK_SK_NS1_7vsmem_tE_param_1[8],
	.param .u64 .ptr .align 1 _ZN3cub18CUB_300001_SM_10006detail10merge_sort26DeviceMergeSortMergeKernelINS2_10policy_hubIN6thrust24THRUST_300001_SM_1000_NS6detail15normal_iteratorINS6_10device_ptrI6RecordEEEEE9Policy600ESC_PNS0_8NullTypeESC_SG_j14compareRecordsSA_SF_EEvbT2_T3_T4_PT6_PT7_T5_PSK_SK_NS1_7vsmem_tE_param_2,
	.param .u32 _ZN3cub18CUB_300001_SM_10006detail10merge_sort26DeviceMergeSortMergeKernelINS2_10policy_hubIN6thrust24THRUST_300001_SM_1000_NS6detail15normal_iteratorINS6_10device_ptrI6RecordEEEEE9Policy600ESC_PNS0_8NullTypeESC_SG_j14compareRecordsSA_SF_EEvbT2_T3_T4_PT6_PT7_T5_PSK_SK_NS1_7vsmem_tE_param_3,
	.param .u64 .ptr .align 1 _ZN3cub18CUB_300001_SM_10006detail10merge_sort26DeviceMergeSortMergeKernelINS2_10policy_hubIN6thrust24THRUST_300001_SM_1000_NS6detail15normal_iteratorINS6_10device_ptrI6RecordEEEEE9Policy600ESC_PNS0_8NullTypeESC_SG_j14compareRecordsSA_SF_EEvbT2_T3_T4_PT6_PT7_T5_PSK_SK_NS1_7vsmem_tE_param_4,
	.param .u64 .ptr .align 1 _ZN3cub18CUB_300001_SM_10006detail10merge_sort26DeviceMergeSortMergeKernelINS2_10policy_hubIN6thrust24THRUST_300001_SM_1000_NS6detail15normal_iteratorINS6_10device_ptrI6RecordEEEEE9Policy600ESC_PNS0_8NullTypeESC_SG_j14compareRecordsSA_SF_EEvbT2_T3_T4_PT6_PT7_T5_PSK_SK_NS1_7vsmem_tE_param_5,
	.param .align 1 .b8 _ZN3cub18CUB_300001_SM_10006detail10merge_sort26DeviceMergeSortMergeKernelINS2_10policy_hubIN6thrust24THRUST_300001_SM_1000_NS6detail15normal_iteratorINS6_10device_ptrI6RecordEEEEE9Policy600ESC_PNS0_8NullTypeESC_SG_j14compareRecordsSA_SF_EEvbT2_T3_T4_PT6_PT7_T5_PSK_SK_NS1_7vsmem_tE_param_6[1],
	.param .u64 .ptr .align 1 _ZN3cub18CUB_300001_SM_10006detail10merge_sort26DeviceMergeSortMergeKernelINS2_10policy_hubIN6thrust24THRUST_300001_SM_1000_NS6detail15normal_iteratorINS6_10device_ptrI6RecordEEEEE9Policy600ESC_PNS0_8NullTypeESC_SG_j14compareRecordsSA_SF_EEvbT2_T3_T4_PT6_PT7_T5_PSK_SK_NS1_7vsmem_tE_param_7,
	.param .u32 _ZN3cub18CUB_300001_SM_10006detail10merge_sort26DeviceMergeSortMergeKernelINS2_10policy_hubIN6thrust24THRUST_300001_SM_1000_NS6detail15normal_iteratorINS6_10device_ptrI6RecordEEEEE9Policy600ESC_PNS0_8NullTypeESC_SG_j14compareRecordsSA_SF_EEvbT2_T3_T4_PT6_PT7_T5_PSK_SK_NS1_7vsmem_tE_param_8,
	.param .align 8 .b8 _ZN3cub18CUB_300001_SM_10006detail10merge_sort26DeviceMergeSortMergeKernelINS2_10policy_hubIN6thrust24THRUST_300001_SM_1000_NS6detail15normal_iteratorINS6_10device_ptrI6RecordEEEEE9Policy600ESC_PNS0_8NullTypeESC_SG_j14compareRecordsSA_SF_EEvbT2_T3_T4_PT6_PT7_T5_PSK_SK_NS1_7vsmem_tE_param_9[8]
)
.maxntid 256
{
	.reg .pred 	%p<210>;
	.reg .b16 	%rs<2>;
	.reg .b32 	%r<1113>;
	.reg .b64 	%rd<91>;
	// demoted variable
	.shared .align 16 .b8 _ZZN3cub18CUB_300001_SM_10006detail10merge_sort26DeviceMergeSortMergeKernelINS2_10policy_hubIN6thrust24THRUST_300001_SM_1000_NS6detail15normal_iteratorINS6_10device_ptrI6RecordEEEEE9Policy600ESC_PNS0_8NullTypeESC_SG_j14compareRecordsSA_SF_EEvbT2_T3_T4_PT6_PT7_T5_PSK_SK_NS1_7vsmem_tEE19static_temp_storage[16912];
	ld.param.s8 	%rs1, [_ZN3cub18CUB_300001_SM_10006detail10merge_sort26DeviceMergeSortMergeKernelINS2_10policy_hubIN6thrust24THRUST_300001_SM_1000_NS6detail15normal_iteratorINS6_10device_ptrI6RecordEEEEE9Policy600ESC_PNS0_8NullTypeESC_SG_j14compareRecordsSA_SF_EEvbT2_T3_T4_PT6_PT7_T5_PSK_SK_NS1_7vsmem_tE_param_0];
	ld.param.u64 	%rd14, [_ZN3cub18CUB_300001_SM_10006detail10merge_sort26DeviceMergeSortMergeKernelINS2_10policy_hubIN6thrust24THRUST_300001_SM_1000_NS6detail15normal_iteratorINS6_10device_ptrI6RecordEEEEE9Policy600ESC_PNS0_8NullTypeESC_SG_j14compareRecordsSA_SF_EEvbT2_T3_T4_PT6_PT7_T5_PSK_SK_NS1_7vsmem_tE_param_1];
	ld.param.u32 	%r494, [_ZN3cub18CUB_300001_SM_10006detail10merge_sort26DeviceMergeSortMergeKernelINS2_10policy_hubIN6thrust24THRUST_300001_SM_1000_NS6detail15normal_iteratorINS6_10device_ptrI6RecordEEEEE9Policy600ESC_PNS0_8NullTypeESC_SG_j14compareRecordsSA_SF_EEvbT2_T3_T4_PT6_PT7_T5_PSK_SK_NS1_7vsmem_tE_param_3];
	ld.param.u64 	%rd15, [_ZN3cub18CUB_300001_SM_10006detail10merge_sort26DeviceMergeSortMergeKernelINS2_10policy_hubIN6thrust24THRUST_300001_SM_1000_NS6detail15normal_iteratorINS6_10device_ptrI6RecordEEEEE9Policy600ESC_PNS0_8NullTypeESC_SG_j14compareRecordsSA_SF_EEvbT2_T3_T4_PT6_PT7_T5_PSK_SK_NS1_7vsmem_tE_param_4];
	ld.param.u64 	%rd16, [_ZN3cub18CUB_300001_SM_10006detail10merge_sort26DeviceMergeSortMergeKernelINS2_10policy_hubIN6thrust24THRUST_300001_SM_1000_NS6detail15normal_iteratorINS6_10device_ptrI6RecordEEEEE9Policy600ESC_PNS0_8NullTypeESC_SG_j14compareRecordsSA_SF_EEvbT2_T3_T4_PT6_PT7_T5_PSK_SK_NS1_7vsmem_tE_param_7];
	ld.param.u32 	%r495, [_ZN3cub18CUB_300001_SM_10006detail10merge_sort26DeviceMergeSortMergeKernelINS2_10policy_hubIN6thrust24THRUST_300001_SM_1000_NS6detail15normal_iteratorINS6_10device_ptrI6RecordEEEEE9Policy600ESC_PNS0_8NullTypeESC_SG_j14compareRecordsSA_SF_EEvbT2_T3_T4_PT6_PT7_T5_PSK_SK_NS1_7vsmem_tE_param_8];
	cvta.to.global.u64 	%rd1, %rd15;
	cvta.to.global.u64 	%rd2, %rd16;
	cvta.to.global.u64 	%rd3, %rd14;
	mov.u32 	%r1, %ctaid.x;
	mov.u32 	%r496, %nctaid.x;
	shl.b32 	%r2, %r1, 11;
	mov.u32 	%r3, %tid.x;
	add.s32 	%r497, %r496, -1;
	setp.ge.u32 	%p33, %r1, %r497;
	@%p33 bra 	$L__BB10_93;
	mul.wide.u32 	%rd53, %r1, 4;
	add.s64 	%rd54, %rd2, %rd53;
	ld.global.u32 	%r721, [%rd54];
	ld.global.u32 	%r722, [%rd54+4];
	neg.s32 	%r723, %r495;
	and.b32  	%r724, %r1, %r723;
	shl.b32 	%r4, %r724, 11;
	shl.b32 	%r725, %r495, 10;
	and.b32  	%r5, %r725, -2048;
	sub.s32 	%r726, %r1, %r724;
	shl.b32 	%r727, %r726, 11;
	sub.s32 	%r6, %r721, %r4;
	sub.s32 	%r728, %r722, %r4;
	sub.s32 	%r729, %r494, %r4;
	max.u32 	%r730, %r729, %r5;
	sub.s32 	%r731, %r730, %r5;
	sub.s32 	%r732, %r727, %r6;
	min.u32 	%r7, %r732, %r731;
	setp.eq.s32 	%p131, %r727, -2048;
	selp.b32 	%r733, 2047, 2048, %p131;
	add.s32 	%r734, %r733, %r727;
	sub.s32 	%r735, %r734, %r728;
	or.b32  	%r736, %r1, %r723;
	setp.eq.s32 	%p132, %r736, -1;
	min.u32 	%r737, %r5, %r729;
	selp.b32 	%r738, %r737, %r728, %p132;
	selp.b32 	%r739, %r5, %r735, %p132;
	min.u32 	%r8, %r739, %r731;
	sub.s32 	%r9, %r738, %r6;
	// begin inline asm
	griddepcontrol.wait;
	// end inline asm
	setp.eq.s16 	%p133, %rs1, 0;
	@%p133 bra 	$L__BB10_26;
	cvt.u64.u32 	%rd55, %r4;
	cvt.u64.u32 	%rd56, %r6;
	add.s64 	%rd57, %rd56, %rd55;
	cvt.u64.u32 	%rd58, %r5;
	add.s64 	%rd59, %rd55, %rd58;
	cvt.u64.u32 	%rd60, %r7;
	add.s64 	%rd61, %rd59, %rd60;
	setp.ge.s32 	%p134, %r3, %r9;
	cvt.u64.u32 	%rd62, %r3;
	add.s64 	%rd63, %rd57, %rd62;
	shl.b64 	%rd64, %rd63, 3;
	add.s64 	%rd4, %rd3, %rd64;
	sub.s32 	%r740, %r3, %r9;
	cvt.s64.s32 	%rd65, %r740;
	add.s64 	%rd66, %rd61, %rd65;
	shl.b64 	%rd67, %rd66, 3;
	add.s64 	%rd5, %rd3, %rd67;
	@%p134 bra 	$L__BB10_4;
	ld.global.u32 	%r1006, [%rd4];
	ld.global.u32 	%r1005, [%rd4+4];
	bra.uni 	$L__BB10_5;
$L__BB10_4:
	ld.global.u32 	%r1006, [%rd5];
	ld.global.u32 	%r1005, [%rd5+4];
$L__BB10_5:
	add.s32 	%r741, %r3, 256;
	setp.lt.s32 	%p135, %r741, %r9;
	@%p135 bra 	$L__BB10_7;
	ld.global.u32 	%r1004, [%rd5+2048];
	ld.global.u32 	%r1003, [%rd5+2052];
	bra.uni 	$L__BB10_8;
$L__BB10_7:
	ld.global.u32 	%r1004, [%rd4+2048];
	ld.global.u32 	%r1003, [%rd4+2052];
$L__BB10_8:
	add.s32 	%r742, %r3, 512;
	setp.lt.s32 	%p136, %r742, %r9;
	@%p136 bra 	$L__BB10_10;
	ld.global.u32 	%r1002, [%rd5+4096];
	ld.global.u32 	%r1001, [%rd5+4100];
	bra.uni 	$L__BB10_11;
$L__BB10_10:
	ld.global.u32 	%r1002, [%rd4+4096];
	ld.global.u32 	%r1001, [%rd4+4100];
$L__BB10_11:
	add.s32 	%r743, %r3, 768;
	setp.lt.s32 	%p137, %r743, %r9;
	@%p137 bra 	$L__BB10_13;
	ld.global.u32 	%r1000, [%rd5+6144];
	ld.global.u32 	%r999, [%rd5+6148];
	bra.uni 	$L__BB10_14;
$L__BB10_13:
	ld.global.u32 	%r1000, [%rd4+6144];
	ld.global.u32 	%r999, [%rd4+6148];
$L__BB10_14:
	or.b32  	%r744, %r3, 1024;
	setp.lt.s32 	%p138, %r744, %r9;
	@%p138 bra 	$L__BB10_16;
	ld.global.u32 	%r998, [%rd5+8192];
	ld.global.u32 	%r997, [%rd5+8196];
	bra.uni 	$L__BB10_17;
$L__BB10_16:
	ld.global.u32 	%r998, [%rd4+8192];
	ld.global.u32 	%r997, [%rd4+8196];
$L__BB10_17:
	add.s32 	%r745, %r3, 1280;
	setp.lt.s32 	%p139, %r745, %r9;
	@%p139 bra 	$L__BB10_19;
	ld.global.u32 	%r996, [%rd5+10240];
	ld.global.u32 	%r995, [%rd5+10244];
	bra.uni 	$L__BB10_20;
$L__BB10_19:
	ld.global.u32 	%r996, [%rd4+10240];
	ld.global.u32 	%r995, [%rd4+10244];
$L__BB10_20:
	add.s32 	%r746, %r3, 1536;
	setp.lt.s32 	%p140, %r746, %r9;
	@%p140 bra 	$L__BB10_22;
	ld.global.u32 	%r994, [%rd5+12288];
	ld.global.u32 	%r993, [%rd5+12292];
	bra.uni 	$L__BB10_23;
$L__BB10_22:
	ld.global.u32 	%r994, [%rd4+12288];
	ld.global.u32 	%r993, [%rd4+12292];
$L__BB10_23:
	add.s32 	%r747, %r3, 1792;
	setp.lt.s32 	%p141, %r747, %r9;
	@%p141 bra 	$L__BB10_25;
	ld.global.u32 	%r992, [%rd5+14336];
	ld.global.u32 	%r991, [%rd5+14340];
	bra.uni 	$L__BB10_50;
$L__BB10_25:
	ld.global.u32 	%r992, [%rd4+14336];
	ld.global.u32 	%r991, [%rd4+14340];
	bra.uni 	$L__BB10_50;
$L__BB10_26:
	cvt.u64.u32 	%rd68, %r4;
	cvt.u64.u32 	%rd69, %r6;
	add.s64 	%rd70, %rd69, %rd68;
	cvt.u64.u32 	%rd71, %r5;
	add.s64 	%rd72, %rd68, %rd71;
	cvt.u64.u32 	%rd73, %r7;
	add.s64 	%rd74, %rd72, %rd73;
	setp.ge.s32 	%p142, %r3, %r9;
	cvt.u64.u32 	%rd75, %r3;
	add.s64 	%rd76, %rd70, %rd75;
	shl.b64 	%rd77, %rd76, 3;
	add.s64 	%rd6, %rd1, %rd77;
	sub.s32 	%r748, %r3, %r9;
	cvt.s64.s32 	%rd78, %r748;
	add.s64 	%rd79, %rd74, %rd78;
	shl.b64 	%rd80, %rd79, 3;
	add.s64 	%rd7, %rd1, %rd80;
	@%p142 bra 	$L__BB10_28;
	ld.global.u32 	%r1006, [%rd6];
	ld.global.u32 	%r1005, [%rd6+4];
	bra.uni 	$L__BB10_29;
$L__BB10_28:
	ld.global.u32 	%r1006, [%rd7];
	ld.global.u32 	%r1005, [%rd7+4];
$L__BB10_29:
	add.s32 	%r749, %r3, 256;
	setp.lt.s32 	%p143, %r749, %r9;
	@%p143 bra 	$L__BB10_31;
	ld.global.u32 	%r1004, [%rd7+2048];
	ld.global.u32 	%r1003, [%rd7+2052];
	bra.uni 	$L__BB10_32;
$L__BB10_31:
	ld.global.u32 	%r1004, [%rd6+2048];
	ld.global.u32 	%r1003, [%rd6+2052];
$L__BB10_32:
	add.s32 	%r750, %r3, 512;
	setp.lt.s32 	%p144, %r750, %r9;
	@%p144 bra 	$L__BB10_34;
	ld.global.u32 	%r1002, [%rd7+4096];
	ld.global.u32 	%r1001, [%rd7+4100];
	bra.uni 	$L__BB10_35;
$L__BB10_34:
	ld.global.u32 	%r1002, [%rd6+4096];
	ld.global.u32 	%r1001, [%rd6+4100];
$L__BB10_35:
	add.s32 	%r751, %r3, 768;
	setp.lt.s32 	%p145, %r751, %r9;
	@%p145 bra 	$L__BB10_37;
	ld.global.u32 	%r1000, [%rd7+6144];
	ld.global.u32 	%r999, [%rd7+6148];
	bra.uni 	$L__BB10_38;
$L__BB10_37:
	ld.global.u32 	%r1000, [%rd6+6144];
	ld.global.u32 	%r999, [%rd6+6148];
$L__BB10_38:
	or.b32  	%r752, %r3, 1024;
	setp.lt.s32 	%p146, %r752, %r9;
	@%p146 bra 	$L__BB10_40;
	ld.global.u32 	%r998, [%rd7+8192];
	ld.global.u32 	%r997, [%rd7+8196];
	bra.uni 	$L__BB10_41;
$L__BB10_40:
	ld.global.u32 	%r998, [%rd6+8192];
	ld.global.u32 	%r997, [%rd6+8196];
$L__BB10_41:
	add.s32 	%r753, %r3, 1280;
	setp.lt.s32 	%p147, %r753, %r9;
	@%p147 bra 	$L__BB10_43;
	ld.global.u32 	%r996, [%rd7+10240];
	ld.global.u32 	%r995, [%rd7+10244];
	bra.uni 	$L__BB10_44;
$L__BB10_43:
	ld.global.u32 	%r996, [%rd6+10240];
	ld.global.u32 	%r995, [%rd6+10244];
$L__BB10_44:
	add.s32 	%r754, %r3, 1536;
	setp.lt.s32 	%p148, %r754, %r9;
	@%p148 bra 	$L__BB10_46;
	ld.global.u32 	%r994, [%rd7+12288];
	ld.global.u32 	%r993, [%rd7+12292];
	bra.uni 	$L__BB10_47;
$L__BB10_46:
	ld.global.u32 	%r994, [%rd6+12288];
	ld.global.u32 	%r993, [%rd6+12292];
$L__BB10_47:
	add.s32 	%r755, %r3, 1792;
	setp.lt.s32 	%p149, %r755, %r9;
	@%p149 bra 	$L__BB10_49;
	ld.global.u32 	%r992, [%rd7+14336];
	ld.global.u32 	%r991, [%rd7+14340];
	bra.uni 	$L__BB10_50;
$L__BB10_49:
	ld.global.u32 	%r992, [%rd6+14336];
	ld.global.u32 	%r991, [%rd6+14340];
$L__BB10_50:
	sub.s32 	%r756, %r8, %r7;
	shl.b32 	%r119, %r3, 3;
	mov.u32 	%r757, _ZZN3cub18CUB_300001_SM_10006detail10merge_sort26DeviceMergeSortMergeKernelINS2_10policy_hubIN6thrust24THRUST_300001_SM_1000_NS6detail15normal_iteratorINS6_10device_ptrI6RecordEEEEE9Policy600ESC_PNS0_8NullTypeESC_SG_j14compareRecordsSA_SF_EEvbT2_T3_T4_PT6_PT7_T5_PSK_SK_NS1_7vsmem_tEE19static_temp_storage;
	add.s32 	%r758, %r757, %r119;
	st.shared.v2.u32 	[%r758], {%r1006, %r1005};
	st.shared.v2.u32 	[%r758+2048], {%r1004, %r1003};
	st.shared.v2.u32 	[%r758+4096], {%r1002, %r1001};
	st.shared.v2.u32 	[%r758+6144], {%r1000, %r999};
	st.shared.v2.u32 	[%r758+8192], {%r998, %r997};
	st.shared.v2.u32 	[%r758+10240], {%r996, %r995};
	st.shared.v2.u32 	[%r758+12288], {%r994, %r993};
	st.shared.v2.u32 	[%r758+14336], {%r992, %r991};
	bar.sync 	0;
	// begin inline asm
	griddepcontrol.launch_dependents;
	// end inline asm
	add.s32 	%r118, %r756, %r9;
	min.s32 	%r120, %r119, %r118;
	setp.lt.s32 	%p150, %r120, %r756;
	sub.s32 	%r759, %r120, %r756;
	selp.b32 	%r1009, 0, %r759, %p150;
	min.s32 	%r1007, %r9, %r120;
	setp.ge.s32 	%p151, %r1009, %r1007;
	@%p151 bra 	$L__BB10_53;
	add.s32 	%r123, %r120, %r9;
$L__BB10_52:
	sub.s32 	%r760, %r1007, %r1009;
	shr.u32 	%r761, %r760, 31;
	add.s32 	%r762, %r760, %r761;
	shr.s32 	%r763, %r762, 1;
	add.s32 	%r764, %r763, %r1009;
	shl.b32 	%r765, %r764, 3;
	add.s32 	%r767, %r757, %r765;
	ld.shared.u32 	%r768, [%r767+4];
	not.b32 	%r769, %r764;
	add.s32 	%r770, %r123, %r769;
	shl.b32 	%r771, %r770, 3;
	add.s32 	%r772, %r757, %r771;
	ld.shared.u32 	%r773, [%r772+4];
	setp.lt.s32 	%p152, %r773, %r768;
	add.s32 	%r774, %r764, 1;
	selp.b32 	%r1009, %r1009, %r774, %p152;
	selp.b32 	%r1007, %r764, %r1007, %p152;
	setp.lt.s32 	%p153, %r1009, %r1007;
	@%p153 bra 	$L__BB10_52;
$L__BB10_53:
	sub.s32 	%r775, %r120, %r1009;
	add.s32 	%r129, %r775, %r9;
	shl.b32 	%r776, %r129, 3;
	add.s32 	%r130, %r757, %r776;
	ld.shared.v2.u32 	{%r1010, %r1011}, [%r130];
	shl.b32 	%r778, %r1009, 3;
	add.s32 	%r133, %r757, %r778;
	ld.shared.v2.u32 	{%r1016, %r1017}, [%r133];
	setp.ge.s32 	%p155, %r129, %r118;
	mov.pred 	%p194, 0;
	@%p155 bra 	$L__BB10_55;
	setp.ge.s32 	%p156, %r1009, %r9;
	setp.lt.s32 	%p157, %r1011, %r1017;
	or.pred  	%p194, %p156, %p157;
$L__BB10_55:
	selp.b32 	%r136, %r1011, %r1017, %p194;
	selp.b32 	%r137, %r1010, %r1016, %p194;
	selp.u32 	%r779, 1, 0, %p194;
	add.s32 	%r138, %r129, %r779;
	not.pred 	%p158, %p194;
	selp.u32 	%r780, 1, 0, %p158;
	add.s32 	%r139, %r1009, %r780;
	@%p158 bra 	$L__BB10_57;
	ld.shared.v2.u32 	{%r1010, %r1011}, [%r130+8];
	bra.uni 	$L__BB10_58;
$L__BB10_57:
	ld.shared.v2.u32 	{%r1016, %r1017}, [%r133+8];
$L__BB10_58:
	setp.ge.s32 	%p160, %r138, %r118;
	mov.pred 	%p195, 0;
	@%p160 bra 	$L__BB10_60;
	setp.ge.s32 	%p161, %r139, %r9;
	setp.lt.s32 	%p162, %r1011, %r1017;
	or.pred  	%p195, %p161, %p162;
$L__BB10_60:
	selp.b32 	%r148, %r1011, %r1017, %p195;
	selp.b32 	%r149, %r1010, %r1016, %p195;
	selp.u32 	%r781, 1, 0, %p195;
	add.s32 	%r150, %r138, %r781;
	not.pred 	%p163, %p195;
	selp.u32 	%r782, 1, 0, %p163;
	add.s32 	%r151, %r139, %r782;
	@%p195 bra 	$L__BB10_62;
	shl.b32 	%r783, %r151, 3;
	add.s32 	%r785, %r757, %r783;
	ld.shared.v2.u32 	{%r1016, %r1017}, [%r785];
	bra.uni 	$L__BB10_63;
$L__BB10_62:
	shl.b32 	%r786, %r150, 3;
	add.s32 	%r788, %r757, %r786;
	ld.shared.v2.u32 	{%r1010, %r1011}, [%r788];
$L__BB10_63:
	setp.ge.s32 	%p165, %r150, %r118;
	mov.pred 	%p196, 0;
	@%p165 bra 	$L__BB10_65;
	setp.ge.s32 	%p166, %r151, %r9;
	setp.lt.s32 	%p167, %r1011, %r1017;
	or.pred  	%p196, %p166, %p167;
$L__BB10_65:
	selp.b32 	%r160, %r1011, %r1017, %p196;
	selp.b32 	%r161, %r1010, %r1016, %p196;
	selp.u32 	%r789, 1, 0, %p196;
	add.s32 	%r162, %r150, %r789;
	not.pred 	%p168, %p196;
	selp.u32 	%r790, 1, 0, %p168;
	add.s32 	%r163, %r151, %r790;
	@%p196 bra 	$L__BB10_67;
	shl.b32 	%r791, %r163, 3;
	add.s32 	%r793, %r757, %r791;
	ld.shared.v2.u32 	{%r1016, %r1017}, [%r793];
	bra.uni 	$L__BB10_68;
$L__BB10_67:
	shl.b32 	%r794, %r162, 3;
	add.s32 	%r796, %r757, %r794;
	ld.shared.v2.u32 	{%r1010, %r1011}, [%r796];
$L__BB10_68:
	setp.ge.s32 	%p170, %r162, %r118;
	mov.pred 	%p197, 0;
	@%p170 bra 	$L__BB10_70;
	setp.ge.s32 	%p171, %r163, %r9;
	setp.lt.s32 	%p172, %r1011, %r1017;
	or.pred  	%p197, %p171, %p172;
$L__BB10_70:
	selp.b32 	%r172, %r1011, %r1017, %p197;
	selp.b32 	%r173, %r1010, %r1016, %p197;
	selp.u32 	%r797, 1, 0, %p197;
	add.s32 	%r174, %r162, %r797;
	not.pred 	%p173, %p197;
	selp.u32 	%r798, 1, 0, %p173;
	add.s32 	%r175, %r163, %r798;
	@%p197 bra 	$L__BB10_72;
	shl.b32 	%r799, %r175, 3;
	add.s32 	%r801, %r757, %r799;
	ld.shared.v2.u32 	{%r1016, %r1017}, [%r801];
	bra.uni 	$L__BB10_73;
$L__BB10_72:
	shl.b32 	%r802, %r174, 3;
	add.s32 	%r804, %r757, %r802;
	ld.shared.v2.u32 	{%r1010, %r1011}, [%r804];
$L__BB10_73:
	setp.ge.s32 	%p175, %r174, %r118;
	mov.pred 	%p198, 0;
	@%p175 bra 	$L__BB10_75;
	setp.ge.s32 	%p176, %r175, %r9;
	setp.lt.s32 	%p177, %r1011, %r1017;
	or.pred  	%p198, %p176, %p177;
$L__BB10_75:
	selp.b32 	%r184, %r1011, %r1017, %p198;
	selp.b32 	%r185, %r1010, %r1016, %p198;
	selp.u32 	%r805, 1, 0, %p198;
	add.s32 	%r186, %r174, %r805;
	not.pred 	%p178, %p198;
	selp.u32 	%r806, 1, 0, %p178;
	add.s32 	%r187, %r175, %r806;
	@%p198 bra 	$L__BB10_77;
	shl.b32 	%r807, %r187, 3;
	add.s32 	%r809, %r757, %r807;
	ld.shared.v2.u32 	{%r1016, %r1017}, [%r809];
	bra.uni 	$L__BB10_78;
$L__BB10_77:
	shl.b32 	%r810, %r186, 3;
	add.s32 	%r812, %r757, %r810;
	ld.shared.v2.u32 	{%r1010, %r1011}, [%r812];
$L__BB10_78:
	setp.ge.s32 	%p180, %r186, %r118;
	mov.pred 	%p199, 0;
	@%p180 bra 	$L__BB10_80;
	setp.ge.s32 	%p181, %r187, %r9;
	setp.lt.s32 	%p182, %r1011, %r1017;
	or.pred  	%p199, %p181, %p182;
$L__BB10_80:
	selp.b32 	%r196, %r1011, %r1017, %p199;
	selp.b32 	%r197, %r1010, %r1016, %p199;
	selp.u32 	%r813, 1, 0, %p199;
	add.s32 	%r198, %r186, %r813;
	not.pred 	%p183, %p199;
	selp.u32 	%r814, 1, 0, %p183;
	add.s32 	%r199, %r187, %r814;
	@%p199 bra 	$L__BB10_82;
	shl.b32 	%r815, %r199, 3;
	add.s32 	%r817, %r757, %r815;
	ld.shared.v2.u32 	{%r1016, %r1017}, [%r817];
	bra.uni 	$L__BB10_83;
$L__BB10_82:
	shl.b32 	%r818, %r198, 3;
	add.s32 	%r820, %r757, %r818;
	ld.shared.v2.u32 	{%r1010, %r1011}, [%r820];
$L__BB10_83:
	setp.ge.s32 	%p185, %r198, %r118;
	mov.pred 	%p200, 0;
	@%p185 bra 	$L__BB10_85;
	setp.ge.s32 	%p186, %r199, %r9;
	setp.lt.s32 	%p187, %r1011, %r1017;
	or.pred  	%p200, %p186, %p187;
$L__BB10_85:
	selp.b32 	%r208, %r1011, %r1017, %p200;
	selp.b32 	%r209, %r1010, %r1016, %p200;
	selp.u32 	%r821, 1, 0, %p200;
	add.s32 	%r210, %r198, %r821;
	not.pred 	%p188, %p200;
	selp.u32 	%r822, 1, 0, %p188;
	add.s32 	%r211, %r199, %r822;
	@%p200 bra 	$L__BB10_87;
	shl.b32 	%r823, %r211, 3;
	mov.u32 	%r824, _ZZN3cub18CUB_300001_SM_10006detail10merge_sort26DeviceMergeSortMergeKernelINS2_10policy_hubIN6thrust24THRUST_300001_SM_1000_NS6detail15normal_iteratorINS6_10device_ptrI6RecordEEEEE9Policy600ESC_PNS0_8NullTypeESC_SG_j14compareRecordsSA_SF_EEvbT2_T3_T4_PT6_PT7_T5_PSK_SK_NS1_7vsmem_tEE19static_temp_storage;
	add.s32 	%r825, %r824, %r823;
	ld.shared.v2.u32 	{%r1016, %r1017}, [%r825];
	bra.uni 	$L__BB10_88;
$L__BB10_87:
	shl.b32 	%r826, %r210, 3;
	mov.u32 	%r827, _ZZN3cub18CUB_300001_SM_10006detail10merge_sort26DeviceMergeSortMergeKernelINS2_10policy_hubIN6thrust24THRUST_300001_SM_1000_NS6detail15normal_iteratorINS6_10device_ptrI6RecordEEEEE9Policy600ESC_PNS0_8NullTypeESC_SG_j14compareRecordsSA_SF_EEvbT2_T3_T4_PT6_PT7_T5_PSK_SK_NS1_7vsmem_tEE19static_temp_storage;
	add.s32 	%r828, %r827, %r826;
	ld.shared.v2.u32 	{%r1010, %r1011}, [%r828];
$L__BB10_88:
	setp.ge.s32 	%p190, %r210, %r118;
	mov.pred 	%p201, 0;
	@%p190 bra 	$L__BB10_90;
	setp.ge.s32 	%p191, %r211, %r9;
	setp.lt.s32 	%p192, %r1011, %r1017;
	or.pred  	%p201, %p191, %p192;
$L__BB10_90:
	setp.eq.s16 	%p193, %rs1, 0;
	selp.b32 	%r220, %r1011, %r1017, %p201;
	selp.b32 	%r221, %r1010, %r1016, %p201;
	bar.sync 	0;
	@%p193 bra 	$L__BB10_92;
	cvt.u64.u32 	%rd81, %r2;
	// begin inline asm
	mov.u32 %r829, %laneid;
	// end inline asm
	and.b32  	%r830, %r119, 7936;
	shl.b32 	%r831, %r829, 3;
	add.s32 	%r832, %r831, %r830;
	shr.s32 	%r833, %r832, 5;
	add.s32 	%r834, %r833, %r832;
	shl.b32 	%r835, %r834, 3;
	mov.u32 	%r836, _ZZN3cub18CUB_300001_SM_10006detail10merge_sort26DeviceMergeSortMergeKernelINS2_10policy_hubIN6thrust24THRUST_300001_SM_1000_NS6detail15normal_iteratorINS6_10device_ptrI6RecordEEEEE9Policy600ESC_PNS0_8NullTypeESC_SG_j14compareRecordsSA_SF_EEvbT2_T3_T4_PT6_PT7_T5_PSK_SK_NS1_7vsmem_tEE19static_temp_storage;
	add.s32 	%r837, %r836, %r835;
	st.shared.v2.u32 	[%r837], {%r137, %r136};
	st.shared.v2.u32 	[%r837+8], {%r149, %r148};
	st.shared.v2.u32 	[%r837+16], {%r161, %r160};
	st.shared.v2.u32 	[%r837+24], {%r173, %r172};
	st.shared.v2.u32 	[%r837+32], {%r185, %r184};
	st.shared.v2.u32 	[%r837+40], {%r197, %r196};
	st.shared.v2.u32 	[%r837+48], {%r209, %r208};
	st.shared.v2.u32 	[%r837+56], {%r221, %r220};
	bar.warp.sync 	-1;
	mad.lo.s32 	%r838, %r829, -7, %r832;
	shr.s32 	%r839, %r838, 5;
	add.s32 	%r840, %r839, %r838;
	shl.b32 	%r841, %r840, 3;
	add.s32 	%r842, %r836, %r841;
	ld.shared.v2.u32 	{%r843, %r844}, [%r842];
	add.s32 	%r845, %r838, 32;
	shr.s32 	%r846, %r845, 5;
	add.s32 	%r847, %r846, %r838;
	shl.b32 	%r848, %r847, 3;
	add.s32 	%r849, %r836, %r848;
	ld.shared.v2.u32 	{%r850, %r851}, [%r849+256];
	add.s32 	%r852, %r838, 64;
	shr.s32 	%r853, %r852, 5;
	add.s32 	%r854, %r853, %r838;
	shl.b32 	%r855, %r854, 3;
	add.s32 	%r856, %r836, %r855;
	ld.shared.v2.u32 	{%r857, %r858}, [%r856+512];
	add.s32 	%r859, %r838, 96;
	shr.s32 	%r860, %r859, 5;
	add.s32 	%r861, %r860, %r838;
	shl.b32 	%r862, %r861, 3;
	add.s32 	%r863, %r836, %r862;
	ld.shared.v2.u32 	{%r864, %r865}, [%r863+768];
	add.s32 	%r866, %r838, 128;
	shr.s32 	%r867, %r866, 5;
	add.s32 	%r868, %r867, %r838;
	shl.b32 	%r869, %r868, 3;
	add.s32 	%r870, %r836, %r869;
	ld.shared.v2.u32 	{%r871, %r872}, [%r870+1024];
	add.s32 	%r873, %r838, 160;
	shr.s32 	%r874, %r873, 5;
	add.s32 	%r875, %r874, %r838;
	shl.b32 	%r876, %r875, 3;
	add.s32 	%r877, %r836, %r876;
	ld.shared.v2.u32 	{%r878, %r879}, [%r877+1280];
	add.s32 	%r880, %r838, 192;
	shr.s32 	%r881, %r880, 5;
	add.s32 	%r882, %r881, %r838;
	shl.b32 	%r883, %r882, 3;
	add.s32 	%r884, %r836, %r883;
	ld.shared.v2.u32 	{%r885, %r886}, [%r884+1536];
	add.s32 	%r887, %r838, 224;
	shr.s32 	%r888, %r887, 5;
	add.s32 	%r889, %r888, %r838;
	shl.b32 	%r890, %r889, 3;
	add.s32 	%r891, %r836, %r890;
	ld.shared.v2.u32 	{%r892, %r893}, [%r891+1792];
	and.b32  	%r894, %r3, 31;
	or.b32  	%r895, %r830, %r894;
	cvt.u64.u32 	%rd82, %r895;
	add.s64 	%rd83, %rd82, %rd81;
	shl.b64 	%rd84, %rd83, 3;
	add.s64 	%rd85, %rd1, %rd84;
	st.global.u32 	[%rd85], %r843;
	st.global.u32 	[%rd85+4], %r844;
	st.global.u32 	[%rd85+256], %r850;
	st.global.u32 	[%rd85+260], %r851;
	st.global.u32 	[%rd85+512], %r857;
	st.global.u32 	[%rd85+516], %r858;
	st.global.u32 	[%rd85+768], %r864;
	st.global.u32 	[%rd85+772], %r865;
	st.global.u32 	[%rd85+1024], %r871;
	st.global.u32 	[%rd85+1028], %r872;
	st.global.u32 	[%rd85+1280], %r878;
	st.global.u32 	[%rd85+1284], %r879;
	st.global.u32 	[%rd85+1536], %r885;
	st.global.u32 	[%rd85+1540], %r886;
	st.global.u32 	[%rd85+1792], %r892;
	st.global.u32 	[%rd85+1796], %r893;
	bra.uni 	$L__BB10_235;
$L__BB10_92:
	// begin inline asm
	mov.u32 %r896, %laneid;
	// end inline asm
	and.b32  	%r897, %r119, 7936;
	shl.b32 	%r898, %r896, 3;
	add.s32 	%r899, %r898, %r897;
	shr.s32 	%r900, %r899, 5;
	add.s32 	%r901, %r900, %r899;
	shl.b32 	%r902, %r901, 3;
	mov.u32 	%r903, _ZZN3cub18CUB_300001_SM_10006detail10merge_sort26DeviceMergeSortMergeKernelINS2_10policy_hubIN6thrust24THRUST_300001_SM_1000_NS6detail15normal_iteratorINS6_10device_ptrI6RecordEEEEE9Policy600ESC_PNS0_8NullTypeESC_SG_j14compareRecordsSA_SF_EEvbT2_T3_T4_PT6_PT7_T5_PSK_SK_NS1_7vsmem_tEE19static_temp_storage;
	add.s32 	%r904, %r903, %r902;
	st.shared.v2.u32 	[%r904], {%r137, %r136};
	st.shared.v2.u32 	[%r904+8], {%r149, %r148};
	st.shared.v2.u32 	[%r904+16], {%r161, %r160};
	st.shared.v2.u32 	[%r904+24], {%r173, %r172};
	st.shared.v2.u32 	[%r904+32], {%r185, %r184};
	st.shared.v2.u32 	[%r904+40], {%r197, %r196};
	st.shared.v2.u32 	[%r904+48], {%r209, %r208};
	st.shared.v2.u32 	[%r904+56], {%r221, %r220};
	bar.warp.sync 	-1;
	mad.lo.s32 	%r905, %r896, -7, %r899;
	shr.s32 	%r906, %r905, 5;
	add.s32 	%r907, %r906, %r905;
	shl.b32 	%r908, %r907, 3;
	add.s32 	%r909, %r903, %r908;
	ld.shared.v2.u32 	{%r910, %r911}, [%r909];
	add.s32 	%r912, %r905, 32;
	shr.s32 	%r913, %r912, 5;
	add.s32 	%r914, %r913, %r905;
	shl.b32 	%r915, %r914, 3;
	add.s32 	%r916, %r903, %r915;
	ld.shared.v2.u32 	{%r917, %r918}, [%r916+256];
	add.s32 	%r919, %r905, 64;
	shr.s32 	%r920, %r919, 5;
	add.s32 	%r921, %r920, %r905;
	shl.b32 	%r922, %r921, 3;
	add.s32 	%r923, %r903, %r922;
	ld.shared.v2.u32 	{%r924, %r925}, [%r923+512];
	add.s32 	%r926, %r905, 96;
	shr.s32 	%r927, %r926, 5;
	add.s32 	%r928, %r927, %r905;
	shl.b32 	%r929, %r928, 3;
	add.s32 	%r930, %r903, %r929;
	ld.shared.v2.u32 	{%r931, %r932}, [%r930+768];
	add.s32 	%r933, %r905, 128;
	shr.s32 	%r934, %r933, 5;
	add.s32 	%r935, %r934, %r905;
	shl.b32 	%r936, %r935, 3;
	add.s32 	%r937, %r903, %r936;
	ld.shared.v2.u32 	{%r938, %r939}, [%r937+1024];
	add.s32 	%r940, %r905, 160;
	shr.s32 	%r941, %r940, 5;
	add.s32 	%r942, %r941, %r905;
	shl.b32 	%r943, %r942, 3;
	add.s32 	%r944, %r903, %r943;
	ld.shared.v2.u32 	{%r945, %r946}, [%r944+1280];
	add.s32 	%r947, %r905, 192;
	shr.s32 	%r948, %r947, 5;
	add.s32 	%r949, %r948, %r905;
	shl.b32 	%r950, %r949, 3;
	add.s32 	%r951, %r903, %r950;
	ld.shared.v2.u32 	{%r952, %r953}, [%r951+1536];
	add.s32 	%r954, %r905, 224;
	shr.s32 	%r955, %r954, 5;
	add.s32 	%r956, %r955, %r905;
	shl.b32 	%r957, %r956, 3;
	add.s32 	%r958, %r903, %r957;
	ld.shared.v2.u32 	{%r959, %r960}, [%r958+1792];
	and.b32  	%r961, %r3, 31;
	cvt.u64.u32 	%rd86, %r897;
	add.s32 	%r962, %r961, %r2;
	cvt.u64.u32 	%rd87, %r962;
	add.s64 	%rd88, %rd87, %rd86;
	shl.b64 	%rd89, %rd88, 3;
	add.s64 	%rd90, %rd3, %rd89;
	st.global.u32 	[%rd90], %r910;
	st.global.u32 	[%rd90+4], %r911;
	st.global.u32 	[%rd90+256], %r917;
	st.global.u32 	[%rd90+260], %r918;
	st.global.u32 	[%rd90+512], %r924;
	st.global.u32 	[%rd90+516], %r925;
	st.global.u32 	[%rd90+768], %r931;
	st.global.u32 	[%rd90+772], %r932;
	st.global.u32 	[%rd90+1024], %r938;
	st.global.u32 	[%rd90+1028], %r939;
	st.global.u32 	[%rd90+1280], %r945;
	st.global.u32 	[%rd90+1284], %r946;
	st.global.u32 	[%rd90+1536], %r952;
	st.global.u32 	[%rd90+1540], %r953;
	st.global.u32 	[%rd90+1792], %r959;
	st.global.u32 	[%rd90+1796], %r960;
	bra.uni 	$L__BB10_235;
$L__BB10_93:
	mul.wide.u32 	%rd17, %r1, 4;
	add.s64 	%rd18, %rd2, %rd17;
	ld.global.u32 	%r498, [%rd18];
	ld.global.u32 	%r499, [%rd18+4];
	neg.s32 	%r500, %r495;
	and.b32  	%r501, %r1, %r500;
	shl.b32 	%r222, %r501, 11;
	shl.b32 	%r502, %r495, 10;
	and.b32  	%r223, %r502, -2048;
	sub.s32 	%r503, %r1, %r501;
	shl.b32 	%r504, %r503, 11;
	sub.s32 	%r224, %r498, %r222;
	sub.s32 	%r505, %r499, %r222;
	sub.s32 	%r506, %r494, %r222;
	max.u32 	%r507, %r506, %r223;
	sub.s32 	%r508, %r507, %r223;
	sub.s32 	%r509, %r504, %r224;
	min.u32 	%r225, %r509, %r508;
	setp.eq.s32 	%p34, %r504, -2048;
	selp.b32 	%r510, 2047, 2048, %p34;
	add.s32 	%r511, %r510, %r504;
	sub.s32 	%r512, %r511, %r505;
	or.b32  	%r513, %r1, %r500;
	setp.eq.s32 	%p35, %r513, -1;
	min.u32 	%r514, %r223, %r506;
	selp.b32 	%r515, %r514, %r505, %p35;
	selp.b32 	%r516, %r223, %r512, %p35;
	min.u32 	%r517, %r516, %r508;
	sub.s32 	%r226, %r515, %r224;
	sub.s32 	%r227, %r517, %r225;
	// begin inline asm
	griddepcontrol.wait;
	// end inline asm
	setp.eq.s16 	%p36, %rs1, 0;
	@%p36 bra 	$L__BB10_126;
	cvt.u64.u32 	%rd19, %r222;
	cvt.u64.u32 	%rd20, %r224;
	add.s64 	%rd21, %rd20, %rd19;
	cvt.u64.u32 	%rd22, %r223;
	add.s64 	%rd23, %rd19, %rd22;
	cvt.u64.u32 	%rd24, %r225;
	add.s64 	%rd25, %rd23, %rd24;
	add.s32 	%r228, %r227, %r226;
	setp.ge.s32 	%p37, %r3, %r228;
	cvt.u64.u32 	%rd26, %r3;
	add.s64 	%rd27, %rd21, %rd26;
	shl.b64 	%rd28, %rd27, 3;
	add.s64 	%rd8, %rd3, %rd28;
	sub.s32 	%r519, %r3, %r226;
	cvt.s64.s32 	%rd29, %r519;
	add.s64 	%rd30, %rd25, %rd29;
	shl.b64 	%rd31, %rd30, 3;
	add.s64 	%rd9, %rd3, %rd31;
	@%p37 bra 	$L__BB10_98;
	setp.ge.s32 	%p38, %r3, %r226;
	@%p38 bra 	$L__BB10_97;
	ld.global.u32 	%r1081, [%rd8];
	ld.global.u32 	%r1080, [%rd8+4];
	bra.uni 	$L__BB10_98;
$L__BB10_97:
	ld.global.u32 	%r1081, [%rd9];
	ld.global.u32 	%r1080, [%rd9+4];
$L__BB10_98:
	add.s32 	%r235, %r3, 256;
	setp.ge.s32 	%p39, %r235, %r228;
	@%p39 bra 	$L__BB10_102;
	setp.lt.s32 	%p40, %r235, %r226;
	@%p40 bra 	$L__BB10_101;
	ld.global.u32 	%r1079, [%rd9+2048];
	ld.global.u32 	%r1078, [%rd9+2052];
	bra.uni 	$L__BB10_102;
$L__BB10_101:
	ld.global.u32 	%r1079, [%rd8+2048];
	ld.global.u32 	%r1078, [%rd8+2052];
$L__BB10_102:
	add.s32 	%r242, %r3, 512;
	setp.ge.s32 	%p41, %r242, %r228;
	@%p41 bra 	$L__BB10_106;
	setp.lt.s32 	%p42, %r242, %r226;
	@%p42 bra 	$L__BB10_105;
	ld.global.u32 	%r1077, [%rd9+4096];
	ld.global.u32 	%r1076, [%rd9+4100];
	bra.uni 	$L__BB10_106;
$L__BB10_105:
	ld.global.u32 	%r1077, [%rd8+4096];
	ld.global.u32 	%r1076, [%rd8+4100];
$L__BB10_106:
	add.s32 	%r249, %r3, 768;
	setp.ge.s32 	%p43, %r249, %r228;
	@%p43 bra 	$L__BB10_110;
	setp.lt.s32 	%p44, %r249, %r226;
	@%p44 bra 	$L__BB10_109;
	ld.global.u32 	%r1075, [%rd9+6144];
	ld.global.u32 	%r1074, [%rd9+6148];
	bra.uni 	$L__BB10_110;
$L__BB10_109:
	ld.global.u32 	%r1075, [%rd8+6144];
	ld.global.u32 	%r1074, [%rd8+6148];
$L__BB10_110:
	or.b32  	%r256, %r3, 1024;
	setp.ge.s32 	%p45, %r256, %r228;
	@%p45 bra 	$L__BB10_114;
	setp.lt.s32 	%p46, %r256, %r226;
	@%p46 bra 	$L__BB10_113;
	ld.global.u32 	%r1073, [%rd9+8192];
	ld.global.u32 	%r1072, [%rd9+8196];
	bra.uni 	$L__BB10_114;
$L__BB10_113:
	ld.global.u32 	%r1073, [%rd8+8192];
	ld.global.u32 	%r1072, [%rd8+8196];
$L__BB10_114:
	add.s32 	%r263, %r3, 1280;
	setp.ge.s32 	%p47, %r263, %r228;
	@%p47 bra 	$L__BB10_118;
	setp.lt.s32 	%p48, %r263, %r226;
	@%p48 bra 	$L__BB10_117;
	ld.global.u32 	%r1071, [%rd9+10240];
	ld.global.u32 	%r1070, [%rd9+10244];
	bra.uni 	$L__BB10_118;
$L__BB10_117:
	ld.global.u32 	%r1071, [%rd8+10240];
	ld.global.u32 	%r1070, [%rd8+10244];
$L__BB10_118:
	add.s32 	%r270, %r3, 1536;
	setp.ge.s32 	%p49, %r270, %r228;
	@%p49 bra 	$L__BB10_122;
	setp.lt.s32 	%p50, %r270, %r226;
	@%p50 bra 	$L__BB10_121;
	ld.global.u32 	%r1069, [%rd9+12288];
	ld.global.u32 	%r1068, [%rd9+12292];
	bra.uni 	$L__BB10_122;
$L__BB10_121:
	ld.global.u32 	%r1069, [%rd8+12288];
	ld.global.u32 	%r1068, [%rd8+12292];
$L__BB10_122:
	add.s32 	%r277, %r3, 1792;
	setp.ge.s32 	%p51, %r277, %r228;
	@%p51 bra 	$L__BB10_158;
	setp.lt.s32 	%p52, %r277, %r226;
	@%p52 bra 	$L__BB10_125;
	ld.global.u32 	%r1067, [%rd9+14336];
	ld.global.u32 	%r1066, [%rd9+14340];
	bra.uni 	$L__BB10_158;
$L__BB10_125:
	ld.global.u32 	%r1067, [%rd8+14336];
	ld.global.u32 	%r1066, [%rd8+14340];
	bra.uni 	$L__BB10_158;
$L__BB10_126:
	cvt.u64.u32 	%rd32, %r222;
	cvt.u64.u32 	%rd33, %r224;
	add.s64 	%rd34, %rd33, %rd32;
	cvt.u64.u32 	%rd35, %r223;
	add.s64 	%rd36, %rd32, %rd35;
	cvt.u64.u32 	%rd37, %r225;
	add.s64 	%rd38, %rd36, %rd37;
	add.s32 	%r282, %r227, %r226;
	setp.ge.s32 	%p53, %r3, %r282;
	cvt.u64.u32 	%rd39, %r3;
	add.s64 	%rd40, %rd34, %rd39;
	shl.b64 	%rd41, %rd40, 3;
	add.s64 	%rd10, %rd1, %rd41;
	sub.s32 	%r528, %r3, %r226;
	cvt.s64.s32 	%rd42, %r528;
	add.s64 	%rd43, %rd38, %rd42;
	shl.b64 	%rd44, %rd43, 3;
	add.s64 	%rd11, %rd1, %rd44;
	@%p53 bra 	$L__BB10_130;
	setp.ge.s32 	%p54, %r3, %r226;
	@%p54 bra 	$L__BB10_129;
	ld.global.u32 	%r1081, [%rd10];
	ld.global.u32 	%r1080, [%rd10+4];
	bra.uni 	$L__BB10_130;
$L__BB10_129:
	ld.global.u32 	%r1081, [%rd11];
	ld.global.u32 	%r1080, [%rd11+4];
$L__BB10_130:
	add.s32 	%r289, %r3, 256;
	setp.ge.s32 	%p55, %r289, %r282;
	@%p55 bra 	$L__BB10_134;
	setp.lt.s32 	%p56, %r289, %r226;
	@%p56 bra 	$L__BB10_133;
	ld.global.u32 	%r1079, [%rd11+2048];
	ld.global.u32 	%r1078, [%rd11+2052];
	bra.uni 	$L__BB10_134;
$L__BB10_133:
	ld.global.u32 	%r1079, [%rd10+2048];
	ld.global.u32 	%r1078, [%rd10+2052];
$L__BB10_134:
	add.s32 	%r296, %r3, 512;
	setp.ge.s32 	%p57, %r296, %r282;
	@%p57 bra 	$L__BB10_138;
	setp.lt.s32 	%p58, %r296, %r226;
	@%p58 bra 	$L__BB10_137;
	ld.global.u32 	%r1077, [%rd11+4096];
	ld.global.u32 	%r1076, [%rd11+4100];
	bra.uni 	$L__BB10_138;
$L__BB10_137:
	ld.global.u32 	%r1077, [%rd10+4096];
	ld.global.u32 	%r1076, [%rd10+4100];
$L__BB10_138:
	add.s32 	%r303, %r3, 768;
	setp.ge.s32 	%p59, %r303, %r282;
	@%p59 bra 	$L__BB10_142;
	setp.lt.s32 	%p60, %r303, %r226;
	@%p60 bra 	$L__BB10_141;
	ld.global.u32 	%r1075, [%rd11+6144];
	ld.global.u32 	%r1074, [%rd11+6148];
	bra.uni 	$L__BB10_142;
$L__BB10_141:
	ld.global.u32 	%r1075, [%rd10+6144];
	ld.global.u32 	%r1074, [%rd10+6148];
$L__BB10_142:
	or.b32  	%r310, %r3, 1024;
	setp.ge.s32 	%p61, %r310, %r282;
	@%p61 bra 	$L__BB10_146;
	setp.lt.s32 	%p62, %r310, %r226;
	@%p62 bra 	$L__BB10_145;
	ld.global.u32 	%r1073, [%rd11+8192];
	ld.global.u32 	%r1072, [%rd11+8196];
	bra.uni 	$L__BB10_146;
$L__BB10_145:
	ld.global.u32 	%r1073, [%rd10+8192];
	ld.global.u32 	%r1072, [%rd10+8196];
$L__BB10_146:
	add.s32 	%r317, %r3, 1280;
	setp.ge.s32 	%p63, %r317, %r282;
	@%p63 bra 	$L__BB10_150;
	setp.lt.s32 	%p64, %r317, %r226;
	@%p64 bra 	$L__BB10_149;
	ld.global.u32 	%r1071, [%rd11+10240];
	ld.global.u32 	%r1070, [%rd11+10244];
	bra.uni 	$L__BB10_150;
$L__BB10_149:
	ld.global.u32 	%r1071, [%rd10+10240];
	ld.global.u32 	%r1070, [%rd10+10244];
$L__BB10_150:
	add.s32 	%r324, %r3, 1536;
	setp.ge.s32 	%p65, %r324, %r282;
	@%p65 bra 	$L__BB10_154;
	setp.lt.s32 	%p66, %r324, %r226;
	@%p66 bra 	$L__BB10_153;
	ld.global.u32 	%r1069, [%rd11+12288];
	ld.global.u32 	%r1068, [%rd11+12292];
	bra.uni 	$L__BB10_154;
$L__BB10_153:
	ld.global.u32 	%r1069, [%rd10+12288];
	ld.global.u32 	%r1068, [%rd10+12292];
$L__BB10_154:
	add.s32 	%r331, %r3, 1792;
	setp.ge.s32 	%p67, %r331, %r282;
	@%p67 bra 	$L__BB10_158;
	setp.lt.s32 	%p68, %r331, %r226;
	@%p68 bra 	$L__BB10_157;
	ld.global.u32 	%r1067, [%rd11+14336];
	ld.global.u32 	%r1066, [%rd11+14340];
	bra.uni 	$L__BB10_158;
$L__BB10_157:
	ld.global.u32 	%r1067, [%rd10+14336];
	ld.global.u32 	%r1066, [%rd10+14340];
$L__BB10_158:
	shl.b32 	%r353, %r3, 3;
	mov.u32 	%r536, _ZZN3cub18CUB_300001_SM_10006detail10merge_sort26DeviceMergeSortMergeKernelINS2_10policy_hubIN6thrust24THRUST_300001_SM_1000_NS6detail15normal_iteratorINS6_10device_ptrI6RecordEEEEE9Policy600ESC_PNS0_8NullTypeESC_SG_j14compareRecordsSA_SF_EEvbT2_T3_T4_PT6_PT7_T5_PSK_SK_NS1_7vsmem_tEE19static_temp_storage;
	add.s32 	%r537, %r536, %r353;
	st.shared.v2.u32 	[%r537], {%r1081, %r1080};
	st.shared.v2.u32 	[%r537+2048], {%r1079, %r1078};
	st.shared.v2.u32 	[%r537+4096], {%r1077, %r1076};
	st.shared.v2.u32 	[%r537+6144], {%r1075, %r1074};
	st.shared.v2.u32 	[%r537+8192], {%r1073, %r1072};
	st.shared.v2.u32 	[%r537+10240], {%r1071, %r1070};
	st.shared.v2.u32 	[%r537+12288], {%r1069, %r1068};
	st.shared.v2.u32 	[%r537+14336], {%r1067, %r1066};
	bar.sync 	0;
	// begin inline asm
	griddepcontrol.launch_dependents;
	// end inline asm
	add.s32 	%r352, %r227, %r226;
	min.s32 	%r354, %r353, %r352;
	setp.lt.s32 	%p69, %r354, %r227;
	sub.s32 	%r538, %r354, %r227;
	selp.b32 	%r1084, 0, %r538, %p69;
	min.s32 	%r1082, %r226, %r354;
	setp.ge.s32 	%p70, %r1084, %r1082;
	@%p70 bra 	$L__BB10_161;
	add.s32 	%r357, %r354, %r226;
$L__BB10_160:
	sub.s32 	%r539, %r1082, %r1084;
	shr.u32 	%r540, %r539, 31;
	add.s32 	%r541, %r539, %r540;
	shr.s32 	%r542, %r541, 1;
	add.s32 	%r543, %r542, %r1084;
	shl.b32 	%r544, %r543, 3;
	add.s32 	%r546, %r536, %r544;
	ld.shared.u32 	%r547, [%r546+4];
	not.b32 	%r548, %r543;
	add.s32 	%r549, %r357, %r548;
	shl.b32 	%r550, %r549, 3;
	add.s32 	%r551, %r536, %r550;
	ld.shared.u32 	%r552, [%r551+4];
	setp.lt.s32 	%p71, %r552, %r547;
	add.s32 	%r553, %r543, 1;
	selp.b32 	%r1084, %r1084, %r553, %p71;
	selp.b32 	%r1082, %r543, %r1082, %p71;
	setp.lt.s32 	%p72, %r1084, %r1082;
	@%p72 bra 	$L__BB10_160;
$L__BB10_161:
	sub.s32 	%r554, %r354, %r1084;
	add.s32 	%r363, %r554, %r226;
	shl.b32 	%r555, %r363, 3;
	add.s32 	%r364, %r536, %r555;
	ld.shared.v2.u32 	{%r1085, %r1086}, [%r364];
	shl.b32 	%r557, %r1084, 3;
	add.s32 	%r367, %r536, %r557;
	ld.shared.v2.u32 	{%r1091, %r1092}, [%r367];
	setp.ge.s32 	%p74, %r363, %r352;
	mov.pred 	%p202, 0;
	@%p74 bra 	$L__BB10_163;
	setp.ge.s32 	%p75, %r1084, %r226;
	setp.lt.s32 	%p76, %r1086, %r1092;
	or.pred  	%p202, %p75, %p76;
$L__BB10_163:
	selp.b32 	%r370, %r1086, %r1092, %p202;
	selp.b32 	%r371, %r1085, %r1091, %p202;
	selp.u32 	%r558, 1, 0, %p202;
	add.s32 	%r372, %r363, %r558;
	not.pred 	%p77, %p202;
	selp.u32 	%r559, 1, 0, %p77;
	add.s32 	%r373, %r1084, %r559;
	@%p77 bra 	$L__BB10_165;
	ld.shared.v2.u32 	{%r1085, %r1086}, [%r364+8];
	bra.uni 	$L__BB10_166;
$L__BB10_165:
	ld.shared.v2.u32 	{%r1091, %r1092}, [%r367+8];
$L__BB10_166:
	setp.ge.s32 	%p79, %r372, %r352;
	mov.pred 	%p203, 0;
	@%p79 bra 	$L__BB10_168;
	setp.ge.s32 	%p80, %r373, %r226;
	setp.lt.s32 	%p81, %r1086, %r1092;
	or.pred  	%p203, %p80, %p81;
$L__BB10_168:
	selp.b32 	%r382, %r1086, %r1092, %p203;
	selp.b32 	%r383, %r1085, %r1091, %p203;
	selp.u32 	%r560, 1, 0, %p203;
	add.s32 	%r384, %r372, %r560;
	not.pred 	%p82, %p203;
	selp.u32 	%r561, 1, 0, %p82;
	add.s32 	%r385, %r373, %r561;
	@%p203 bra 	$L__BB10_170;
	shl.b32 	%r562, %r385, 3;
	add.s32 	%r564, %r536, %r562;
	ld.shared.v2.u32 	{%r1091, %r1092}, [%r564];
	bra.uni 	$L__BB10_171;
$L__BB10_170:
	shl.b32 	%r565, %r384, 3;
	add.s32 	%r567, %r536, %r565;
	ld.shared.v2.u32 	{%r1085, %r1086}, [%r567];
$L__BB10_171:
	setp.ge.s32 	%p84, %r384, %r352;
	mov.pred 	%p204, 0;
	@%p84 bra 	$L__BB10_173;
	setp.ge.s32 	%p85, %r385, %r226;
	setp.lt.s32 	%p86, %r1086, %r1092;
	or.pred  	%p204, %p85, %p86;
$L__BB10_173:
	selp.b32 	%r394, %r1086, %r1092, %p204;
	selp.b32 	%r395, %r1085, %r1091, %p204;
	selp.u32 	%r568, 1, 0, %p204;
	add.s32 	%r396, %r384, %r568;
	not.pred 	%p87, %p204;
	selp.u32 	%r569, 1, 0, %p87;
	add.s32 	%r397, %r385, %r569;
	@%p204 bra 	$L__BB10_175;
	shl.b32 	%r570, %r397, 3;
	add.s32 	%r572, %r536, %r570;
	ld.shared.v2.u32 	{%r1091, %r1092}, [%r572];
	bra.uni 	$L__BB10_176;
$L__BB10_175:
	shl.b32 	%r573, %r396, 3;
	add.s32 	%r575, %r536, %r573;
	ld.shared.v2.u32 	{%r1085, %r1086}, [%r575];
$L__BB10_176:
	setp.ge.s32 	%p89, %r396, %r352;
	mov.pred 	%p205, 0;
	@%p89 bra 	$L__BB10_178;
	setp.ge.s32 	%p90, %r397, %r226;
	setp.lt.s32 	%p91, %r1086, %r1092;
	or.pred  	%p205, %p90, %p91;
$L__BB10_178:
	selp.b32 	%r406, %r1086, %r1092, %p205;
	selp.b32 	%r407, %r1085, %r1091, %p205;
	selp.u32 	%r576, 1, 0, %p205;
	add.s32 	%r408, %r396, %r576;
	not.pred 	%p92, %p205;
	selp.u32 	%r577, 1, 0, %p92;
	add.s32 	%r409, %r397, %r577;
	@%p205 bra 	$L__BB10_180;
	shl.b32 	%r578, %r409, 3;
	add.s32 	%r580, %r536, %r578;
	ld.shared.v2.u32 	{%r1091, %r1092}, [%r580];
	bra.uni 	$L__BB10_181;
$L__BB10_180:
	shl.b32 	%r581, %r408, 3;
	add.s32 	%r583, %r536, %r581;
	ld.shared.v2.u32 	{%r1085, %r1086}, [%r583];
$L__BB10_181:
	setp.ge.s32 	%p94, %r408, %r352;
	mov.pred 	%p206, 0;
	@%p94 bra 	$L__BB10_183;
	setp.ge.s32 	%p95, %r409, %r226;
	setp.lt.s32 	%p96, %r1086, %r1092;
	or.pred  	%p206, %p95, %p96;
$L__BB10_183:
	selp.b32 	%r418, %r1086, %r1092, %p206;
	selp.b32 	%r419, %r1085, %r1091, %p206;
	selp.u32 	%r584, 1, 0, %p206;
	add.s32 	%r420, %r408, %r584;
	not.pred 	%p97, %p206;
	selp.u32 	%r585, 1, 0, %p97;
	add.s32 	%r421, %r409, %r585;
	@%p206 bra 	$L__BB10_185;
	shl.b32 	%r586, %r421, 3;
	add.s32 	%r588, %r536, %r586;
	ld.shared.v2.u32 	{%r1091, %r1092}, [%r588];
	bra.uni 	$L__BB10_186;
$L__BB10_185:
	shl.b32 	%r589, %r420, 3;
	add.s32 	%r591, %r536, %r589;
	ld.shared.v2.u32 	{%r1085, %r1086}, [%r591];
$L__BB10_186:
	setp.ge.s32 	%p99, %r420, %r352;
	mov.pred 	%p207, 0;
	@%p99 bra 	$L__BB10_188;
	setp.ge.s32 	%p100, %r421, %r226;
	setp.lt.s32 	%p101, %r1086, %r1092;
	or.pred  	%p207, %p100, %p101;
$L__BB10_188:
	selp.b32 	%r430, %r1086, %r1092, %p207;
	selp.b32 	%r431, %r1085, %r1091, %p207;
	selp.u32 	%r592, 1, 0, %p207;
	add.s32 	%r432, %r420, %r592;
	not.pred 	%p102, %p207;
	selp.u32 	%r593, 1, 0, %p102;
	add.s32 	%r433, %r421, %r593;
	@%p207 bra 	$L__BB10_190;
	shl.b32 	%r594, %r433, 3;
	add.s32 	%r596, %r536, %r594;
	ld.shared.v2.u32 	{%r1091, %r1092}, [%r596];
	bra.uni 	$L__BB10_191;
$L__BB10_190:
	shl.b32 	%r597, %r432, 3;
	add.s32 	%r599, %r536, %r597;
	ld.shared.v2.u32 	{%r1085, %r1086}, [%r599];
$L__BB10_191:
	setp.ge.s32 	%p104, %r432, %r352;
	mov.pred 	%p208, 0;
	@%p104 bra 	$L__BB10_193;
	setp.ge.s32 	%p105, %r433, %r226;
	setp.lt.s32 	%p106, %r1086, %r1092;
	or.pred  	%p208, %p105, %p106;
$L__BB10_193:
	selp.b32 	%r442, %r1086, %r1092, %p208;
	selp.b32 	%r443, %r1085, %r1091, %p208;
	selp.u32 	%r600, 1, 0, %p208;
	add.s32 	%r444, %r432, %r600;
	not.pred 	%p107, %p208;
	selp.u32 	%r601, 1, 0, %p107;
	add.s32 	%r445, %r433, %r601;
	@%p208 bra 	$L__BB10_195;
	shl.b32 	%r602, %r445, 3;
	mov.u32 	%r603, _ZZN3cub18CUB_300001_SM_10006detail10merge_sort26DeviceMergeSortMergeKernelINS2_10policy_hubIN6thrust24THRUST_300001_SM_1000_NS6detail15normal_iteratorINS6_10device_ptrI6RecordEEEEE9Policy600ESC_PNS0_8NullTypeESC_SG_j14compareRecordsSA_SF_EEvbT2_T3_T4_PT6_PT7_T5_PSK_SK_NS1_7vsmem_tEE19static_temp_storage;
	add.s32 	%r604, %r603, %r602;
	ld.shared.v2.u32 	{%r1091, %r1092}, [%r604];
	bra.uni 	$L__BB10_196;
$L__BB10_195:
	shl.b32 	%r605, %r444, 3;
	mov.u32 	%r606, _ZZN3cub18CUB_300001_SM_10006detail10merge_sort26DeviceMergeSortMergeKernelINS2_10policy_hubIN6thrust24THRUST_300001_SM_1000_NS6detail15normal_iteratorINS6_10device_ptrI6RecordEEEEE9Policy600ESC_PNS0_8NullTypeESC_SG_j14compareRecordsSA_SF_EEvbT2_T3_T4_PT6_PT7_T5_PSK_SK_NS1_7vsmem_tEE19static_temp_storage;
	add.s32 	%r607, %r606, %r605;
	ld.shared.v2.u32 	{%r1085, %r1086}, [%r607];
$L__BB10_196:
	setp.ge.s32 	%p109, %r444, %r352;
	mov.pred 	%p209, 0;
	@%p109 bra 	$L__BB10_198;
	setp.ge.s32 	%p110, %r445, %r226;
	setp.lt.s32 	%p111, %r1086, %r1092;
	or.pred  	%p209, %p110, %p111;
$L__BB10_198:
	setp.eq.s16 	%p112, %rs1, 0;
	selp.b32 	%r454, %r1086, %r1092, %p209;
	selp.b32 	%r455, %r1085, %r1091, %p209;
	bar.sync 	0;
	@%p112 bra 	$L__BB10_217;
	// begin inline asm
	mov.u32 %r608, %laneid;
	// end inline asm
	and.b32  	%r456, %r353, 7936;
	shl.b32 	%r609, %r608, 3;
	add.s32 	%r610, %r609, %r456;
	shr.s32 	%r611, %r610, 5;
	add.s32 	%r612, %r611, %r610;
	shl.b32 	%r613, %r612, 3;
	mov.u32 	%r614, _ZZN3cub18CUB_300001_SM_10006detail10merge_sort26DeviceMergeSortMergeKernelINS2_10policy_hubIN6thrust24THRUST_300001_SM_1000_NS6detail15normal_iteratorINS6_10device_ptrI6RecordEEEEE9Policy600ESC_PNS0_8NullTypeESC_SG_j14compareRecordsSA_SF_EEvbT2_T3_T4_PT6_PT7_T5_PSK_SK_NS1_7vsmem_tEE19static_temp_storage;
	add.s32 	%r615, %r614, %r613;
	st.shared.v2.u32 	[%r615], {%r371, %r370};
	st.shared.v2.u32 	[%r615+8], {%r383, %r382};
	st.shared.v2.u32 	[%r615+16], {%r395, %r394};
	st.shared.v2.u32 	[%r615+24], {%r407, %r406};
	st.shared.v2.u32 	[%r615+32], {%r419, %r418};
	st.shared.v2.u32 	[%r615+40], {%r431, %r430};
	st.shared.v2.u32 	[%r615+48], {%r443, %r442};
	st.shared.v2.u32 	[%r615+56], {%r455, %r454};
	bar.warp.sync 	-1;
	mad.lo.s32 	%r616, %r608, -7, %r610;
	shr.s32 	%r617, %r616, 5;
	add.s32 	%r618, %r617, %r616;
	shl.b32 	%r619, %r618, 3;
	add.s32 	%r620, %r614, %r619;
	ld.shared.v2.u32 	{%r458, %r457}, [%r620];
	add.s32 	%r621, %r616, 32;
	shr.s32 	%r622, %r621, 5;
	add.s32 	%r623, %r622, %r616;
	shl.b32 	%r624, %r623, 3;
	add.s32 	%r625, %r614, %r624;
	ld.shared.v2.u32 	{%r460, %r459}, [%r625+256];
	add.s32 	%r626, %r616, 64;
	shr.s32 	%r627, %r626, 5;
	add.s32 	%r628, %r627, %r616;
	shl.b32 	%r629, %r628, 3;
	add.s32 	%r630, %r614, %r629;
	ld.shared.v2.u32 	{%r462, %r461}, [%r630+512];
	add.s32 	%r631, %r616, 96;
	shr.s32 	%r632, %r631, 5;
	add.s32 	%r633, %r632, %r616;
	shl.b32 	%r634, %r633, 3;
	add.s32 	%r635, %r614, %r634;
	ld.shared.v2.u32 	{%r464, %r463}, [%r635+768];
	add.s32 	%r636, %r616, 128;
	shr.s32 	%r637, %r636, 5;
	add.s32 	%r638, %r637, %r616;
	shl.b32 	%r639, %r638, 3;
	add.s32 	%r640, %r614, %r639;
	ld.shared.v2.u32 	{%r466, %r465}, [%r640+1024];
	add.s32 	%r641, %r616, 160;
	shr.s32 	%r642, %r641, 5;
	add.s32 	%r643, %r642, %r616;
	shl.b32 	%r644, %r643, 3;
	add.s32 	%r645, %r614, %r644;
	ld.shared.v2.u32 	{%r468, %r467}, [%r645+1280];
	add.s32 	%r646, %r616, 192;
	shr.s32 	%r647, %r646, 5;
	add.s32 	%r648, %r647, %r616;
	shl.b32 	%r649, %r648, 3;
	add.s32 	%r650, %r614, %r649;
	ld.shared.v2.u32 	{%r470, %r469}, [%r650+1536];
	add.s32 	%r651, %r616, 224;
	shr.s32 	%r652, %r651, 5;
	add.s32 	%r653, %r652, %r616;
	shl.b32 	%r654, %r653, 3;
	add.s32 	%r655, %r614, %r654;
	ld.shared.v2.u32 	{%r472, %r471}, [%r655+1792];
	setp.ne.s32 	%p113, %r3, 0;
	@%p113 bra 	$L__BB10_201;
	st.volatile.shared.u32 	[_ZZN3cub18CUB_300001_SM_10006detail10merge_sort26DeviceMergeSortMergeKernelINS2_10policy_hubIN6thrust24THRUST_300001_SM_1000_NS6detail15normal_iteratorINS6_10device_ptrI6RecordEEEEE9Policy600ESC_PNS0_8NullTypeESC_SG_j14compareRecordsSA_SF_EEvbT2_T3_T4_PT6_PT7_T5_PSK_SK_NS1_7vsmem_tEE19static_temp_storage+16896], %r352;
$L__BB10_201:
	bar.sync 	0;
	ld.volatile.shared.u32 	%r473, [_ZZN3cub18CUB_300001_SM_10006detail10merge_sort26DeviceMergeSortMergeKernelINS2_10policy_hubIN6thrust24THRUST_300001_SM_1000_NS6detail15normal_iteratorINS6_10device_ptrI6RecordEEEEE9Policy600ESC_PNS0_8NullTypeESC_SG_j14compareRecordsSA_SF_EEvbT2_T3_T4_PT6_PT7_T5_PSK_SK_NS1_7vsmem_tEE19static_temp_storage+16896];
	and.b32  	%r656, %r3, 31;
	add.s32 	%r474, %r456, %r656;
	setp.ge.s32 	%p114, %r474, %r473;
	cvt.u64.u32 	%rd45, %r474;
	cvt.u64.u32 	%rd46, %r2;
	add.s64 	%rd47, %rd45, %rd46;
	shl.b64 	%rd48, %rd47, 3;
	add.s64 	%rd12, %rd1, %rd48;
	@%p114 bra 	$L__BB10_203;
	st.global.u32 	[%rd12], %r458;
	st.global.u32 	[%rd12+4], %r457;
$L__BB10_203:
	add.s32 	%r657, %r474, 32;
	setp.ge.s32 	%p115, %r657, %r473;
	@%p115 bra 	$L__BB10_205;
	st.global.u32 	[%rd12+256], %r460;
	st.global.u32 	[%rd12+260], %r459;
$L__BB10_205:
	add.s32 	%r658, %r474, 64;
	setp.ge.s32 	%p116, %r658, %r473;
	@%p116 bra 	$L__BB10_207;
	st.global.u32 	[%rd12+512], %r462;
	st.global.u32 	[%rd12+516], %r461;
$L__BB10_207:
	add.s32 	%r659, %r474, 96;
	setp.ge.s32 	%p117, %r659, %r473;
	@%p117 bra 	$L__BB10_209;
	st.global.u32 	[%rd12+768], %r464;
	st.global.u32 	[%rd12+772], %r463;
$L__BB10_209:
	add.s32 	%r660, %r474, 128;
	setp.ge.s32 	%p118, %r660, %r473;
	@%p118 bra 	$L__BB10_211;
	st.global.u32 	[%rd12+1024], %r466;
	st.global.u32 	[%rd12+1028], %r465;
$L__BB10_211:
	add.s32 	%r661, %r474, 160;
	setp.ge.s32 	%p119, %r661, %r473;
	@%p119 bra 	$L__BB10_213;
	st.global.u32 	[%rd12+1280], %r468;
	st.global.u32 	[%rd12+1284], %r467;
$L__BB10_213:
	add.s32 	%r662, %r474, 192;
	setp.ge.s32 	%p120, %r662, %r473;
	@%p120 bra 	$L__BB10_215;
	st.global.u32 	[%rd12+1536], %r470;
	st.global.u32 	[%rd12+1540], %r469;
$L__BB10_215:
	add.s32 	%r663, %r474, 224;
	setp.ge.s32 	%p121, %r663, %r473;
	@%p121 bra 	$L__BB10_235;
	st.global.u32 	[%rd12+1792], %r472;
	st.global.u32 	[%rd12+1796], %r471;
	bra.uni 	$L__BB10_235;
$L__BB10_217:
	// begin inline asm
	mov.u32 %r664, %laneid;
	// end inline asm
	and.b32  	%r475, %r353, 7936;
	shl.b32 	%r665, %r664, 3;
	add.s32 	%r666, %r665, %r475;
	shr.s32 	%r667, %r666, 5;
	add.s32 	%r668, %r667, %r666;
	shl.b32 	%r669, %r668, 3;
	mov.u32 	%r670, _ZZN3cub18CUB_300001_SM_10006detail10merge_sort26DeviceMergeSortMergeKernelINS2_10policy_hubIN6thrust24THRUST_300001_SM_1000_NS6detail15normal_iteratorINS6_10device_ptrI6RecordEEEEE9Policy600ESC_PNS0_8NullTypeESC_SG_j14compareRecordsSA_SF_EEvbT2_T3_T4_PT6_PT7_T5_PSK_SK_NS1_7vsmem_tEE19static_temp_storage;
	add.s32 	%r671, %r670, %r669;
	st.shared.v2.u32 	[%r671], {%r371, %r370};
	st.shared.v2.u32 	[%r671+8], {%r383, %r382};
	st.shared.v2.u32 	[%r671+16], {%r395, %r394};
	st.shared.v2.u32 	[%r671+24], {%r407, %r406};
	st.shared.v2.u32 	[%r671+32], {%r419, %r418};
	st.shared.v2.u32 	[%r671+40], {%r431, %r430};
	st.shared.v2.u32 	[%r671+48], {%r443, %r442};
	st.shared.v2.u32 	[%r671+56], {%r455, %r454};
	bar.warp.sync 	-1;
	mad.lo.s32 	%r672, %r664, -7, %r666;
	shr.s32 	%r673, %r672, 5;
	add.s32 	%r674, %r673, %r672;
	shl.b32 	%r675, %r674, 3;
	add.s32 	%r676, %r670, %r675;
	ld.shared.v2.u32 	{%r477, %r476}, [%r676];
	add.s32 	%r677, %r672, 32;
	shr.s32 	%r678, %r677, 5;
	add.s32 	%r679, %r678, %r672;
	shl.b32 	%r680, %r679, 3;
	add.s32 	%r681, %r670, %r680;
	ld.shared.v2.u32 	{%r479, %r478}, [%r681+256];
	add.s32 	%r682, %r672, 64;
	shr.s32 	%r683, %r682, 5;
	add.s32 	%r684, %r683, %r672;
	shl.b32 	%r685, %r684, 3;
	add.s32 	%r686, %r670, %r685;
	ld.shared.v2.u32 	{%r481, %r480}, [%r686+512];
	add.s32 	%r687, %r672, 96;
	shr.s32 	%r688, %r687, 5;
	add.s32 	%r689, %r688, %r672;
	shl.b32 	%r690, %r689, 3;
	add.s32 	%r691, %r670, %r690;
	ld.shared.v2.u32 	{%r483, %r482}, [%r691+768];
	add.s32 	%r692, %r672, 128;
	shr.s32 	%r693, %r692, 5;
	add.s32 	%r694, %r693, %r672;
	shl.b32 	%r695, %r694, 3;
	add.s32 	%r696, %r670, %r695;
	ld.shared.v2.u32 	{%r485, %r484}, [%r696+1024];
	add.s32 	%r697, %r672, 160;
	shr.s32 	%r698, %r697, 5;
	add.s32 	%r699, %r698, %r672;
	shl.b32 	%r700, %r699, 3;
	add.s32 	%r701, %r670, %r700;
	ld.shared.v2.u32 	{%r487, %r486}, [%r701+1280];
	add.s32 	%r702, %r672, 192;
	shr.s32 	%r703, %r702, 5;
	add.s32 	%r704, %r703, %r672;
	shl.b32 	%r705, %r704, 3;
	add.s32 	%r706, %r670, %r705;
	ld.shared.v2.u32 	{%r489, %r488}, [%r706+1536];
	add.s32 	%r707, %r672, 224;
	shr.s32 	%r708, %r707, 5;
	add.s32 	%r709, %r708, %r672;
	shl.b32 	%r710, %r709, 3;
	add.s32 	%r711, %r670, %r710;
	ld.shared.v2.u32 	{%r491, %r490}, [%r711+1792];
	setp.ne.s32 	%p122, %r3, 0;
	@%p122 bra 	$L__BB10_219;
	st.volatile.shared.u32 	[_ZZN3cub18CUB_300001_SM_10006detail10merge_sort26DeviceMergeSortMergeKernelINS2_10policy_hubIN6thrust24THRUST_300001_SM_1000_NS6detail15normal_iteratorINS6_10device_ptrI6RecordEEEEE9Policy600ESC_PNS0_8NullTypeESC_SG_j14compareRecordsSA_SF_EEvbT2_T3_T4_PT6_PT7_T5_PSK_SK_NS1_7vsmem_tEE19static_temp_storage+16896], %r352;
$L__BB10_219:
	bar.sync 	0;
	ld.volatile.shared.u32 	%r492, [_ZZN3cub18CUB_300001_SM_10006detail10merge_sort26DeviceMergeSortMergeKernelINS2_10policy_hubIN6thrust24THRUST_300001_SM_1000_NS6detail15normal_iteratorINS6_10device_ptrI6RecordEEEEE9Policy600ESC_PNS0_8NullTypeESC_SG_j14compareRecordsSA_SF_EEvbT2_T3_T4_PT6_PT7_T5_PSK_SK_NS1_7vsmem_tEE19static_temp_storage+16896];
	and.b32  	%r712, %r3, 31;
	cvt.u64.u32 	%rd49, %r475;
	add.s32 	%r493, %r475, %r712;
	add.s32 	%r713, %r712, %r2;
	cvt.u64.u32 	%rd50, %r713;
	add.s64 	%rd51, %rd50, %rd49;
	setp.ge.s32 	%p123, %r493, %r492;
	shl.b64 	%rd52, %rd51, 3;
	add.s64 	%rd13, %rd3, %rd52;
	@%p123 bra 	$L__BB10_221;
	st.global.u32 	[%rd13], %r477;
	st.global.u32 	[%rd13+4], %r476;
$L__BB10_221:
	add.s32 	%r714, %r493, 32;
	setp.ge.s32 	%p124, %r714, %r492;
	@%p124 bra 	$L__BB10_223;
	st.global.u32 	[%rd13+256], %r479;
	st.global.u32 	[%rd13+260], %r478;
$L__BB10_223:
	add.s32 	%r715, %r493, 64;
	setp.ge.s32 	%p125, %r715, %r492;
	@%p125 bra 	$L__BB10_225;
	st.global.u32 	[%rd13+512], %r481;
	st.global.u32 	[%rd13+516], %r480;
$L__BB10_225:
	add.s32 	%r716, %r493, 96;
	setp.ge.s32 	%p126, %r716, %r492;
	@%p126 bra 	$L__BB10_227;
	st.global.u32 	[%rd13+768], %r483;
	st.global.u32 	[%rd13+772], %r482;
$L__BB10_227:
	add.s32 	%r717, %r493, 128;
	setp.ge.s32 	%p127, %r717, %r492;
	@%p127 bra 	$L__BB10_229;
	st.global.u32 	[%rd13+1024], %r485;
	st.global.u32 	[%rd13+1028], %r484;
$L__BB10_229:
	add.s32 	%r718, %r493, 160;
	setp.ge.s32 	%p128, %r718, %r492;
	@%p128 bra 	$L__BB10_231;
	st.global.u32 	[%rd13+1280], %r487;
	st.global.u32 	[%rd13+1284], %r486;
$L__BB10_231:
	add.s32 	%r719, %r493, 192;
	setp.ge.s32 	%p129, %r719, %r492;
	@%p129 bra 	$L__BB10_233;
	st.global.u32 	[%rd13+1536], %r489;
	st.global.u32 	[%rd13+1540], %r488;
$L__BB10_233:
	add.s32 	%r720, %r493, 224;
	setp.ge.s32 	%p130, %r720, %r492;
	@%p130 bra 	$L__BB10_235;
	st.global.u32 	[%rd13+1792], %r491;
	st.global.u32 	[%rd13+1796], %r490;
$L__BB10_235:
	ret;

}
	// .globl	_ZN3cub18CUB_300001_SM_10006detail10merge_sort30DeviceMergeSortBlockSortKernelINS2_10policy_hubIN6thrust24THRUST_300001_SM_1000_NS6detail15normal_iteratorINS6_10device_ptrI6RecordEEEEE9Policy600ESC_PNS0_8NullTypeESC_SG_m14compareRecordsSA_SF_EEvbT0_T1_T2_T3_T4_PT6_PT7_T5_NS1_7vsmem_tE
.visible .entry _ZN3cub18CUB_300001_SM_10006detail10merge_sort30DeviceMergeSortBlockSortKernelINS2_10policy_hubIN6thrust24THRUST_300001_SM_1000_NS6detail15normal_iteratorINS6_10device_ptrI6RecordEEEEE9Policy600ESC_PNS0_8NullTypeESC_SG_m14compareRecordsSA_SF_EEvbT0_T1_T2_T3_T4_PT6_PT7_T5_NS1_7vsmem_tE(
	.param .u8 _ZN3cub18CUB_300001_SM_10006detail10merge_sort30DeviceMergeSortBlockSortKernelINS2_10policy_hubIN6thrust24THRUST_300001_SM_1000_NS6detail15normal_iteratorINS6_10device_ptrI6RecordEEEEE9Policy600ESC_PNS0_8NullTypeESC_SG_m14compareRecordsSA_SF_EEvbT0_T1_T2_T3_T4_PT6_PT7_T5_NS1_7vsmem_tE_param_0,
	.param .align 8 .b8 _ZN3cub18CUB_300001_SM_10006detail10merge_sort30DeviceMergeSortBlockSortKernelINS2_10policy_hubIN6thrust24THRUST_300001_SM_1000_NS6detail15normal_iteratorINS6_10device_ptrI6RecordEEEEE9Policy600ESC_PNS0_8NullTypeESC_SG_m14compareRecordsSA_SF_EEvbT0_T1_T2_T3_T4_PT6_PT7_T5_NS1_7vsmem_tE_param_1[8],
	.param .u64 .ptr .align 1 _ZN3cub18CUB_300001_SM_10006detail10merge_sort30DeviceMergeSortBlockSortKernelINS2_10policy_hubIN6thrust24THRUST_300001_SM_1000_NS6detail15normal_iteratorINS6_10device_ptrI6RecordEEEEE9Policy600ESC_PNS0_8NullTypeESC_SG_m14compareRecordsSA_SF_EEvbT0_T1_T2_T3_T4_PT6_PT7_T5_NS1_7vsmem_tE_param_2,
	.param .align 8 .b8 _ZN3cub18CUB_300001_SM_10006detail10merge_sort30DeviceMergeSortBlockSortKernelINS2_10policy_hubIN6thrust24THRUST_300001_SM_1000_NS6detail15normal_iteratorINS6_10device_ptrI6RecordEEEEE9Policy600ESC_PNS0_8NullTypeESC_SG_m14compareRecordsSA_SF_EEvbT0_T1_T2_T3_T4_PT6_PT7_T5_NS1_7vsmem_tE_param_3[8],
	.param .u64 .ptr .align 1 _ZN3cub18CUB_300001_SM_10006detail10merge_sort30DeviceMergeSortBlockSortKernelINS2_10policy_hubIN6thrust24THRUST_300001_SM_1000_NS6detail15normal_iteratorINS6_10device_ptrI6RecordEEEEE9Policy600ESC_PNS0_8NullTypeESC_SG_m14compareRecordsSA_SF_EEvbT0_T1_T2_T3_T4_PT6_PT7_T5_NS1_7vsmem_tE_param_4,
	.param .u64 _ZN3cub18CUB_300001_SM_10006detail10merge_sort30DeviceMergeSortBlockSortKernelINS2_10policy_hubIN6thrust24THRUST_300001_SM_1000_NS6detail15normal_iteratorINS6_10device_ptrI6RecordEEEEE9Policy600ESC_PNS0_8NullTypeESC_SG_m14compareRecordsSA_SF_EEvbT0_T1_T2_T3_T4_PT6_PT7_T5_NS1_7vsmem_tE_param_5,
	.param .u64 .ptr .align 1 _ZN3cub18CUB_300001_SM_10006detail10merge_sort30DeviceMergeSortBlockSortKernelINS2_10policy_hubIN6thrust24THRUST_300001_SM_1000_NS6detail15normal_iteratorINS6_10device_ptrI6RecordEEEEE9Policy600ESC_PNS0_8NullTypeESC_SG_m14compareRecordsSA_SF_EEvbT0_T1_T2_T3_T4_PT6_PT7_T5_NS1_7vsmem_tE_param_6,
	.param .u64 .ptr .align 1 _ZN3cub18CUB_300001_SM_10006detail10merge_sort30DeviceMergeSortBlockSortKernelINS2_10policy_hubIN6thrust24THRUST_300001_SM_1000_NS6detail15normal_iteratorINS6_10device_ptrI6RecordEEEEE9Policy600ESC_PNS0_8NullTypeESC_SG_m14compareRecordsSA_SF_EEvbT0_T1_T2_T3_T4_PT6_PT7_T5_NS1_7vsmem_tE_param_7,
	.param .align 1 .b8 _ZN3cub18CUB_300001_SM_10006detail10merge_sort30DeviceMergeSortBlockSortKernelINS2_10policy_hubIN6thrust24THRUST_300001_SM_1000_NS6detail15normal_iteratorINS6_10device_ptrI6RecordEEEEE9Policy600ESC_PNS0_8NullTypeESC_SG_m14compareRecordsSA_SF_EEvbT0_T1_T2_T3_T4_PT6_PT7_T5_NS1_7vsmem_tE_param_8[1],
	.param .align 8 .b8 _ZN3cub18CUB_300001_SM_10006detail10merge_sort30DeviceMergeSortBlockSortKernelINS2_10policy_hubIN6thrust24THRUST_300001_SM_1000_NS6detail15normal_iteratorINS6_10device_ptrI6RecordEEEEE9Policy600ESC_PNS0_8NullTypeESC_SG_m14compareRecordsSA_SF_EEvbT0_T1_T2_T3_T4_PT6_PT7_T5_NS1_7vsmem_tE_param_9[8]
)
.maxntid 256
{
	.reg .pred 	%p<236>;
	.reg .b16 	%rs<4>;
	.reg .b32 	%r<1220>;
	.reg .b64 	%rd<45>;
	// demoted variable
	.shared .align 16 .b8 _ZZN3cub18CUB_300001_SM_10006detail10merge_sort30DeviceMergeSortBlockSortKernelINS2_10policy_hubIN6thrust24THRUST_300001_SM_1000_NS6detail15normal_iteratorINS6_10device_ptrI6RecordEEEEE9Policy600ESC_PNS0_8NullTypeESC_SG_m14compareRecordsSA_SF_EEvbT0_T1_T2_T3_T4_PT6_PT7_T5_NS1_7vsmem_tEE19static_temp_storage[16912];
	ld.param.u64 	%rd10, [_ZN3cub18CUB_300001_SM_10006detail10merge_sort30DeviceMergeSortBlockSortKernelINS2_10policy_hubIN6thrust24THRUST_300001_SM_1000_NS6detail15normal_iteratorINS6_10device_ptrI6RecordEEEEE9Policy600ESC_PNS0_8NullTypeESC_SG_m14compareRecordsSA_SF_EEvbT0_T1_T2_T3_T4_PT6_PT7_T5_NS1_7vsmem_tE_param_3];
	ld.param.u64 	%rd11, [_ZN3cub18CUB_300001_SM_10006detail10merge_sort30DeviceMergeSortBlockSortKernelINS2_10policy_hubIN6thrust24THRUST_300001_SM_1000_NS6detail15normal_iteratorINS6_10device_ptrI6RecordEEEEE9Policy600ESC_PNS0_8NullTypeESC_SG_m14compareRecordsSA_SF_EEvbT0_T1_T2_T3_T4_PT6_PT7_T5_NS1_7vsmem_tE_param_1];
	ld.param.u64 	%rd8, [_ZN3cub18CUB_300001_SM_10006detail10merge_sort30DeviceMergeSortBlockSortKernelINS2_10policy_hubIN6thrust24THRUST_300001_SM_1000_NS6detail15normal_iteratorINS6_10device_ptrI6RecordEEEEE9Policy600ESC_PNS0_8NullTypeESC_SG_m14compareRecordsSA_SF_EEvbT0_T1_T2_T3_T4_PT6_PT7_T5_NS1_7vsmem_tE_param_5];
	cvta.to.global.u64 	%rd1, %rd11;
	cvta.to.global.u64 	%rd2, %rd10;
	mov.u32 	%r464, %ctaid.x;
	cvt.u64.u32 	%rd12, %r464;
	mov.u32 	%r465, %nctaid.x;
	cvt.u64.u32 	%rd13, %r465;
	mul.wide.u32 	%rd3, %r464, 2048;
	add.s64 	%rd14, %rd13, -1;
	setp.le.u64 	%p33, %rd14, %rd12;
	@%p33 bra 	$L__BB11_46;
	// begin inline asm
	griddepcontrol.wait;
	// end inline asm
	mov.u32 	%r1, %tid.x;
	and.b32  	%r2, %r1, 31;
	shl.b32 	%r754, %r1, 3;
	and.b32  	%r3, %r754, 7936;
	or.b32  	%r755, %r3, %r2;
	cvt.u64.u32 	%rd29, %r755;
	mov.u32 	%r756, %ctaid.x;
	mul.wide.u32 	%rd30, %r756, 2048;
	add.s64 	%rd4, %rd30, %rd29;
	shl.b64 	%rd31, %rd4, 3;
	add.s64 	%rd32, %rd1, %rd31;
	ld.global.u32 	%r757, [%rd32];
	ld.global.u32 	%r758, [%rd32+4];
	ld.global.u32 	%r759, [%rd32+256];
	ld.global.u32 	%r760, [%rd32+260];
	ld.global.u32 	%r761, [%rd32+512];
	ld.global.u32 	%r762, [%rd32+516];
	ld.global.u32 	%r763, [%rd32+768];
	ld.global.u32 	%r764, [%rd32+772];
	ld.global.u32 	%r765, [%rd32+1024];
	ld.global.u32 	%r766, [%rd32+1028];
	ld.global.u32 	%r767, [%rd32+1280];
	ld.global.u32 	%r768, [%rd32+1284];
	ld.global.u32 	%r769, [%rd32+1536];
	ld.global.u32 	%r770, [%rd32+1540];
	ld.global.u32 	%r771, [%rd32+1792];
	ld.global.u32 	%r772, [%rd32+1796];
	// begin inline asm
	mov.u32 %r752, %laneid;
	// end inline asm
	add.s32 	%r773, %r752, %r3;
	shr.s32 	%r774, %r773, 5;
	add.s32 	%r775, %r774, %r773;
	shl.b32 	%r776, %r775, 3;
	mov.u32 	%r777, _ZZN3cub18CUB_300001_SM_10006detail10merge_sort30DeviceMergeSortBlockSortKernelINS2_10policy_hubIN6thrust24THRUST_300001_SM_1000_NS6detail15normal_iteratorINS6_10device_ptrI6RecordEEEEE9Policy600ESC_PNS0_8NullTypeESC_SG_m14compareRecordsSA_SF_EEvbT0_T1_T2_T3_T4_PT6_PT7_T5_NS1_7vsmem_tEE19static_temp_storage;
	add.s32 	%r4, %r777, %r776;
	st.shared.v2.u32 	[%r4], {%r757, %r758};
	add.s32 	%r778, %r773, 32;
	shr.s32 	%r779, %r778, 5;
	add.s32 	%r780, %r779, %r773;
	shl.b32 	%r781, %r780, 3;
	add.s32 	%r5, %r777, %r781;
	st.shared.v2.u32 	[%r5+256], {%r759, %r760};
	add.s32 	%r782, %r773, 64;
	shr.s32 	%r783, %r782, 5;
	add.s32 	%r784, %r783, %r773;
	shl.b32 	%r785, %r784, 3;
	add.s32 	%r6, %r777, %r785;
	st.shared.v2.u32 	[%r6+512], {%r761, %r762};
	add.s32 	%r786, %r773, 96;
	shr.s32 	%r787, %r786, 5;
	add.s32 	%r788, %r787, %r773;
	shl.b32 	%r789, %r788, 3;
	add.s32 	%r7, %r777, %r789;
	st.shared.v2.u32 	[%r7+768], {%r763, %r764};
	add.s32 	%r790, %r773, 128;
	shr.s32 	%r791, %r790, 5;
	add.s32 	%r792, %r791, %r773;
	shl.b32 	%r793, %r792, 3;
	add.s32 	%r8, %r777, %r793;
	st.shared.v2.u32 	[%r8+1024], {%r765, %r766};
	add.s32 	%r794, %r773, 160;
	shr.s32 	%r795, %r794, 5;
	add.s32 	%r796, %r795, %r773;
	shl.b32 	%r797, %r796, 3;
	add.s32 	%r9, %r777, %r797;
	st.shared.v2.u32 	[%r9+1280], {%r767, %r768};
	add.s32 	%r798, %r773, 192;
	shr.s32 	%r799, %r798, 5;
	add.s32 	%r800, %r799, %r773;
	shl.b32 	%r801, %r800, 3;
	add.s32 	%r10, %r777, %r801;
	st.shared.v2.u32 	[%r10+1536], {%r769, %r770};
	add.s32 	%r802, %r773, 224;
	shr.s32 	%r803, %r802, 5;
	add.s32 	%r804, %r803, %r773;
	shl.b32 	%r805, %r804, 3;
	add.s32 	%r11, %r777, %r805;
	st.shared.v2.u32 	[%r11+1792], {%r771, %r772};
	bar.warp.sync 	-1;
	mad.lo.s32 	%r806, %r752, 7, %r773;
	shr.s32 	%r807, %r806, 5;
	add.s32 	%r808, %r807, %r806;
	shl.b32 	%r809, %r808, 3;
	add.s32 	%r12, %r777, %r809;
	ld.shared.v2.u32 	{%r810, %r811}, [%r12];
	add.s32 	%r812, %r806, 1;
	shr.s32 	%r813, %r812, 5;
	add.s32 	%r814, %r813, %r806;
	shl.b32 	%r815, %r814, 3;
	add.s32 	%r13, %r777, %r815;
	ld.shared.v2.u32 	{%r816, %r817}, [%r13+8];
	add.s32 	%r818, %r806, 2;
	shr.s32 	%r819, %r818, 5;
	add.s32 	%r820, %r819, %r806;
	shl.b32 	%r821, %r820, 3;
	add.s32 	%r14, %r777, %r821;
	ld.shared.v2.u32 	{%r822, %r823}, [%r14+16];
	add.s32 	%r824, %r806, 3;
	shr.s32 	%r825, %r824, 5;
	add.s32 	%r826, %r825, %r806;
	shl.b32 	%r827, %r826, 3;
	add.s32 	%r15, %r777, %r827;
	ld.shared.v2.u32 	{%r828, %r829}, [%r15+24];
	add.s32 	%r830, %r806, 4;
	shr.s32 	%r831, %r830, 5;
	add.s32 	%r832, %r831, %r806;
	shl.b32 	%r833, %r832, 3;
	add.s32 	%r16, %r777, %r833;
	ld.shared.v2.u32 	{%r834, %r835}, [%r16+32];
	add.s32 	%r836, %r806, 5;
	shr.s32 	%r837, %r836, 5;
	add.s32 	%r838, %r837, %r806;
	shl.b32 	%r839, %r838, 3;
	add.s32 	%r17, %r777, %r839;
	ld.shared.v2.u32 	{%r840, %r841}, [%r17+40];
	add.s32 	%r842, %r806, 6;
	shr.s32 	%r843, %r842, 5;
	add.s32 	%r844, %r843, %r806;
	shl.b32 	%r845, %r844, 3;
	add.s32 	%r18, %r777, %r845;
	ld.shared.v2.u32 	{%r846, %r847}, [%r18+48];
	add.s32 	%r848, %r806, 7;
	shr.s32 	%r849, %r848, 5;
	add.s32 	%r850, %r849, %r806;
	shl.b32 	%r851, %r850, 3;
	add.s32 	%r19, %r777, %r851;
	ld.shared.v2.u32 	{%r852, %r853}, [%r19+56];
	bar.sync 	0;
	// begin inline asm
	griddepcontrol.launch_dependents;
	// end inline asm
	setp.lt.s32 	%p147, %r817, %r811;
	max.s32 	%r854, %r817, %r811;
	selp.b32 	%r855, %r810, %r816, %p147;
	min.s32 	%r856, %r817, %r811;
	selp.b32 	%r857, %r816, %r810, %p147;
	setp.lt.s32 	%p148, %r829, %r823;
	max.s32 	%r858, %r829, %r823;
	selp.b32 	%r859, %r822, %r828, %p148;
	min.s32 	%r860, %r829, %r823;
	selp.b32 	%r861, %r828, %r822, %p148;
	setp.lt.s32 	%p149, %r841, %r835;
	max.s32 	%r862, %r841, %r835;
	selp.b32 	%r863, %r834, %r840, %p149;
	min.s32 	%r864, %r841, %r835;
	selp.b32 	%r865, %r840, %r834, %p149;
	setp.lt.s32 	%p150, %r853, %r847;
	max.s32 	%r866, %r853, %r847;
	selp.b32 	%r867, %r846, %r852, %p150;
	min.s32 	%r868, %r853, %r847;
	selp.b32 	%r869, %r852, %r846, %p150;
	setp.lt.s32 	%p151, %r860, %r854;
	max.s32 	%r870, %r860, %r854;
	selp.b32 	%r871, %r855, %r861, %p151;
	min.s32 	%r872, %r860, %r854;
	selp.b32 	%r873, %r861, %r855, %p151;
	setp.lt.s32 	%p152, %r864, %r858;
	max.s32 	%r874, %r864, %r858;
	selp.b32 	%r875, %r859, %r865, %p152;
	min.s32 	%r876, %r864, %r858;
	selp.b32 	%r877, %r865, %r859, %p152;
	setp.lt.s32 	%p153, %r868, %r862;
	max.s32 	%r878, %r868, %r862;
	selp.b32 	%r879, %r863, %r869, %p153;
	min.s32 	%r880, %r868, %r862;
	selp.b32 	%r881, %r869, %r863, %p153;
	setp.lt.s32 	%p154, %r860, %r856;
	selp.b32 	%r882, %r856, %r872, %p154;
	selp.b32 	%r883, %r857, %r873, %p154;
	selp.b32 	%r884, %r872, %r856, %p154;
	selp.b32 	%r885, %r873, %r857, %p154;
	setp.lt.s32 	%p155, %r876, %r870;
	max.s32 	%r886, %r876, %r870;
	selp.b32 	%r887, %r871, %r877, %p155;
	min.s32 	%r888, %r876, %r870;
	selp.b32 	%r889, %r877, %r871, %p155;
	setp.lt.s32 	%p156, %r880, %r874;
	max.s32 	%r890, %r880, %r874;
	selp.b32 	%r891, %r875, %r881, %p156;
	min.s32 	%r892, %r880, %r874;
	selp.b32 	%r893, %r881, %r875, %p156;
	setp.gt.s32 	%p157, %r862, %r866;
	selp.b32 	%r894, %r878, %r866, %p157;
	selp.b32 	%r895, %r879, %r867, %p157;
	selp.b32 	%r896, %r866, %r878, %p157;
	selp.b32 	%r897, %r867, %r879, %p157;
	setp.lt.s32 	%p158, %r888, %r882;
	max.s32 	%r898, %r888, %r882;
	selp.b32 	%r899, %r883, %r889, %p158;
	min.s32 	%r900, %r888, %r882;
	selp.b32 	%r901, %r889, %r883, %p158;
	setp.lt.s32 	%p159, %r892, %r886;
	max.s32 	%r902, %r892, %r886;
	selp.b32 	%r903, %r887, %r893, %p159;
	min.s32 	%r904, %r892, %r886;
	selp.b32 	%r905, %r893, %r887, %p159;
	setp.lt.s32 	%p160, %r896, %r890;
	max.s32 	%r906, %r896, %r890;
	selp.b32 	%r907, %r891, %r897, %p160;
	min.s32 	%r908, %r896, %r890;
	selp.b32 	%r909, %r897, %r891, %p160;
	setp.lt.s32 	%p161, %r900, %r884;
	max.s32 	%r910, %r900, %r884;
	selp.b32 	%r911, %r885, %r901, %p161;
	min.s32 	%r912, %r900, %r884;
	selp.b32 	%r913, %r901, %r885, %p161;
	setp.lt.s32 	%p162, %r904, %r898;
	max.s32 	%r914, %r904, %r898;
	selp.b32 	%r915, %r899, %r905, %p162;
	min.s32 	%r916, %r904, %r898;
	selp.b32 	%r917, %r905, %r899, %p162;
	setp.lt.s32 	%p163, %r908, %r902;
	max.s32 	%r918, %r908, %r902;
	selp.b32 	%r919, %r903, %r909, %p163;
	min.s32 	%r920, %r908, %r902;
	selp.b32 	%r921, %r909, %r903, %p163;
	setp.lt.s32 	%p164, %r894, %r906;
	max.s32 	%r922, %r894, %r906;
	selp.b32 	%r923, %r907, %r895, %p164;
	min.s32 	%r924, %r894, %r906;
	selp.b32 	%r925, %r895, %r907, %p164;
	setp.lt.s32 	%p165, %r916, %r910;
	max.s32 	%r926, %r916, %r910;
	selp.b32 	%r927, %r911, %r917, %p165;
	min.s32 	%r928, %r916, %r910;
	selp.b32 	%r929, %r917, %r911, %p165;
	setp.lt.s32 	%p166, %r920, %r914;
	max.s32 	%r930, %r920, %r914;
	selp.b32 	%r931, %r915, %r921, %p166;
	min.s32 	%r932, %r920, %r914;
	selp.b32 	%r933, %r921, %r915, %p166;
	setp.lt.s32 	%p167, %r924, %r918;
	max.s32 	%r934, %r924, %r918;
	selp.b32 	%r935, %r919, %r925, %p167;
	min.s32 	%r936, %r924, %r918;
	selp.b32 	%r937, %r925, %r919, %p167;
	setp.lt.s32 	%p168, %r916, %r912;
	selp.b32 	%r938, %r912, %r928, %p168;
	selp.b32 	%r939, %r913, %r929, %p168;
	selp.b32 	%r1082, %r928, %r912, %p168;
	selp.b32 	%r1083, %r929, %r913, %p168;
	setp.lt.s32 	%p169, %r932, %r926;
	max.s32 	%r940, %r932, %r926;
	selp.b32 	%r941, %r927, %r933, %p169;
	min.s32 	%r942, %r932, %r926;
	selp.b32 	%r943, %r933, %r927, %p169;
	setp.lt.s32 	%p170, %r936, %r930;
	max.s32 	%r944, %r936, %r930;
	selp.b32 	%r945, %r931, %r937, %p170;
	min.s32 	%r946, %r936, %r930;
	selp.b32 	%r947, %r937, %r931, %p170;
	setp.gt.s32 	%p171, %r918, %r922;
	selp.b32 	%r1068, %r934, %r922, %p171;
	selp.b32 	%r1069, %r935, %r923, %p171;
	selp.b32 	%r948, %r922, %r934, %p171;
	selp.b32 	%r949, %r923, %r935, %p171;
	setp.lt.s32 	%p172, %r942, %r938;
	max.s32 	%r1078, %r942, %r938;
	selp.b32 	%r1079, %r939, %r943, %p172;
	min.s32 	%r1080, %r942, %r938;
	selp.b32 	%r1081, %r943, %r939, %p172;
	setp.lt.s32 	%p173, %r946, %r940;
	max.s32 	%r1074, %r946, %r940;
	selp.b32 	%r1075, %r941, %r947, %p173;
	min.s32 	%r1076, %r946, %r940;
	selp.b32 	%r1077, %r947, %r941, %p173;
	setp.lt.s32 	%p174, %r948, %r944;
	max.s32 	%r1070, %r948, %r944;
	selp.b32 	%r1071, %r945, %r949, %p174;
	min.s32 	%r1072, %r948, %r944;
	selp.b32 	%r1073, %r949, %r945, %p174;
	mov.b32 	%r1084, 2;
$L__BB11_2:
	bar.sync 	0;
	add.s32 	%r950, %r1084, -1;
	shl.b32 	%r951, %r1, 6;
	mov.u32 	%r952, _ZZN3cub18CUB_300001_SM_10006detail10merge_sort30DeviceMergeSortBlockSortKernelINS2_10policy_hubIN6thrust24THRUST_300001_SM_1000_NS6detail15normal_iteratorINS6_10device_ptrI6RecordEEEEE9Policy600ESC_PNS0_8NullTypeESC_SG_m14compareRecordsSA_SF_EEvbT0_T1_T2_T3_T4_PT6_PT7_T5_NS1_7vsmem_tEE19static_temp_storage;
	add.s32 	%r953, %r952, %r951;
	st.shared.v4.u32 	[%r953], {%r1083, %r1082, %r1081, %r1080};
	st.shared.v4.u32 	[%r953+16], {%r1079, %r1078, %r1077, %r1076};
	st.shared.v4.u32 	[%r953+32], {%r1075, %r1074, %r1073, %r1072};
	st.shared.v4.u32 	[%r953+48], {%r1071, %r1070, %r1069, %r1068};
	bar.sync 	0;
	neg.s32 	%r954, %r1084;
	and.b32  	%r955, %r1, %r954;
	shl.b32 	%r956, %r955, 3;
	shl.b32 	%r957, %r1084, 2;
	and.b32  	%r958, %r950, %r1;
	shl.b32 	%r959, %r958, 3;
	min.u32 	%r53, %r959, 2048;
	min.u32 	%r54, %r956, 2048;
	add.s32 	%r960, %r54, %r957;
	min.u32 	%r55, %r960, 2048;
	add.s32 	%r961, %r55, %r957;
	min.u32 	%r56, %r961, 2048;
	sub.s32 	%r962, %r55, %r54;
	sub.s32 	%r963, %r56, %r55;
	setp.lt.s32 	%p175, %r53, %r963;
	sub.s32 	%r964, %r53, %r963;
	selp.b32 	%r1087, 0, %r964, %p175;
	min.s32 	%r1085, %r962, %r53;
	setp.ge.s32 	%p176, %r1087, %r1085;
	@%p176 bra 	$L__BB11_5;
	add.s32 	%r59, %r55, %r53;
$L__BB11_4:
	sub.s32 	%r965, %r1085, %r1087;
	shr.u32 	%r966, %r965, 31;
	add.s32 	%r967, %r965, %r966;
	shr.s32 	%r968, %r967, 1;
	add.s32 	%r969, %r968, %r1087;
	add.s32 	%r970, %r969, %r54;
	shl.b32 	%r971, %r970, 3;
	add.s32 	%r973, %r952, %r971;
	ld.shared.u32 	%r974, [%r973+4];
	not.b32 	%r975, %r969;
	add.s32 	%r976, %r59, %r975;
	shl.b32 	%r977, %r976, 3;
	add.s32 	%r978, %r952, %r977;
	ld.shared.u32 	%r979, [%r978+4];
	setp.lt.s32 	%p177, %r979, %r974;
	add.s32 	%r980, %r969, 1;
	selp.b32 	%r1087, %r1087, %r980, %p177;
	selp.b32 	%r1085, %r969, %r1085, %p177;
	setp.lt.s32 	%p178, %r1087, %r1085;
	@%p178 bra 	$L__BB11_4;
$L__BB11_5:
	add.s32 	%r65, %r1087, %r54;
	add.s32 	%r981, %r55, %r53;
	sub.s32 	%r66, %r981, %r1087;
	shl.b32 	%r982, %r65, 3;
	add.s32 	%r67, %r952, %r982;
	ld.shared.v2.u32 	{%r1094, %r1095}, [%r67];
	shl.b32 	%r984, %r66, 3;
	add.s32 	%r70, %r952, %r984;
	ld.shared.v2.u32 	{%r1088, %r1089}, [%r70];
	setp.ge.s32 	%p180, %r66, %r56;
	mov.pred 	%p220, 0;
	@%p180 bra 	$L__BB11_7;
	setp.ge.s32 	%p181, %r65, %r55;
	setp.lt.s32 	%p182, %r1089, %r1095;
	or.pred  	%p220, %p181, %p182;
$L__BB11_7:
	selp.b32 	%r1082, %r1089, %r1095, %p220;
	selp.b32 	%r1083, %r1088, %r1094, %p220;
	selp.u32 	%r985, 1, 0, %p220;
	add.s32 	%r75, %r66, %r985;
	not.pred 	%p183, %p220;
	selp.u32 	%r986, 1, 0, %p183;
	add.s32 	%r76, %r65, %r986;
	@%p183 bra 	$L__BB11_9;
	ld.shared.v2.u32 	{%r1088, %r1089}, [%r70+8];
	bra.uni 	$L__BB11_10;
$L__BB11_9:
	ld.shared.v2.u32 	{%r1094, %r1095}, [%r67+8];
$L__BB11_10:
	setp.ge.s32 	%p185, %r75, %r56;
	mov.pred 	%p221, 0;
	@%p185 bra 	$L__BB11_12;
	setp.ge.s32 	%p186, %r76, %r55;
	setp.lt.s32 	%p187, %r1089, %r1095;
	or.pred  	%p221, %p186, %p187;
$L__BB11_12:
	selp.b32 	%r1080, %r1089, %r1095, %p221;
	selp.b32 	%r1081, %r1088, %r1094, %p221;
	selp.u32 	%r987, 1, 0, %p221;
	add.s32 	%r87, %r75, %r987;
	not.pred 	%p188, %p221;
	selp.u32 	%r988, 1, 0, %p188;
	add.s32 	%r88, %r76, %r988;
	@%p221 bra 	$L__BB11_14;
	shl.b32 	%r989, %r88, 3;
	add.s32 	%r991, %r952, %r989;
	ld.shared.v2.u32 	{%r1094, %r1095}, [%r991];
	bra.uni 	$L__BB11_15;
$L__BB11_14:
	shl.b32 	%r992, %r87, 3;
	add.s32 	%r994, %r952, %r992;
	ld.shared.v2.u32 	{%r1088, %r1089}, [%r994];
$L__BB11_15:
	setp.ge.s32 	%p190, %r87, %r56;
	mov.pred 	%p222, 0;
	@%p190 bra 	$L__BB11_17;
	setp.ge.s32 	%p191, %r88, %r55;
	setp.lt.s32 	%p192, %r1089, %r1095;
	or.pred  	%p222, %p191, %p192;
$L__BB11_17:
	selp.b32 	%r1078, %r1089, %r1095, %p222;
	selp.b32 	%r1079, %r1088, %r1094, %p222;
	selp.u32 	%r995, 1, 0, %p222;
	add.s32 	%r99, %r87, %r995;
	not.pred 	%p193, %p222;
	selp.u32 	%r996, 1, 0, %p193;
	add.s32 	%r100, %r88, %r996;
	@%p222 bra 	$L__BB11_19;
	shl.b32 	%r997, %r100, 3;
	mov.u32 	%r998, _ZZN3cub18CUB_300001_SM_10006detail10merge_sort30DeviceMergeSortBlockSortKernelINS2_10policy_hubIN6thrust24THRUST_300001_SM_1000_NS6detail15normal_iteratorINS6_10device_ptrI6RecordEEEEE9Policy600ESC_PNS0_8NullTypeESC_SG_m14compareRecordsSA_SF_EEvbT0_T1_T2_T3_T4_PT6_PT7_T5_NS1_7vsmem_tEE19static_temp_storage;
	add.s32 	%r999, %r998, %r997;
	ld.shared.v2.u32 	{%r1094, %r1095}, [%r999];
	bra.uni 	$L__BB11_20;
$L__BB11_19:
	shl.b32 	%r1000, %r99, 3;
	mov.u32 	%r1001, _ZZN3cub18CUB_300001_SM_10006detail10merge_sort30DeviceMergeSortBlockSortKernelINS2_10policy_hubIN6thrust24THRUST_300001_SM_1000_NS6detail15normal_iteratorINS6_10device_ptrI6RecordEEEEE9Policy600ESC_PNS0_8NullTypeESC_SG_m14compareRecordsSA_SF_EEvbT0_T1_T2_T3_T4_PT6_PT7_T5_NS1_7vsmem_tEE19static_temp_storage;
	add.s32 	%r1002, %r1001, %r1000;
	ld.shared.v2.u32 	{%r1088, %r1089}, [%r1002];
$L__BB11_20:
	setp.ge.s32 	%p195, %r99, %r56;
	mov.pred 	%p223, 0;
	@%p195 bra 	$L__BB11_22;
	setp.ge.s32 	%p196, %r100, %r55;
	setp.lt.s32 	%p197, %r1089, %r1095;
	or.pred  	%p223, %p196, %p197;
$L__BB11_22:
	selp.b32 	%r1076, %r1089, %r1095, %p223;
	selp.b32 	%r1077, %r1088, %r1094, %p223;
	selp.u32 	%r1003, 1, 0, %p223;
	add.s32 	%r111, %r99, %r1003;
	not.pred 	%p198, %p223;
	selp.u32 	%r1004, 1, 0, %p198;
	add.s32 	%r112, %r100, %r1004;
	@%p223 bra 	$L__BB11_24;
	shl.b32 	%r1005, %r112, 3;
	mov.u32 	%r1006, _ZZN3cub18CUB_300001_SM_10006detail10merge_sort30DeviceMergeSortBlockSortKernelINS2_10policy_hubIN6thrust24THRUST_300001_SM_1000_NS6detail15normal_iteratorINS6_10device_ptrI6RecordEEEEE9Policy600ESC_PNS0_8NullTypeESC_SG_m14compareRecordsSA_SF_EEvbT0_T1_T2_T3_T4_PT6_PT7_T5_NS1_7vsmem_tEE19static_temp_storage;
	add.s32 	%r1007, %r1006, %r1005;
	ld.shared.v2.u32 	{%r1094, %r1095}, [%r1007];
	bra.uni 	$L__BB11_25;
$L__BB11_24:
	shl.b32 	%r1008, %r111, 3;
	mov.u32 	%r1009, _ZZN3cub18CUB_300001_SM_10006detail10merge_sort30DeviceMergeSortBlockSortKernelINS2_10policy_hubIN6thrust24THRUST_300001_SM_1000_NS6detail15normal_iteratorINS6_10device_ptrI6RecordEEEEE9Policy600ESC_PNS0_8NullTypeESC_SG_m14compareRecordsSA_SF_EEvbT0_T1_T2_T3_T4_PT6_PT7_T5_NS1_7vsmem_tEE19static_temp_storage;
	add.s32 	%r1010, %r1009, %r1008;
	ld.shared.v2.u32 	{%r1088, %r1089}, [%r1010];
$L__BB11_25:
	setp.ge.s32 	%p200, %r111, %r56;
	mov.pred 	%p224, 0;
	@%p200 bra 	$L__BB11_27;
	setp.ge.s32 	%p201, %r112, %r55;
	setp.lt.s32 	%p202, %r1089, %r1095;
	or.pred  	%p224, %p201, %p202;
$L__BB11_27:
	selp.b32 	%r1074, %r1089, %r1095, %p224;
	selp.b32 	%r1075, %r1088, %r1094, %p224;
	selp.u32 	%r1011, 1, 0, %p224;
	add.s32 	%r123, %r111, %r1011;
	not.pred 	%p203, %p224;
	selp.u32 	%r1012, 1, 0, %p203;
	add.s32 	%r124, %r112, %r1012;
	@%p224 bra 	$L__BB11_29;
	shl.b32 	%r1013, %r124, 3;
	mov.u32 	%r1014, _ZZN3cub18CUB_300001_SM_10006detail10merge_sort30DeviceMergeSortBlockSortKernelINS2_10policy_hubIN6thrust24THRUST_300001_SM_1000_NS6detail15normal_iteratorINS6_10device_ptrI6RecordEEEEE9Policy600ESC_PNS0_8NullTypeESC_SG_m14compareRecordsSA_SF_EEvbT0_T1_T2_T3_T4_PT6_PT7_T5_NS1_7vsmem_tEE19static_temp_storage;
	add.s32 	%r1015, %r1014, %r1013;
	ld.shared.v2.u32 	{%r1094, %r1095}, [%r1015];
	bra.uni 	$L__BB11_30;
$L__BB11_29:
	shl.b32 	%r1016, %r123, 3;
	mov.u32 	%r1017, _ZZN3cub18CUB_300001_SM_10006detail10merge_sort30DeviceMergeSortBlockSortKernelINS2_10policy_hubIN6thrust24THRUST_300001_SM_1000_NS6detail15normal_iteratorINS6_10device_ptrI6RecordEEEEE9Policy600ESC_PNS0_8NullTypeESC_SG_m14compareRecordsSA_SF_EEvbT0_T1_T2_T3_T4_PT6_PT7_T5_NS1_7vsmem_tEE19static_temp_storage;
	add.s32 	%r1018, %r1017, %r1016;
	ld.shared.v2.u32 	{%r1088, %r1089}, [%r1018];
$L__BB11_30:
	setp.ge.s32 	%p205, %r123, %r56;
	mov.pred 	%p225, 0;
	@%p205 bra 	$L__BB11_32;
	setp.ge.s32 	%p206, %r124, %r55;
	setp.lt.s32 	%p207, %r1089, %r1095;
	or.pred  	%p225, %p206, %p207;
$L__BB11_32:
	selp.b32 	%r1072, %r1089, %r1095, %p225;
	selp.b32 	%r1073, %r1088, %r1094, %p225;
	selp.u32 	%r1019, 1, 0, %p225;
	add.s32 	%r135, %r123, %r1019;
	not.pred 	%p208, %p225;
	selp.u32 	%r1020, 1, 0, %p208;
	add.s32 	%r136, %r124, %r1020;
	@%p225 bra 	$L__BB11_34;
	shl.b32 	%r1021, %r136, 3;
	mov.u32 	%r1022, _ZZN3cub18CUB_300001_SM_10006detail10merge_sort30DeviceMergeSortBlockSortKernelINS2_10policy_hubIN6thrust24THRUST_300001_SM_1000_NS6detail15normal_iteratorINS6_10device_ptrI6RecordEEEEE9Policy600ESC_PNS0_8NullTypeESC_SG_m14compareRecordsSA_SF_EEvbT0_T1_T2_T3_T4_PT6_PT7_T5_NS1_7vsmem_tEE19static_temp_storage;
	add.s32 	%r1023, %r1022, %r1021;
	ld.shared.v2.u32 	{%r1094, %r1095}, [%r1023];
	bra.uni 	$L__BB11_35;
$L__BB11_34:
	shl.b32 	%r1024, %r135, 3;
	mov.u32 	%r1025, _ZZN3cub18CUB_300001_SM_10006detail10merge_sort30DeviceMergeSortBlockSortKernelINS2_10policy_hubIN6thrust24THRUST_300001_SM_1000_NS6detail15normal_iteratorINS6_10device_ptrI6RecordEEEEE9Policy600ESC_PNS0_8NullTypeESC_SG_m14compareRecordsSA_SF_EEvbT0_T1_T2_T3_T4_PT6_PT7_T5_NS1_7vsmem_tEE19static_temp_storage;
	add.s32 	%r1026, %r1025, %r1024;
	ld.shared.v2.u32 	{%r1088, %r1089}, [%r1026];
$L__BB11_35:
	setp.ge.s32 	%p210, %r135, %r56;
	mov.pred 	%p226, 0;
	@%p210 bra 	$L__BB11_37;
	setp.ge.s32 	%p211, %r136, %r55;
	setp.lt.s32 	%p212, %r1089, %r1095;
	or.pred  	%p226, %p211, %p212;
$L__BB11_37:
	selp.b32 	%r1070, %r1089, %r1095, %p226;
	selp.b32 	%r1071, %r1088, %r1094, %p226;
	selp.u32 	%r1027, 1, 0, %p226;
	add.s32 	%r147, %r135, %r1027;
	not.pred 	%p213, %p226;
	selp.u32 	%r1028, 1, 0, %p213;
	add.s32 	%r148, %r136, %r1028;
	@%p226 bra 	$L__BB11_39;
	shl.b32 	%r1029, %r148, 3;
	mov.u32 	%r1030, _ZZN3cub18CUB_300001_SM_10006detail10merge_sort30DeviceMergeSortBlockSortKernelINS2_10policy_hubIN6thrust24THRUST_300001_SM_1000_NS6detail15normal_iteratorINS6_10device_ptrI6RecordEEEEE9Policy600ESC_PNS0_8NullTypeESC_SG_m14compareRecordsSA_SF_EEvbT0_T1_T2_T3_T4_PT6_PT7_T5_NS1_7vsmem_tEE19static_temp_storage;
	add.s32 	%r1031, %r1030, %r1029;
	ld.shared.v2.u32 	{%r1094, %r1095}, [%r1031];
	bra.uni 	$L__BB11_40;
$L__BB11_39:
	shl.b32 	%r1032, %r147, 3;
	mov.u32 	%r1033, _ZZN3cub18CUB_300001_SM_10006detail10merge_sort30DeviceMergeSortBlockSortKernelINS2_10policy_hubIN6thrust24THRUST_300001_SM_1000_NS6detail15normal_iteratorINS6_10device_ptrI6RecordEEEEE9Policy600ESC_PNS0_8NullTypeESC_SG_m14compareRecordsSA_SF_EEvbT0_T1_T2_T3_T4_PT6_PT7_T5_NS1_7vsmem_tEE19static_temp_storage;
	add.s32 	%r1034, %r1033, %r1032;
	ld.shared.v2.u32 	{%r1088, %r1089}, [%r1034];
$L__BB11_40:
	setp.ge.s32 	%p215, %r147, %r56;
	mov.pred 	%p227, 0;
	@%p215 bra 	$L__BB11_42;
	setp.ge.s32 	%p216, %r148, %r55;
	setp.lt.s32 	%p217, %r1089, %r1095;
	or.pred  	%p227, %p216, %p217;
$L__BB11_42:
	selp.b32 	%r1068, %r1089, %r1095, %p227;
	selp.b32 	%r1069, %r1088, %r1094, %p227;
	shl.b32 	%r159, %r1084, 1;
	setp.lt.u32 	%p218, %r1084, 129;
	mov.u32 	%r1084, %r159;
	@%p218 bra 	$L__BB11_2;
	ld.param.s8 	%rs3, [_ZN3cub18CUB_300001_SM_10006detail10merge_sort30DeviceMergeSortBlockSortKernelINS2_10policy_hubIN6thrust24THRUST_300001_SM_1000_NS6detail15normal_iteratorINS6_10device_ptrI6RecordEEEEE9Policy600ESC_PNS0_8NullTypeESC_SG_m14compareRecordsSA_SF_EEvbT0_T1_T2_T3_T4_PT6_PT7_T5_NS1_7vsmem_tE_param_0];
	bar.sync 	0;
	setp.eq.s16 	%p219, %rs3, 0;
	@%p219 bra 	$L__BB11_45;
	st.shared.v2.u32 	[%r12], {%r1083, %r1082};
	st.shared.v2.u32 	[%r13+8], {%r1081, %r1080};
	st.shared.v2.u32 	[%r14+16], {%r1079, %r1078};
	st.shared.v2.u32 	[%r15+24], {%r1077, %r1076};
	st.shared.v2.u32 	[%r16+32], {%r1075, %r1074};
	st.shared.v2.u32 	[%r17+40], {%r1073, %r1072};
	st.shared.v2.u32 	[%r18+48], {%r1071, %r1070};
	st.shared.v2.u32 	[%r19+56], {%r1069, %r1068};
	bar.warp.sync 	-1;
	ld.shared.v2.u32 	{%r1035, %r1036}, [%r4];
	ld.shared.v2.u32 	{%r1037, %r1038}, [%r5+256];
	ld.shared.v2.u32 	{%r1039, %r1040}, [%r6+512];
	ld.shared.v2.u32 	{%r1041, %r1042}, [%r7+768];
	ld.shared.v2.u32 	{%r1043, %r1044}, [%r8+1024];
	ld.shared.v2.u32 	{%r1045, %r1046}, [%r9+1280];
	ld.shared.v2.u32 	{%r1047, %r1048}, [%r10+1536];
	ld.shared.v2.u32 	{%r1049, %r1050}, [%r11+1792];
	cvt.u64.u32 	%rd33, %r3;
	cvt.u64.u32 	%rd34, %r2;
	mov.u32 	%r1051, %ctaid.x;
	mul.wide.u32 	%rd35, %r1051, 2048;
	or.b64  	%rd36, %rd35, %rd34;
	add.s64 	%rd37, %rd36, %rd33;
	shl.b64 	%rd38, %rd37, 3;
	add.s64 	%rd39, %rd2, %rd38;
	st.global.u32 	[%rd39], %r1035;
	st.global.u32 	[%rd39+4], %r1036;
	st.global.u32 	[%rd39+256], %r1037;
	st.global.u32 	[%rd39+260], %r1038;
	st.global.u32 	[%rd39+512], %r1039;
	st.global.u32 	[%rd39+516], %r1040;
	st.global.u32 	[%rd39+768], %r1041;
	st.global.u32 	[%rd39+772], %r1042;
	st.global.u32 	[%rd39+1024], %r1043;
	st.global.u32 	[%rd39+1028], %r1044;
	st.global.u32 	[%rd39+1280], %r1045;
	st.global.u32 	[%rd39+1284], %r1046;
	st.global.u32 	[%rd39+1536], %r1047;
	st.global.u32 	[%rd39+1540], %r1048;
	st.global.u32 	[%rd39+1792], %r1049;
	st.global.u32 	[%rd39+1796], %r1050;
	bra.uni 	$L__BB11_155;
$L__BB11_45:
	ld.param.u64 	%rd44, [_ZN3cub18CUB_300001_SM_10006detail10merge_sort30DeviceMergeSortBlockSortKernelINS2_10policy_hubIN6thrust24THRUST_300001_SM_1000_NS6detail15normal_iteratorINS6_10device_ptrI6RecordEEEEE9Policy600ESC_PNS0_8NullTypeESC_SG_m14compareRecordsSA_SF_EEvbT0_T1_T2_T3_T4_PT6_PT7_T5_NS1_7vsmem_tE_param_6];
	st.shared.v2.u32 	[%r12], {%r1083, %r1082};
	st.shared.v2.u32 	[%r13+8], {%r1081, %r1080};
	st.shared.v2.u32 	[%r14+16], {%r1079, %r1078};
	st.shared.v2.u32 	[%r15+24], {%r1077, %r1076};
	st.shared.v2.u32 	[%r16+32], {%r1075, %r1074};
	st.shared.v2.u32 	[%r17+40], {%r1073, %r1072};
	st.shared.v2.u32 	[%r18+48], {%r1071, %r1070};
	st.shared.v2.u32 	[%r19+56], {%r1069, %r1068};
	bar.warp.sync 	-1;
	ld.shared.v2.u32 	{%r1052, %r1053}, [%r4];
	ld.shared.v2.u32 	{%r1054, %r1055}, [%r5+256];
	ld.shared.v2.u32 	{%r1056, %r1057}, [%r6+512];
	ld.shared.v2.u32 	{%r1058, %r1059}, [%r7+768];
	ld.shared.v2.u32 	{%r1060, %r1061}, [%r8+1024];
	ld.shared.v2.u32 	{%r1062, %r1063}, [%r9+1280];
	ld.shared.v2.u32 	{%r1064, %r1065}, [%r10+1536];
	ld.shared.v2.u32 	{%r1066, %r1067}, [%r11+1792];
	cvta.to.global.u64 	%rd40, %rd44;
	add.s64 	%rd42, %rd40, %rd31;
	st.global.u32 	[%rd42], %r1052;
	st.global.u32 	[%rd42+4], %r1053;
	st.global.u32 	[%rd42+256], %r1054;
	st.global.u32 	[%rd42+260], %r1055;
	st.global.u32 	[%rd42+512], %r1056;
	st.global.u32 	[%rd42+516], %r1057;
	st.global.u32 	[%rd42+768], %r1058;
	st.global.u32 	[%rd42+772], %r1059;
	st.global.u32 	[%rd42+1024], %r1060;
	st.global.u32 	[%rd42+1028], %r1061;
	st.global.u32 	[%rd42+1280], %r1062;
	st.global.u32 	[%rd42+1284], %r1063;
	st.global.u32 	[%rd42+1536], %r1064;
	st.global.u32 	[%rd42+1540], %r1065;
	st.global.u32 	[%rd42+1792], %r1066;
	st.global.u32 	[%rd42+1796], %r1067;
	bra.uni 	$L__BB11_155;
$L__BB11_46:
	cvt.u32.u64 	%r466, %rd3;
	cvt.u32.u64 	%r467, %rd8;
	sub.s32 	%r468, %r467, %r466;
	min.s32 	%r160, %r468, 2048;
	// begin inline asm
	griddepcontrol.wait;
	// end inline asm
	shl.b64 	%rd15, %rd3, 3;
	add.s64 	%rd16, %rd1, %rd15;
	mov.u32 	%r161, %tid.x;
	ld.global.u32 	%r1130, [%rd16+4];
	ld.global.u32 	%r1131, [%rd16];
	and.b32  	%r469, %r161, 31;
	shl.b32 	%r470, %r161, 3;
	and.b32  	%r471, %r470, 7936;
	or.b32  	%r164, %r471, %r469;
	setp.ge.s32 	%p34, %r164, %r160;
	shl.b32 	%r472, %r164, 3;
	cvt.u64.u32 	%rd17, %r472;
	add.s64 	%rd5, %rd16, %rd17;
	mov.u32 	%r1116, %r1130;
	mov.u32 	%r1117, %r1131;
	@%p34 bra 	$L__BB11_48;
	ld.global.u32 	%r1117, [%rd5];
	ld.global.u32 	%r1116, [%rd5+4];
$L__BB11_48:
	add.s32 	%r169, %r164, 32;
	setp.ge.s32 	%p35, %r169, %r160;
	mov.u32 	%r1118, %r1130;
	mov.u32 	%r1119, %r1131;
	@%p35 bra 	$L__BB11_50;
	ld.global.u32 	%r1119, [%rd5+256];
	ld.global.u32 	%r1118, [%rd5+260];
$L__BB11_50:
	add.s32 	%r473, %r164, 64;
	setp.ge.s32 	%p36, %r473, %r160;
	mov.u32 	%r1120, %r1130;
	mov.u32 	%r1121, %r1131;
	@%p36 bra 	$L__BB11_52;
	ld.global.u32 	%r1121, [%rd5+512];
	ld.global.u32 	%r1120, [%rd5+516];
$L__BB11_52:
	add.s32 	%r474, %r164, 96;
	setp.ge.s32 	%p37, %r474, %r160;
	mov.u32 	%r1122, %r1130;
	mov.u32 	%r1123, %r1131;
	@%p37 bra 	$L__BB11_54;
	ld.global.u32 	%r1123, [%rd5+768];
	ld.global.u32 	%r1122, [%rd5+772];
$L__BB11_54:
	add.s32 	%r475, %r164, 128;
	setp.ge.s32 	%p38, %r475, %r160;
	mov.u32 	%r1124, %r1130;
	mov.u32 	%r1125, %r1131;
	@%p38 bra 	$L__BB11_56;
	ld.global.u32 	%r1125, [%rd5+1024];
	ld.global.u32 	%r1124, [%rd5+1028];
$L__BB11_56:
	add.s32 	%r476, %r164, 160;
	setp.ge.s32 	%p39, %r476, %r160;
	mov.u32 	%r1126, %r1130;
	mov.u32 	%r1127, %r1131;
	@%p39 bra 	$L__BB11_58;
	ld.global.u32 	%r1127, [%rd5+1280];
	ld.global.u32 	%r1126, [%rd5+1284];
$L__BB11_58:
	add.s32 	%r477, %r164, 192;
	setp.ge.s32 	%p40, %r477, %r160;
	mov.u32 	%r1128, %r1130;
	mov.u32 	%r1129, %r1131;
	@%p40 bra 	$L__BB11_60;
	ld.global.u32 	%r1129, [%rd5+1536];
	ld.global.u32 	%r1128, [%rd5+1540];
$L__BB11_60:
	add.s32 	%r194, %r164, 224;
	setp.ge.s32 	%p41, %r194, %r160;
	@%p41 bra 	$L__BB11_62;
	ld.global.u32 	%r1131, [%rd5+1792];
	ld.global.u32 	%r1130, [%rd5+1796];
$L__BB11_62:
	// begin inline asm
	mov.u32 %r478, %laneid;
	// end inline asm
	shl.b32 	%r199, %r161, 3;
	and.b32  	%r479, %r199, 7936;
	add.s32 	%r480, %r478, %r479;
	shr.s32 	%r481, %r480, 5;
	add.s32 	%r482, %r481, %r480;
	shl.b32 	%r483, %r482, 3;
	mov.u32 	%r484, _ZZN3cub18CUB_300001_SM_10006detail10merge_sort30DeviceMergeSortBlockSortKernelINS2_10policy_hubIN6thrust24THRUST_300001_SM_1000_NS6detail15normal_iteratorINS6_10device_ptrI6RecordEEEEE9Policy600ESC_PNS0_8NullTypeESC_SG_m14compareRecordsSA_SF_EEvbT0_T1_T2_T3_T4_PT6_PT7_T5_NS1_7vsmem_tEE19static_temp_storage;
	add.s32 	%r200, %r484, %r483;
	st.shared.v2.u32 	[%r200], {%r1117, %r1116};
	add.s32 	%r485, %r480, 32;
	shr.s32 	%r486, %r485, 5;
	add.s32 	%r487, %r486, %r480;
	shl.b32 	%r488, %r487, 3;
	add.s32 	%r201, %r484, %r488;
	st.shared.v2.u32 	[%r201+256], {%r1119, %r1118};
	add.s32 	%r489, %r480, 64;
	shr.s32 	%r490, %r489, 5;
	add.s32 	%r491, %r490, %r480;
	shl.b32 	%r492, %r491, 3;
	add.s32 	%r202, %r484, %r492;
	st.shared.v2.u32 	[%r202+512], {%r1121, %r1120};
	add.s32 	%r493, %r480, 96;
	shr.s32 	%r494, %r493, 5;
	add.s32 	%r495, %r494, %r480;
	shl.b32 	%r496, %r495, 3;
	add.s32 	%r203, %r484, %r496;
	st.shared.v2.u32 	[%r203+768], {%r1123, %r1122};
	add.s32 	%r497, %r480, 128;
	shr.s32 	%r498, %r497, 5;
	add.s32 	%r499, %r498, %r480;
	shl.b32 	%r500, %r499, 3;
	add.s32 	%r204, %r484, %r500;
	st.shared.v2.u32 	[%r204+1024], {%r1125, %r1124};
	add.s32 	%r501, %r480, 160;
	shr.s32 	%r502, %r501, 5;
	add.s32 	%r503, %r502, %r480;
	shl.b32 	%r504, %r503, 3;
	add.s32 	%r205, %r484, %r504;
	st.shared.v2.u32 	[%r205+1280], {%r1127, %r1126};
	add.s32 	%r505, %r480, 192;
	shr.s32 	%r506, %r505, 5;
	add.s32 	%r507, %r506, %r480;
	shl.b32 	%r508, %r507, 3;
	add.s32 	%r206, %r484, %r508;
	st.shared.v2.u32 	[%r206+1536], {%r1129, %r1128};
	add.s32 	%r509, %r480, 224;
	shr.s32 	%r510, %r509, 5;
	add.s32 	%r511, %r510, %r480;
	shl.b32 	%r512, %r511, 3;
	add.s32 	%r207, %r484, %r512;
	st.shared.v2.u32 	[%r207+1792], {%r1131, %r1130};
	bar.warp.sync 	-1;
	mad.lo.s32 	%r513, %r478, 7, %r480;
	shr.s32 	%r514, %r513, 5;
	add.s32 	%r515, %r514, %r513;
	shl.b32 	%r516, %r515, 3;
	add.s32 	%r208, %r484, %r516;
	ld.shared.v2.u32 	{%r1187, %r1186}, [%r208];
	add.s32 	%r517, %r513, 1;
	shr.s32 	%r518, %r517, 5;
	add.s32 	%r519, %r518, %r513;
	shl.b32 	%r520, %r519, 3;
	add.s32 	%r211, %r484, %r520;
	ld.shared.v2.u32 	{%r212, %r213}, [%r211+8];
	add.s32 	%r521, %r513, 2;
	shr.s32 	%r522, %r521, 5;
	add.s32 	%r523, %r522, %r513;
	shl.b32 	%r524, %r523, 3;
	add.s32 	%r214, %r484, %r524;
	ld.shared.v2.u32 	{%r215, %r216}, [%r214+16];
	add.s32 	%r525, %r513, 3;
	shr.s32 	%r526, %r525, 5;
	add.s32 	%r527, %r526, %r513;
	shl.b32 	%r528, %r527, 3;
	add.s32 	%r217, %r484, %r528;
	ld.shared.v2.u32 	{%r218, %r219}, [%r217+24];
	add.s32 	%r529, %r513, 4;
	shr.s32 	%r530, %r529, 5;
	add.s32 	%r531, %r530, %r513;
	shl.b32 	%r532, %r531, 3;
	add.s32 	%r220, %r484, %r532;
	ld.shared.v2.u32 	{%r221, %r222}, [%r220+32];
	add.s32 	%r533, %r513, 5;
	shr.s32 	%r534, %r533, 5;
	add.s32 	%r535, %r534, %r513;
	shl.b32 	%r536, %r535, 3;
	add.s32 	%r223, %r484, %r536;
	ld.shared.v2.u32 	{%r224, %r225}, [%r223+40];
	add.s32 	%r537, %r513, 6;
	shr.s32 	%r538, %r537, 5;
	add.s32 	%r539, %r538, %r513;
	shl.b32 	%r540, %r539, 3;
	add.s32 	%r226, %r484, %r540;
	ld.shared.v2.u32 	{%r227, %r228}, [%r226+48];
	add.s32 	%r541, %r513, 7;
	shr.s32 	%r542, %r541, 5;
	add.s32 	%r543, %r542, %r513;
	shl.b32 	%r544, %r543, 3;
	add.s32 	%r229, %r484, %r544;
	ld.shared.v2.u32 	{%r230, %r231}, [%r229+56];
	bar.sync 	0;
	// begin inline asm
	griddepcontrol.launch_dependents;
	// end inline asm
	or.b32  	%r545, %r199, 1;
	setp.ge.u32 	%p42, %r545, %r160;
	mov.u32 	%r1168, %r1186;
	mov.u32 	%r1169, %r1187;
	mov.u32 	%r1137, %r1187;
	mov.u32 	%r1136, %r1186;
	@%p42 bra 	$L__BB11_64;
	setp.lt.s32 	%p43, %r1186, %r213;
	selp.b32 	%r1137, %r212, %r1187, %p43;
	max.s32 	%r1136, %r1186, %r213;
	mov.u32 	%r1168, %r213;
	mov.u32 	%r1169, %r212;
$L__BB11_64:
	add.s32 	%r546, %r199, 2;
	setp.ge.u32 	%p44, %r546, %r160;
	mov.u32 	%r1141, %r1137;
	mov.u32 	%r1140, %r1136;
	@%p44 bra 	$L__BB11_66;
	setp.lt.s32 	%p45, %r1136, %r216;
	selp.b32 	%r1141, %r215, %r1137, %p45;
	max.s32 	%r1140, %r1136, %r216;
	mov.u32 	%r1136, %r216;
	mov.u32 	%r1137, %r215;
$L__BB11_66:
	add.s32 	%r547, %r199, 3;
	setp.ge.u32 	%p46, %r547, %r160;
	mov.u32 	%r1145, %r1141;
	mov.u32 	%r1144, %r1140;
	@%p46 bra 	$L__BB11_68;
	setp.lt.s32 	%p47, %r1140, %r219;
	selp.b32 	%r1145, %r218, %r1141, %p47;
	max.s32 	%r1144, %r1140, %r219;
	mov.u32 	%r1140, %r219;
	mov.u32 	%r1141, %r218;
$L__BB11_68:
	add.s32 	%r548, %r199, 4;
	setp.ge.u32 	%p48, %r548, %r160;
	mov.u32 	%r1149, %r1145;
	mov.u32 	%r1148, %r1144;
	@%p48 bra 	$L__BB11_70;
	setp.lt.s32 	%p49, %r1144, %r222;
	selp.b32 	%r1149, %r221, %r1145, %p49;
	max.s32 	%r1148, %r1144, %r222;
	mov.u32 	%r1144, %r222;
	mov.u32 	%r1145, %r221;
$L__BB11_70:
	add.s32 	%r549, %r199, 5;
	setp.ge.u32 	%p50, %r549, %r160;
	mov.u32 	%r1153, %r1149;
	mov.u32 	%r1152, %r1148;
	@%p50 bra 	$L__BB11_72;
	setp.lt.s32 	%p51, %r1148, %r225;
	selp.b32 	%r1153, %r224, %r1149, %p51;
	max.s32 	%r1152, %r1148, %r225;
	mov.u32 	%r1148, %r225;
	mov.u32 	%r1149, %r224;
$L__BB11_72:
	add.s32 	%r550, %r199, 6;
	setp.ge.u32 	%p52, %r550, %r160;
	mov.u32 	%r1154, %r1153;
	mov.u32 	%r1155, %r1152;
	@%p52 bra 	$L__BB11_74;
	setp.lt.s32 	%p53, %r1152, %r228;
	selp.b32 	%r1154, %r227, %r1153, %p53;
	max.s32 	%r1155, %r1152, %r228;
	mov.u32 	%r1152, %r228;
	mov.u32 	%r1153, %r227;
$L__BB11_74:
	add.s32 	%r551, %r199, 7;
	setp.lt.u32 	%p54, %r551, %r160;
	selp.b32 	%r1172, %r231, %r1155, %p54;
	selp.b32 	%r1173, %r230, %r1154, %p54;
	setp.ge.u32 	%p55, %r199, %r160;
	@%p55 bra 	$L__BB11_76;
	setp.lt.s32 	%p56, %r1168, %r1186;
	max.s32 	%r552, %r1168, %r1186;
	selp.b32 	%r553, %r1187, %r1169, %p56;
	min.s32 	%r554, %r1168, %r1186;
	selp.b32 	%r555, %r1169, %r1187, %p56;
	setp.lt.s32 	%p57, %r1140, %r1136;
	max.s32 	%r556, %r1140, %r1136;
	selp.b32 	%r557, %r1137, %r1141, %p57;
	min.s32 	%r558, %r1140, %r1136;
	selp.b32 	%r559, %r1141, %r1137, %p57;
	setp.lt.s32 	%p58, %r1148, %r1144;
	max.s32 	%r560, %r1148, %r1144;
	selp.b32 	%r561, %r1145, %r1149, %p58;
	min.s32 	%r562, %r1148, %r1144;
	selp.b32 	%r563, %r1149, %r1145, %p58;
	setp.lt.s32 	%p59, %r1172, %r1152;
	max.s32 	%r564, %r1172, %r1152;
	selp.b32 	%r565, %r1153, %r1173, %p59;
	min.s32 	%r566, %r1172, %r1152;
	selp.b32 	%r567, %r1173, %r1153, %p59;
	setp.lt.s32 	%p60, %r558, %r552;
	max.s32 	%r568, %r558, %r552;
	selp.b32 	%r569, %r553, %r559, %p60;
	min.s32 	%r570, %r558, %r552;
	selp.b32 	%r571, %r559, %r553, %p60;
	setp.lt.s32 	%p61, %r562, %r556;
	max.s32 	%r572, %r562, %r556;
	selp.b32 	%r573, %r557, %r563, %p61;
	min.s32 	%r574, %r562, %r556;
	selp.b32 	%r575, %r563, %r557, %p61;
	setp.lt.s32 	%p62, %r566, %r560;
	max.s32 	%r576, %r566, %r560;
	selp.b32 	%r577, %r561, %r567, %p62;
	min.s32 	%r578, %r566, %r560;
	selp.b32 	%r579, %r567, %r561, %p62;
	setp.lt.s32 	%p63, %r558, %r554;
	selp.b32 	%r580, %r554, %r570, %p63;
	selp.b32 	%r581, %r555, %r571, %p63;
	selp.b32 	%r582, %r570, %r554, %p63;
	selp.b32 	%r583, %r571, %r555, %p63;
	setp.lt.s32 	%p64, %r574, %r568;
	max.s32 	%r584, %r574, %r568;
	selp.b32 	%r585, %r569, %r575, %p64;
	min.s32 	%r586, %r574, %r568;
	selp.b32 	%r587, %r575, %r569, %p64;
	setp.lt.s32 	%p65, %r578, %r572;
	max.s32 	%r588, %r578, %r572;
	selp.b32 	%r589, %r573, %r579, %p65;
	min.s32 	%r590, %r578, %r572;
	selp.b32 	%r591, %r579, %r573, %p65;
	setp.gt.s32 	%p66, %r560, %r564;
	selp.b32 	%r592, %r576, %r564, %p66;
	selp.b32 	%r593, %r577, %r565, %p66;
	selp.b32 	%r594, %r564, %r576, %p66;
	selp.b32 	%r595, %r565, %r577, %p66;
	setp.lt.s32 	%p67, %r586, %r580;
	max.s32 	%r596, %r586, %r580;
	selp.b32 	%r597, %r581, %r587, %p67;
	min.s32 	%r598, %r586, %r580;
	selp.b32 	%r599, %r587, %r581, %p67;
	setp.lt.s32 	%p68, %r590, %r584;
	max.s32 	%r600, %r590, %r584;
	selp.b32 	%r601, %r585, %r591, %p68;
	min.s32 	%r602, %r590, %r584;
	selp.b32 	%r603, %r591, %r585, %p68;
	setp.lt.s32 	%p69, %r594, %r588;
	max.s32 	%r604, %r594, %r588;
	selp.b32 	%r605, %r589, %r595, %p69;
	min.s32 	%r606, %r594, %r588;
	selp.b32 	%r607, %r595, %r589, %p69;
	setp.lt.s32 	%p70, %r598, %r582;
	max.s32 	%r608, %r598, %r582;
	selp.b32 	%r609, %r583, %r599, %p70;
	min.s32 	%r610, %r598, %r582;
	selp.b32 	%r611, %r599, %r583, %p70;
	setp.lt.s32 	%p71, %r602, %r596;
	max.s32 	%r612, %r602, %r596;
	selp.b32 	%r613, %r597, %r603, %p71;
	min.s32 	%r614, %r602, %r596;
	selp.b32 	%r615, %r603, %r597, %p71;
	setp.lt.s32 	%p72, %r606, %r600;
	max.s32 	%r616, %r606, %r600;
	selp.b32 	%r617, %r601, %r607, %p72;
	min.s32 	%r618, %r606, %r600;
	selp.b32 	%r619, %r607, %r601, %p72;
	setp.lt.s32 	%p73, %r592, %r604;
	max.s32 	%r620, %r592, %r604;
	selp.b32 	%r621, %r605, %r593, %p73;
	min.s32 	%r622, %r592, %r604;
	selp.b32 	%r623, %r593, %r605, %p73;
	setp.lt.s32 	%p74, %r614, %r608;
	max.s32 	%r624, %r614, %r608;
	selp.b32 	%r625, %r609, %r615, %p74;
	min.s32 	%r626, %r614, %r608;
	selp.b32 	%r627, %r615, %r609, %p74;
	setp.lt.s32 	%p75, %r618, %r612;
	max.s32 	%r628, %r618, %r612;
	selp.b32 	%r629, %r613, %r619, %p75;
	min.s32 	%r630, %r618, %r612;
	selp.b32 	%r631, %r619, %r613, %p75;
	setp.lt.s32 	%p76, %r622, %r616;
	max.s32 	%r632, %r622, %r616;
	selp.b32 	%r633, %r617, %r623, %p76;
	min.s32 	%r634, %r622, %r616;
	selp.b32 	%r635, %r623, %r617, %p76;
	setp.lt.s32 	%p77, %r614, %r610;
	selp.b32 	%r636, %r610, %r626, %p77;
	selp.b32 	%r637, %r611, %r627, %p77;
	selp.b32 	%r1186, %r626, %r610, %p77;
	selp.b32 	%r1187, %r627, %r611, %p77;
	setp.lt.s32 	%p78, %r630, %r624;
	max.s32 	%r638, %r630, %r624;
	selp.b32 	%r639, %r625, %r631, %p78;
	min.s32 	%r640, %r630, %r624;
	selp.b32 	%r641, %r631, %r625, %p78;
	setp.lt.s32 	%p79, %r634, %r628;
	max.s32 	%r642, %r634, %r628;
	selp.b32 	%r643, %r629, %r635, %p79;
	min.s32 	%r644, %r634, %r628;
	selp.b32 	%r645, %r635, %r629, %p79;
	setp.gt.s32 	%p80, %r616, %r620;
	selp.b32 	%r1172, %r632, %r620, %p80;
	selp.b32 	%r1173, %r633, %r621, %p80;
	selp.b32 	%r646, %r620, %r632, %p80;
	selp.b32 	%r647, %r621, %r633, %p80;
	setp.lt.s32 	%p81, %r640, %r636;
	max.s32 	%r1136, %r640, %r636;
	selp.b32 	%r1137, %r637, %r641, %p81;
	min.s32 	%r1168, %r640, %r636;
	selp.b32 	%r1169, %r641, %r637, %p81;
	setp.lt.s32 	%p82, %r644, %r638;
	max.s32 	%r1144, %r644, %r638;
	selp.b32 	%r1145, %r639, %r645, %p82;
	min.s32 	%r1140, %r644, %r638;
	selp.b32 	%r1141, %r645, %r639, %p82;
	setp.lt.s32 	%p83, %r646, %r642;
	max.s32 	%r1152, %r646, %r642;
	selp.b32 	%r1153, %r643, %r647, %p83;
	min.s32 	%r1148, %r646, %r642;
	selp.b32 	%r1149, %r647, %r643, %p83;
$L__BB11_76:
	mov.b32 	%r1188, 2;
$L__BB11_77:
	bar.sync 	0;
	add.s32 	%r649, %r1188, -1;
	shl.b32 	%r650, %r161, 6;
	mov.u32 	%r651, _ZZN3cub18CUB_300001_SM_10006detail10merge_sort30DeviceMergeSortBlockSortKernelINS2_10policy_hubIN6thrust24THRUST_300001_SM_1000_NS6detail15normal_iteratorINS6_10device_ptrI6RecordEEEEE9Policy600ESC_PNS0_8NullTypeESC_SG_m14compareRecordsSA_SF_EEvbT0_T1_T2_T3_T4_PT6_PT7_T5_NS1_7vsmem_tEE19static_temp_storage;
	add.s32 	%r652, %r651, %r650;
	st.shared.v4.u32 	[%r652], {%r1187, %r1186, %r1169, %r1168};
	st.shared.v4.u32 	[%r652+16], {%r1137, %r1136, %r1141, %r1140};
	st.shared.v4.u32 	[%r652+32], {%r1145, %r1144, %r1149, %r1148};
	st.shared.v4.u32 	[%r652+48], {%r1153, %r1152, %r1173, %r1172};
	bar.sync 	0;
	neg.s32 	%r653, %r1188;
	and.b32  	%r654, %r161, %r653;
	shl.b32 	%r655, %r654, 3;
	shl.b32 	%r656, %r1188, 2;
	and.b32  	%r657, %r649, %r161;
	shl.b32 	%r658, %r657, 3;
	min.s32 	%r319, %r658, %r160;
	min.s32 	%r320, %r655, %r160;
	add.s32 	%r659, %r320, %r656;
	min.s32 	%r321, %r659, %r160;
	add.s32 	%r660, %r321, %r656;
	min.s32 	%r322, %r660, %r160;
	sub.s32 	%r661, %r321, %r320;
	sub.s32 	%r662, %r322, %r321;
	setp.lt.s32 	%p84, %r319, %r662;
	sub.s32 	%r663, %r319, %r662;
	selp.b32 	%r1191, 0, %r663, %p84;
	min.s32 	%r1189, %r661, %r319;
	setp.ge.s32 	%p85, %r1191, %r1189;
	@%p85 bra 	$L__BB11_80;
	add.s32 	%r325, %r321, %r319;
$L__BB11_79:
	sub.s32 	%r664, %r1189, %r1191;
	shr.u32 	%r665, %r664, 31;
	add.s32 	%r666, %r664, %r665;
	shr.s32 	%r667, %r666, 1;
	add.s32 	%r668, %r667, %r1191;
	add.s32 	%r669, %r668, %r320;
	shl.b32 	%r670, %r669, 3;
	add.s32 	%r672, %r651, %r670;
	ld.shared.u32 	%r673, [%r672+4];
	not.b32 	%r674, %r668;
	add.s32 	%r675, %r325, %r674;
	shl.b32 	%r676, %r675, 3;
	add.s32 	%r677, %r651, %r676;
	ld.shared.u32 	%r678, [%r677+4];
	setp.lt.s32 	%p86, %r678, %r673;
	add.s32 	%r679, %r668, 1;
	selp.b32 	%r1191, %r1191, %r679, %p86;
	selp.b32 	%r1189, %r668, %r1189, %p86;
	setp.lt.s32 	%p87, %r1191, %r1189;
	@%p87 bra 	$L__BB11_79;
$L__BB11_80:
	add.s32 	%r331, %r1191, %r320;
	add.s32 	%r680, %r321, %r319;
	sub.s32 	%r332, %r680, %r1191;
	shl.b32 	%r681, %r331, 3;
	add.s32 	%r333, %r651, %r681;
	ld.shared.v2.u32 	{%r1198, %r1199}, [%r333];
	shl.b32 	%r683, %r332, 3;
	add.s32 	%r336, %r651, %r683;
	ld.shared.v2.u32 	{%r1192, %r1193}, [%r336];
	setp.ge.s32 	%p89, %r332, %r322;
	mov.pred 	%p228, 0;
	@%p89 bra 	$L__BB11_82;
	setp.ge.s32 	%p90, %r331, %r321;
	setp.lt.s32 	%p91, %r1193, %r1199;
	or.pred  	%p228, %p90, %p91;
$L__BB11_82:
	selp.b32 	%r1186, %r1193, %r1199, %p228;
	selp.b32 	%r1187, %r1192, %r1198, %p228;
	selp.u32 	%r684, 1, 0, %p228;
	add.s32 	%r341, %r332, %r684;
	not.pred 	%p92, %p228;
	selp.u32 	%r685, 1, 0, %p92;
	add.s32 	%r342, %r331, %r685;
	@%p92 bra 	$L__BB11_84;
	ld.shared.v2.u32 	{%r1192, %r1193}, [%r336+8];
	bra.uni 	$L__BB11_85;
$L__BB11_84:
	ld.shared.v2.u32 	{%r1198, %r1199}, [%r333+8];
$L__BB11_85:
	setp.ge.s32 	%p94, %r341, %r322;
	mov.pred 	%p229, 0;
	@%p94 bra 	$L__BB11_87;
	setp.ge.s32 	%p95, %r342, %r321;
	setp.lt.s32 	%p96, %r1193, %r1199;
	or.pred  	%p229, %p95, %p96;
$L__BB11_87:
	selp.b32 	%r1168, %r1193, %r1199, %p229;
	selp.b32 	%r1169, %r1192, %r1198, %p229;
	selp.u32 	%r686, 1, 0, %p229;
	add.s32 	%r353, %r341, %r686;
	not.pred 	%p97, %p229;
	selp.u32 	%r687, 1, 0, %p97;
	add.s32 	%r354, %r342, %r687;
	@%p229 bra 	$L__BB11_89;
	shl.b32 	%r688, %r354, 3;
	add.s32 	%r690, %r651, %r688;
	ld.shared.v2.u32 	{%r1198, %r1199}, [%r690];
	bra.uni 	$L__BB11_90;
$L__BB11_89:
	shl.b32 	%r691, %r353, 3;
	add.s32 	%r693, %r651, %r691;
	ld.shared.v2.u32 	{%r1192, %r1193}, [%r693];
$L__BB11_90:
	setp.ge.s32 	%p99, %r353, %r322;
	mov.pred 	%p230, 0;
	@%p99 bra 	$L__BB11_92;
	setp.ge.s32 	%p100, %r354, %r321;
	setp.lt.s32 	%p101, %r1193, %r1199;
	or.pred  	%p230, %p100, %p101;
$L__BB11_92:
	selp.b32 	%r1136, %r1193, %r1199, %p230;
	selp.b32 	%r1137, %r1192, %r1198, %p230;
	selp.u32 	%r694, 1, 0, %p230;
	add.s32 	%r365, %r353, %r694;
	not.pred 	%p102, %p230;
	selp.u32 	%r695, 1, 0, %p102;
	add.s32 	%r366, %r354, %r695;
	@%p230 bra 	$L__BB11_94;
	shl.b32 	%r696, %r366, 3;
	mov.u32 	%r697, _ZZN3cub18CUB_300001_SM_10006detail10merge_sort30DeviceMergeSortBlockSortKernelINS2_10policy_hubIN6thrust24THRUST_300001_SM_1000_NS6detail15normal_iteratorINS6_10device_ptrI6RecordEEEEE9Policy600ESC_PNS0_8NullTypeESC_SG_m14compareRecordsSA_SF_EEvbT0_T1_T2_T3_T4_PT6_PT7_T5_NS1_7vsmem_tEE19static_temp_storage;
	add.s32 	%r698, %r697, %r696;
	ld.shared.v2.u32 	{%r1198, %r1199}, [%r698];
	bra.uni 	$L__BB11_95;
$L__BB11_94:
	shl.b32 	%r699, %r365, 3;
	mov.u32 	%r700, _ZZN3cub18CUB_300001_SM_10006detail10merge_sort30DeviceMergeSortBlockSortKernelINS2_10policy_hubIN6thrust24THRUST_300001_SM_1000_NS6detail15normal_iteratorINS6_10device_ptrI6RecordEEEEE9Policy600ESC_PNS0_8NullTypeESC_SG_m14compareRecordsSA_SF_EEvbT0_T1_T2_T3_T4_PT6_PT7_T5_NS1_7vsmem_tEE19static_temp_storage;
	add.s32 	%r701, %r700, %r699;
	ld.shared.v2.u32 	{%r1192, %r1193}, [%r701];
$L__BB11_95:
	setp.ge.s32 	%p104, %r365, %r322;
	mov.pred 	%p231, 0;
	@%p104 bra 	$L__BB11_97;
	setp.ge.s32 	%p105, %r366, %r321;
	setp.lt.s32 	%p106, %r1193, %r1199;
	or.pred  	%p231, %p105, %p106;
$L__BB11_97:
	selp.b32 	%r1140, %r1193, %r1199, %p231;
	selp.b32 	%r1141, %r1192, %r1198, %p231;
	selp.u32 	%r702, 1, 0, %p231;
	add.s32 	%r377, %r365, %r702;
	not.pred 	%p107, %p231;
	selp.u32 	%r703, 1, 0, %p107;
	add.s32 	%r378, %r366, %r703;
	@%p231 bra 	$L__BB11_99;
	shl.b32 	%r704, %r378, 3;
	mov.u32 	%r705, _ZZN3cub18CUB_300001_SM_10006detail10merge_sort30DeviceMergeSortBlockSortKernelINS2_10policy_hubIN6thrust24THRUST_300001_SM_1000_NS6detail15normal_iteratorINS6_10device_ptrI6RecordEEEEE9Policy600ESC_PNS0_8NullTypeESC_SG_m14compareRecordsSA_SF_EEvbT0_T1_T2_T3_T4_PT6_PT7_T5_NS1_7vsmem_tEE19static_temp_storage;
	add.s32 	%r706, %r705, %r704;
	ld.shared.v2.u32 	{%r1198, %r1199}, [%r706];
	bra.uni 	$L__BB11_100;
$L__BB11_99:
	shl.b32 	%r707, %r377, 3;
	mov.u32 	%r708, _ZZN3cub18CUB_300001_SM_10006detail10merge_sort30DeviceMergeSortBlockSortKernelINS2_10policy_hubIN6thrust24THRUST_300001_SM_1000_NS6detail15normal_iteratorINS6_10device_ptrI6RecordEEEEE9Policy600ESC_PNS0_8NullTypeESC_SG_m14compareRecordsSA_SF_EEvbT0_T1_T2_T3_T4_PT6_PT7_T5_NS1_7vsmem_tEE19static_temp_storage;
	add.s32 	%r709, %r708, %r707;
	ld.shared.v2.u32 	{%r1192, %r1193}, [%r709];
$L__BB11_100:
	setp.ge.s32 	%p109, %r377, %r322;
	mov.pred 	%p232, 0;
	@%p109 bra 	$L__BB11_102;
	setp.ge.s32 	%p110, %r378, %r321;
	setp.lt.s32 	%p111, %r1193, %r1199;
	or.pred  	%p232, %p110, %p111;
$L__BB11_102:
	selp.b32 	%r1144, %r1193, %r1199, %p232;
	selp.b32 	%r1145, %r1192, %r1198, %p232;
	selp.u32 	%r710, 1, 0, %p232;
	add.s32 	%r389, %r377, %r710;
	not.pred 	%p112, %p232;
	selp.u32 	%r711, 1, 0, %p112;
	add.s32 	%r390, %r378, %r711;
	@%p232 bra 	$L__BB11_104;
	shl.b32 	%r712, %r390, 3;
	mov.u32 	%r713, _ZZN3cub18CUB_300001_SM_10006detail10merge_sort30DeviceMergeSortBlockSortKernelINS2_10policy_hubIN6thrust24THRUST_300001_SM_1000_NS6detail15normal_iteratorINS6_10device_ptrI6RecordEEEEE9Policy600ESC_PNS0_8NullTypeESC_SG_m14compareRecordsSA_SF_EEvbT0_T1_T2_T3_T4_PT6_PT7_T5_NS1_7vsmem_tEE19static_temp_storage;
	add.s32 	%r714, %r713, %r712;
	ld.shared.v2.u32 	{%r1198, %r1199}, [%r714];
	bra.uni 	$L__BB11_105;
$L__BB11_104:
	shl.b32 	%r715, %r389, 3;
	mov.u32 	%r716, _ZZN3cub18CUB_300001_SM_10006detail10merge_sort30DeviceMergeSortBlockSortKernelINS2_10policy_hubIN6thrust24THRUST_300001_SM_1000_NS6detail15normal_iteratorINS6_10device_ptrI6RecordEEEEE9Policy600ESC_PNS0_8NullTypeESC_SG_m14compareRecordsSA_SF_EEvbT0_T1_T2_T3_T4_PT6_PT7_T5_NS1_7vsmem_tEE19static_temp_storage;
	add.s32 	%r717, %r716, %r715;
	ld.shared.v2.u32 	{%r1192, %r1193}, [%r717];
$L__BB11_105:
	setp.ge.s32 	%p114, %r389, %r322;
	mov.pred 	%p233, 0;
	@%p114 bra 	$L__BB11_107;
	setp.ge.s32 	%p115, %r390, %r321;
	setp.lt.s32 	%p116, %r1193, %r1199;
	or.pred  	%p233, %p115, %p116;
$L__BB11_107:
	selp.b32 	%r1148, %r1193, %r1199, %p233;
	selp.b32 	%r1149, %r1192, %r1198, %p233;
	selp.u32 	%r718, 1, 0, %p233;
	add.s32 	%r401, %r389, %r718;
	not.pred 	%p117, %p233;
	selp.u32 	%r719, 1, 0, %p117;
	add.s32 	%r402, %r390, %r719;
	@%p233 bra 	$L__BB11_109;
	shl.b32 	%r720, %r402, 3;
	mov.u32 	%r721, _ZZN3cub18CUB_300001_SM_10006detail10merge_sort30DeviceMergeSortBlockSortKernelINS2_10policy_hubIN6thrust24THRUST_300001_SM_1000_NS6detail15normal_iteratorINS6_10device_ptrI6RecordEEEEE9Policy600ESC_PNS0_8NullTypeESC_SG_m14compareRecordsSA_SF_EEvbT0_T1_T2_T3_T4_PT6_PT7_T5_NS1_7vsmem_tEE19static_temp_storage;
	add.s32 	%r722, %r721, %r720;
	ld.shared.v2.u32 	{%r1198, %r1199}, [%r722];
	bra.uni 	$L__BB11_110;
$L__BB11_109:
	shl.b32 	%r723, %r401, 3;
	mov.u32 	%r724, _ZZN3cub18CUB_300001_SM_10006detail10merge_sort30DeviceMergeSortBlockSortKernelINS2_10policy_hubIN6thrust24THRUST_300001_SM_1000_NS6detail15normal_iteratorINS6_10device_ptrI6RecordEEEEE9Policy600ESC_PNS0_8NullTypeESC_SG_m14compareRecordsSA_SF_EEvbT0_T1_T2_T3_T4_PT6_PT7_T5_NS1_7vsmem_tEE19static_temp_storage;
	add.s32 	%r725, %r724, %r723;
	ld.shared.v2.u32 	{%r1192, %r1193}, [%r725];
$L__BB11_110:
	setp.ge.s32 	%p119, %r401, %r322;
	mov.pred 	%p234, 0;
	@%p119 bra 	$L__BB11_112;
	setp.ge.s32 	%p120, %r402, %r321;
	setp.lt.s32 	%p121, %r1193, %r1199;
	or.pred  	%p234, %p120, %p121;
$L__BB11_112:
	selp.b32 	%r1152, %r1193, %r1199, %p234;
	selp.b32 	%r1153, %r1192, %r1198, %p234;
	selp.u32 	%r726, 1, 0, %p234;
	add.s32 	%r413, %r401, %r726;
	not.pred 	%p122, %p234;
	selp.u32 	%r727, 1, 0, %p122;
	add.s32 	%r414, %r402, %r727;
	@%p234 bra 	$L__BB11_114;
	shl.b32 	%r728, %r414, 3;
	mov.u32 	%r729, _ZZN3cub18CUB_300001_SM_10006detail10merge_sort30DeviceMergeSortBlockSortKernelINS2_10policy_hubIN6thrust24THRUST_300001_SM_1000_NS6detail15normal_iteratorINS6_10device_ptrI6RecordEEEEE9Policy600ESC_PNS0_8NullTypeESC_SG_m14compareRecordsSA_SF_EEvbT0_T1_T2_T3_T4_PT6_PT7_T5_NS1_7vsmem_tEE19static_temp_storage;
	add.s32 	%r730, %r729, %r728;
	ld.shared.v2.u32 	{%r1198, %r1199}, [%r730];
	bra.uni 	$L__BB11_115;
$L__BB11_114:
	shl.b32 	%r731, %r413, 3;
	mov.u32 	%r732, _ZZN3cub18CUB_300001_SM_10006detail10merge_sort30DeviceMergeSortBlockSortKernelINS2_10policy_hubIN6thrust24THRUST_300001_SM_1000_NS6detail15normal_iteratorINS6_10device_ptrI6RecordEEEEE9Policy600ESC_PNS0_8NullTypeESC_SG_m14compareRecordsSA_SF_EEvbT0_T1_T2_T3_T4_PT6_PT7_T5_NS1_7vsmem_tEE19static_temp_storage;
	add.s32 	%r733, %r732, %r731;
	ld.shared.v2.u32 	{%r1192, %r1193}, [%r733];
$L__BB11_115:
	setp.ge.s32 	%p124, %r413, %r322;
	mov.pred 	%p235, 0;
	@%p124 bra 	$L__BB11_117;
	setp.ge.s32 	%p125, %r414, %r321;
	setp.lt.s32 	%p126, %r1193, %r1199;
	or.pred  	%p235, %p125, %p126;
$L__BB11_117:
	selp.b32 	%r1172, %r1193, %r1199, %p235;
	selp.b32 	%r1173, %r1192, %r1198, %p235;
	shl.b32 	%r425, %r1188, 1;
	setp.lt.u32 	%p127, %r1188, 129;
	mov.u32 	%r1188, %r425;
	@%p127 bra 	$L__BB11_77;
	ld.param.s8 	%rs2, [_ZN3cub18CUB_300001_SM_10006detail10merge_sort30DeviceMergeSortBlockSortKernelINS2_10policy_hubIN6thrust24THRUST_300001_SM_1000_NS6detail15normal_iteratorINS6_10device_ptrI6RecordEEEEE9Policy600ESC_PNS0_8NullTypeESC_SG_m14compareRecordsSA_SF_EEvbT0_T1_T2_T3_T4_PT6_PT7_T5_NS1_7vsmem_tE_param_0];
	add.s32 	%r426, %r164, 160;
	add.s32 	%r427, %r164, 96;
	add.s32 	%r428, %r164, 192;
	add.s32 	%r429, %r164, 128;
	bar.sync 	0;
	setp.eq.s16 	%p128, %rs2, 0;
	@%p128 bra 	$L__BB11_137;
	st.shared.v2.u32 	[%r208], {%r1187, %r1186};
	st.shared.v2.u32 	[%r211+8], {%r1169, %r1168};
	st.shared.v2.u32 	[%r214+16], {%r1137, %r1136};
	st.shared.v2.u32 	[%r217+24], {%r1141, %r1140};
	st.shared.v2.u32 	[%r220+32], {%r1145, %r1144};
	st.shared.v2.u32 	[%r223+40], {%r1149, %r1148};
	st.shared.v2.u32 	[%r226+48], {%r1153, %r1152};
	st.shared.v2.u32 	[%r229+56], {%r1173, %r1172};
	bar.warp.sync 	-1;
	ld.shared.v2.u32 	{%r431, %r430}, [%r200];
	ld.shared.v2.u32 	{%r433, %r432}, [%r201+256];
	ld.shared.v2.u32 	{%r435, %r434}, [%r202+512];
	ld.shared.v2.u32 	{%r437, %r436}, [%r203+768];
	ld.shared.v2.u32 	{%r439, %r438}, [%r204+1024];
	ld.shared.v2.u32 	{%r441, %r440}, [%r205+1280];
	ld.shared.v2.u32 	{%r443, %r442}, [%r206+1536];
	ld.shared.v2.u32 	{%r445, %r444}, [%r207+1792];
	setp.eq.s32 	%p129, %r161, 0;
	@%p129 bra 	$L__BB11_120;
	bra.uni 	$L__BB11_121;
$L__BB11_120:
	st.volatile.shared.u32 	[_ZZN3cub18CUB_300001_SM_10006detail10merge_sort30DeviceMergeSortBlockSortKernelINS2_10policy_hubIN6thrust24THRUST_300001_SM_1000_NS6detail15normal_iteratorINS6_10device_ptrI6RecordEEEEE9Policy600ESC_PNS0_8NullTypeESC_SG_m14compareRecordsSA_SF_EEvbT0_T1_T2_T3_T4_PT6_PT7_T5_NS1_7vsmem_tEE19static_temp_storage+16896], %r160;
$L__BB11_121:
	bar.sync 	0;
	ld.volatile.shared.u32 	%r462, [_ZZN3cub18CUB_300001_SM_10006detail10merge_sort30DeviceMergeSortBlockSortKernelINS2_10policy_hubIN6thrust24THRUST_300001_SM_1000_NS6detail15normal_iteratorINS6_10device_ptrI6RecordEEEEE9Policy600ESC_PNS0_8NullTypeESC_SG_m14compareRecordsSA_SF_EEvbT0_T1_T2_T3_T4_PT6_PT7_T5_NS1_7vsmem_tEE19static_temp_storage+16896];
	mov.u32 	%r734, %tid.x;
	shl.b32 	%r735, %r734, 3;
	and.b32  	%r736, %r735, 7936;
	cvt.u64.u32 	%rd18, %r736;
	and.b32  	%r737, %r734, 31;
	cvt.u64.u32 	%rd19, %r737;
	mov.u32 	%r738, %ctaid.x;
	mul.wide.u32 	%rd20, %r738, 2048;
	or.b64  	%rd21, %rd20, %rd19;
	add.s64 	%rd22, %rd21, %rd18;
	setp.ge.s32 	%p130, %r164, %r462;
	shl.b64 	%rd23, %rd22, 3;
	add.s64 	%rd6, %rd2, %rd23;
	@%p130 bra 	$L__BB11_123;
	st.global.u32 	[%rd6], %r431;
	st.global.u32 	[%rd6+4], %r430;
$L__BB11_123:
	setp.ge.s32 	%p131, %r169, %r462;
	@%p131 bra 	$L__BB11_125;
	st.global.u32 	[%rd6+256], %r433;
	st.global.u32 	[%rd6+260], %r432;
$L__BB11_125:
	or.b32  	%r743, %r736, %r737;
	or.b32  	%r744, %r743, 64;
	setp.ge.s32 	%p132, %r744, %r462;
	@%p132 bra 	$L__BB11_127;
	st.global.u32 	[%rd6+512], %r435;
	st.global.u32 	[%rd6+516], %r434;
$L__BB11_127:
	setp.ge.s32 	%p133, %r427, %r462;
	@%p133 bra 	$L__BB11_129;
	st.global.u32 	[%rd6+768], %r437;
	st.global.u32 	[%rd6+772], %r436;
$L__BB11_129:
	setp.ge.s32 	%p134, %r429, %r462;
	@%p134 bra 	$L__BB11_131;
	st.global.u32 	[%rd6+1024], %r439;
	st.global.u32 	[%rd6+1028], %r438;
$L__BB11_131:
	setp.ge.s32 	%p135, %r426, %r462;
	@%p135 bra 	$L__BB11_133;
	st.global.u32 	[%rd6+1280], %r441;
	st.global.u32 	[%rd6+1284], %r440;
$L__BB11_133:
	setp.ge.s32 	%p136, %r428, %r462;
	@%p136 bra 	$L__BB11_135;
	st.global.u32 	[%rd6+1536], %r443;
	st.global.u32 	[%rd6+1540], %r442;
$L__BB11_135:
	setp.ge.s32 	%p137, %r194, %r462;
	@%p137 bra 	$L__BB11_155;
	st.global.u32 	[%rd6+1792], %r445;
	st.global.u32 	[%rd6+1796], %r444;
	bra.uni 	$L__BB11_155;
$L__BB11_137:
	st.shared.v2.u32 	[%r208], {%r1187, %r1186};
	st.shared.v2.u32 	[%r211+8], {%r1169, %r1168};
	st.shared.v2.u32 	[%r214+16], {%r1137, %r1136};
	st.shared.v2.u32 	[%r217+24], {%r1141, %r1140};
	st.shared.v2.u32 	[%r220+32], {%r1145, %r1144};
	st.shared.v2.u32 	[%r223+40], {%r1149, %r1148};
	st.shared.v2.u32 	[%r226+48], {%r1153, %r1152};
	st.shared.v2.u32 	[%r229+56], {%r1173, %r1172};
	bar.warp.sync 	-1;
	ld.shared.v2.u32 	{%r447, %r446}, [%r200];
	ld.shared.v2.u32 	{%r449, %r448}, [%r201+256];
	ld.shared.v2.u32 	{%r451, %r450}, [%r202+512];
	ld.shared.v2.u32 	{%r453, %r452}, [%r203+768];
	ld.shared.v2.u32 	{%r455, %r454}, [%r204+1024];
	ld.shared.v2.u32 	{%r457, %r456}, [%r205+1280];
	ld.shared.v2.u32 	{%r459, %r458}, [%r206+1536];
	ld.shared.v2.u32 	{%r461, %r460}, [%r207+1792];
	setp.eq.s32 	%p138, %r161, 0;
	@%p138 bra 	$L__BB11_138;
	bra.uni 	$L__BB11_139;
$L__BB11_138:
	st.volatile.shared.u32 	[_ZZN3cub18CUB_300001_SM_10006detail10merge_sort30DeviceMergeSortBlockSortKernelINS2_10policy_hubIN6thrust24THRUST_300001_SM_1000_NS6detail15normal_iteratorINS6_10device_ptrI6RecordEEEEE9Policy600ESC_PNS0_8NullTypeESC_SG_m14compareRecordsSA_SF_EEvbT0_T1_T2_T3_T4_PT6_PT7_T5_NS1_7vsmem_tEE19static_temp_storage+16896], %r160;
$L__BB11_139:
	ld.param.u64 	%rd43, [_ZN3cub18CUB_300001_SM_10006detail10merge_sort30DeviceMergeSortBlockSortKernelINS2_10policy_hubIN6thrust24THRUST_300001_SM_1000_NS6detail15normal_iteratorINS6_10device_ptrI6RecordEEEEE9Policy600ESC_PNS0_8NullTypeESC_SG_m14compareRecordsSA_SF_EEvbT0_T1_T2_T3_T4_PT6_PT7_T5_NS1_7vsmem_tE_param_6];
	bar.sync 	0;
	ld.volatile.shared.u32 	%r463, [_ZZN3cub18CUB_300001_SM_10006detail10merge_sort30DeviceMergeSortBlockSortKernelINS2_10policy_hubIN6thrust24THRUST_300001_SM_1000_NS6detail15normal_iteratorINS6_10device_ptrI6RecordEEEEE9Policy600ESC_PNS0_8NullTypeESC_SG_m14compareRecordsSA_SF_EEvbT0_T1_T2_T3_T4_PT6_PT7_T5_NS1_7vsmem_tEE19static_temp_storage+16896];
	setp.ge.s32 	%p139, %r164, %r463;
	cvt.u64.u32 	%rd24, %r164;
	mov.u32 	%r745, %ctaid.x;
	mul.wide.u32 	%rd25, %r745, 2048;
	add.s64 	%rd26, %rd25, %rd24;
	cvta.to.global.u64 	%rd27, %rd43;
	shl.b64 	%rd28, %rd26, 3;
	add.s64 	%rd7, %rd27, %rd28;
	@%p139 bra 	$L__BB11_141;
	st.global.u32 	[%rd7], %r447;
	st.global.u32 	[%rd7+4], %r446;
$L__BB11_141:
	setp.ge.s32 	%p140, %r169, %r463;
	@%p140 bra 	$L__BB11_143;
	st.global.u32 	[%rd7+256], %r449;
	st.global.u32 	[%rd7+260], %r448;
$L__BB11_143:
	mov.u32 	%r746, %tid.x;
	shl.b32 	%r747, %r746, 3;
	and.b32  	%r748, %r747, 7936;
	and.b32  	%r749, %r746, 31;
	or.b32  	%r750, %r748, %r749;
	or.b32  	%r751, %r750, 64;
	setp.ge.s32 	%p141, %r751, %r463;
	@%p141 bra 	$L__BB11_145;
	st.global.u32 	[%rd7+512], %r451;
	st.global.u32 	[%rd7+516], %r450;
$L__BB11_145:
	setp.ge.s32 	%p142, %r427, %r463;
	@%p142 bra 	$L__BB11_147;
	st.global.u32 	[%rd7+768], %r453;
	st.global.u32 	[%rd7+772], %r452;
$L__BB11_147:
	setp.ge.s32 	%p143, %r429, %r463;
	@%p143 bra 	$L__BB11_149;
	st.global.u32 	[%rd7+1024], %r455;
	st.global.u32 	[%rd7+1028], %r454;
$L__BB11_149:
	setp.ge.s32 	%p144, %r426, %r463;
	@%p144 bra 	$L__BB11_151;
	st.global.u32 	[%rd7+1280], %r457;
	st.global.u32 	[%rd7+1284], %r456;
$L__BB11_151:
	setp.ge.s32 	%p145, %r428, %r463;
	@%p145 bra 	$L__BB11_153;
	st.global.u32 	[%rd7+1536], %r459;
	st.global.u32 	[%rd7+1540], %r458;
$L__BB11_153:
	setp.ge.s32 	%p146, %r194, %r463;
	@%p146 bra 	$L__BB11_155;
	st.global.u32 	[%rd7+1792], %r461;
	st.global.u32 	[%rd7+1796], %r460;
$L__BB11_155:
	ret;

}
	// .globl	_ZN3cub18CUB_300001_SM_10006detail10merge_sort30DeviceMergeSortPartitionKernelIN6thrust24THRUST_300001_SM_1000_NS6detail15normal_iteratorINS5_10device_ptrI6RecordEEEEm14compareRecordsS9_EEvbT_PT2_T0_SG_PSG_T1_SG_i
.visible .entry _ZN3cub18CUB_300001_SM_10006detail10merge_sort30DeviceMergeSortPartitionKernelIN6thrust24THRUST_300001_SM_1000_NS6detail15normal_iteratorINS5_10device_ptrI6RecordEEEEm14compareRecordsS9_EEvbT_PT2_T0_SG_PSG_T1_SG_i(
	.param .u8 _ZN3cub18CUB_300001_SM_10006detail10merge_sort30DeviceMergeSortPartitionKernelIN6thrust24THRUST_300001_SM_1000_NS6detail15normal_iteratorINS5_10device_ptrI6RecordEEEEm14compareRecordsS9_EEvbT_PT2_T0_SG_PSG_T1_SG_i_param_0,
	.param .align 8 .b8 _ZN3cub18CUB_300001_SM_10006detail10merge_sort30DeviceMergeSortPartitionKernelIN6thrust24THRUST_300001_SM_1000_NS6detail15normal_iteratorINS5_10device_ptrI6RecordEEEEm14compareRecordsS9_EEvbT_PT2_T0_SG_PSG_T1_SG_i_param_1[8],
	.param .u64 .ptr .align 1 _ZN3cub18CUB_300001_SM_10006detail10merge_sort30DeviceMergeSortPartitionKernelIN6thrust24THRUST_300001_SM_1000_NS6detail15normal_iteratorINS5_10device_ptrI6RecordEEEEm14compareRecordsS9_EEvbT_PT2_T0_SG_PSG_T1_SG_i_param_2,
	.param .u64 _ZN3cub18CUB_300001_SM_10006detail10merge_sort30DeviceMergeSortPartitionKernelIN6thrust24THRUST_300001_SM_1000_NS6detail15normal_iteratorINS5_10device_ptrI6RecordEEEEm14compareRecordsS9_EEvbT_PT2_T0_SG_PSG_T1_SG_i_param_3,
	.param .u64 _ZN3cub18CUB_300001_SM_10006detail10merge_sort30DeviceMergeSortPartitionKernelIN6thrust24THRUST_300001_SM_1000_NS6detail15normal_iteratorINS5_10device_ptrI6RecordEEEEm14compareRecordsS9_EEvbT_PT2_T0_SG_PSG_T1_SG_i_param_4,
	.param .u64 .ptr .align 1 _ZN3cub18CUB_300001_SM_10006detail10merge_sort30DeviceMergeSortPartitionKernelIN6thrust24THRUST_300001_SM_1000_NS6detail15normal_iteratorINS5_10device_ptrI6RecordEEEEm14compareRecordsS9_EEvbT_PT2_T0_SG_PSG_T1_SG_i_param_5,
	.param .align 1 .b8 _ZN3cub18CUB_300001_SM_10006detail10merge_sort30DeviceMergeSortPartitionKernelIN6thrust24THRUST_300001_SM_1000_NS6detail15normal_iteratorINS5_10device_ptrI6RecordEEEEm14compareRecordsS9_EEvbT_PT2_T0_SG_PSG_T1_SG_i_param_6[1],
	.param .u64 _ZN3cub18CUB_300001_SM_10006detail10merge_sort30DeviceMergeSortPartitionKernelIN6thrust24THRUST_300001_SM_1000_NS6detail15normal_iteratorINS5_10device_ptrI6RecordEEEEm14compareRecordsS9_EEvbT_PT2_T0_SG_PSG_T1_SG_i_param_7,
	.param .u32 _ZN3cub18CUB_300001_SM_10006detail10merge_sort30DeviceMergeSortPartitionKernelIN6thrust24THRUST_300001_SM_1000_NS6detail15normal_iteratorINS5_10device_ptrI6RecordEEEEm14compareRecordsS9_EEvbT_PT2_T0_SG_PSG_T1_SG_i_param_8
)
{
	.reg .pred 	%p<10>;
	.reg .b16 	%rs<2>;
	.reg .b32 	%r<10>;
	.reg .b64 	%rd<86>;

	ld.param.u64 	%rd27, [_ZN3cub18CUB_300001_SM_10006detail10merge_sort30DeviceMergeSortPartitionKernelIN6thrust24THRUST_300001_SM_1000_NS6detail15normal_iteratorINS5_10device_ptrI6RecordEEEEm14compareRecordsS9_EEvbT_PT2_T0_SG_PSG_T1_SG_i_param_1];
	ld.param.s8 	%rs1, [_ZN3cub18CUB_300001_SM_10006detail10merge_sort30DeviceMergeSortPartitionKernelIN6thrust24THRUST_300001_SM_1000_NS6detail15normal_iteratorINS5_10device_ptrI6RecordEEEEm14compareRecordsS9_EEvbT_PT2_T0_SG_PSG_T1_SG_i_param_0];
	ld.param.u64 	%rd28, [_ZN3cub18CUB_300001_SM_10006detail10merge_sort30DeviceMergeSortPartitionKernelIN6thrust24THRUST_300001_SM_1000_NS6detail15normal_iteratorINS5_10device_ptrI6RecordEEEEm14compareRecordsS9_EEvbT_PT2_T0_SG_PSG_T1_SG_i_param_2];
	ld.param.u64 	%rd29, [_ZN3cub18CUB_300001_SM_10006detail10merge_sort30DeviceMergeSortPartitionKernelIN6thrust24THRUST_300001_SM_1000_NS6detail15normal_iteratorINS5_10device_ptrI6RecordEEEEm14compareRecordsS9_EEvbT_PT2_T0_SG_PSG_T1_SG_i_param_3];
	ld.param.u64 	%rd30, [_ZN3cub18CUB_300001_SM_10006detail10merge_sort30DeviceMergeSortPartitionKernelIN6thrust24THRUST_300001_SM_1000_NS6detail15normal_iteratorINS5_10device_ptrI6RecordEEEEm14compareRecordsS9_EEvbT_PT2_T0_SG_PSG_T1_SG_i_param_4];
	ld.param.u64 	%rd32, [_ZN3cub18CUB_300001_SM_10006detail10merge_sort30DeviceMergeSortPartitionKernelIN6thrust24THRUST_300001_SM_1000_NS6detail15normal_iteratorINS5_10device_ptrI6RecordEEEEm14compareRecordsS9_EEvbT_PT2_T0_SG_PSG_T1_SG_i_param_5];
	ld.param.u64 	%rd31, [_ZN3cub18CUB_300001_SM_10006detail10merge_sort30DeviceMergeSortPartitionKernelIN6thrust24THRUST_300001_SM_1000_NS6detail15normal_iteratorINS5_10device_ptrI6RecordEEEEm14compareRecordsS9_EEvbT_PT2_T0_SG_PSG_T1_SG_i_param_7];
	ld.param.u32 	%r1, [_ZN3cub18CUB_300001_SM_10006detail10merge_sort30DeviceMergeSortPartitionKernelIN6thrust24THRUST_300001_SM_1000_NS6detail15normal_iteratorINS5_10device_ptrI6RecordEEEEm14compareRecordsS9_EEvbT_PT2_T0_SG_PSG_T1_SG_i_param_8];
	cvta.to.global.u64 	%rd1, %rd32;
	mov.u32 	%r2, %ntid.x;
	mov.u32 	%r3, %ctaid.x;
	mov.u32 	%r4, %tid.x;
	mad.lo.s32 	%r5, %r2, %r3, %r4;
	cvt.u64.u32 	%rd2, %r5;
	setp.le.u64 	%p1, %rd30, %rd2;
	@%p1 bra 	$L__BB12_11;
	shr.u64 	%rd33, %rd31, 1;
	add.s64 	%rd4, %rd31, 4294967295;
	neg.s64 	%rd34, %rd31;
	and.b64  	%rd35, %rd34, %rd2;
	cvt.s64.s32 	%rd5, %r1;
	mul.lo.s64 	%rd36, %rd35, %rd5;
	mul.lo.s64 	%rd37, %rd33, %rd5;
	min.u64 	%rd6, %rd36, %rd29;
	not.b64 	%rd38, %rd36;
	min.u64 	%rd39, %rd37, %rd38;
	add.s64 	%rd40, %rd39, %rd36;
	min.u64 	%rd7, %rd40, %rd29;
	not.b64 	%rd41, %rd7;
	min.u64 	%rd42, %rd37, %rd41;
	add.s64 	%rd43, %rd42, %rd7;
	min.u64 	%rd8, %rd43, %rd29;
	// begin inline asm
	griddepcontrol.wait;
	// end inline asm
	add.s64 	%rd44, %rd2, 1;
	setp.ne.s64 	%p2, %rd44, %rd30;
	@%p2 bra 	$L__BB12_3;
	shl.b64 	%rd79, %rd2, 3;
	add.s64 	%rd80, %rd1, %rd79;
	st.global.u64 	[%rd80], %rd7;
	bra.uni 	$L__BB12_11;
$L__BB12_3:
	sub.s64 	%rd45, %rd8, %rd6;
	and.b64  	%rd46, %rd4, %rd2;
	mul.lo.s64 	%rd47, %rd46, %rd5;
	min.u64 	%rd9, %rd47, %rd45;
	setp.eq.s16 	%p3, %rs1, 0;
	@%p3 bra 	$L__BB12_7;
	sub.s64 	%rd48, %rd7, %rd6;
	sub.s64 	%rd49, %rd8, %rd7;
	max.u64 	%rd50, %rd9, %rd49;
	sub.s64 	%rd85, %rd50, %rd49;
	min.u64 	%rd81, %rd48, %rd9;
	setp.ge.u64 	%p4, %rd85, %rd81;
	@%p4 bra 	$L__BB12_10;
	cvta.to.global.u64 	%rd12, %rd27;
	add.s64 	%rd13, %rd9, %rd7;
$L__BB12_6:
	sub.s64 	%rd51, %rd81, %rd85;
	shr.u64 	%rd52, %rd51, 1;
	add.s64 	%rd53, %rd52, %rd85;
	add.s64 	%rd54, %rd53, %rd6;
	shl.b64 	%rd55, %rd54, 3;
	add.s64 	%rd56, %rd12, %rd55;
	ld.global.u32 	%r6, [%rd56+4];
	not.b64 	%rd57, %rd53;
	add.s64 	%rd58, %rd13, %rd57;
	shl.b64 	%rd59, %rd58, 3;
	add.s64 	%rd60, %rd12, %rd59;
	ld.global.u32 	%r7, [%rd60+4];
	setp.lt.s32 	%p5, %r7, %r6;
	add.s64 	%rd61, %rd53, 1;
	selp.b64 	%rd85, %rd85, %rd61, %p5;
	selp.b64 	%rd81, %rd53, %rd81, %p5;
	setp.lt.u64 	%p6, %rd85, %rd81;
	@%p6 bra 	$L__BB12_6;
	bra.uni 	$L__BB12_10;
$L__BB12_7:
	sub.s64 	%rd62, %rd7, %rd6;
	sub.s64 	%rd63, %rd8, %rd7;
	max.u64 	%rd64, %rd9, %rd63;
	sub.s64 	%rd85, %rd64, %rd63;
	min.u64 	%rd83, %rd62, %rd9;
	setp.ge.u64 	%p7, %rd85, %rd83;
	@%p7 bra 	$L__BB12_10;
	cvta.to.global.u64 	%rd20, %rd28;
	add.s64 	%rd21, %rd9, %rd7;
$L__BB12_9:
	sub.s64 	%rd65, %rd83, %rd85;
	shr.u64 	%rd66, %rd65, 1;
	add.s64 	%rd67, %rd66, %rd85;
	add.s64 	%rd68, %rd67, %rd6;
	shl.b64 	%rd69, %rd68, 3;
	add.s64 	%rd70, %rd20, %rd69;
	ld.global.u32 	%r8, [%rd70+4];
	not.b64 	%rd71, %rd67;
	add.s64 	%rd72, %rd21, %rd71;
	shl.b64 	%rd73, %rd72, 3;
	add.s64 	%rd74, %rd20, %rd73;
	ld.global.u32 	%r9, [%rd74+4];
	setp.lt.s32 	%p8, %r9, %r8;
	add.s64 	%rd75, %rd67, 1;
	selp.b64 	%rd85, %rd85, %rd75, %p8;
	selp.b64 	%rd83, %rd67, %rd83, %p8;
	setp.lt.u64 	%p9, %rd85, %rd83;
	@%p9 bra 	$L__BB12_9;
$L__BB12_10:
	add.s64 	%rd76, %rd85, %rd6;
	shl.b64 	%rd77, %rd2, 3;
	add.s64 	%rd78, %rd1, %rd77;
	st.global.u64 	[%rd78], %rd76;
$L__BB12_11:
	ret;

}
	// .globl	_ZN3cub18CUB_300001_SM_10006detail10merge_sort26DeviceMergeSortMergeKernelINS2_10policy_hubIN6thrust24THRUST_300001_SM_1000_NS6detail15normal_iteratorINS6_10device_ptrI6RecordEEEEE9Policy600ESC_PNS0_8NullTypeESC_SG_m14compareRecordsSA_SF_EEvbT2_T3_T4_PT6_PT7_T5_PSK_SK_NS1_7vsmem_tE
.visible .entry _ZN3cub18CUB_300001_SM_10006detail10merge_sort26DeviceMergeSortMergeKernelINS2_10policy_hubIN6thrust24THRUST_300001_SM_1000_NS6detail15normal_iteratorINS6_10device_ptrI6RecordEEEEE9Policy600ESC_PNS0_8NullTypeESC_SG_m14compareRecordsSA_SF_EEvbT2_T3_T4_PT6_PT7_T5_PSK_SK_NS1_7vsmem_tE(
	.param .u8 _ZN3cub18CUB_300001_SM_10006detail10merge_sort26DeviceMergeSortMergeKernelINS2_10policy_hubIN6thrust24THRUST_300001_SM_1000_NS6detail15normal_iteratorINS6_10device_ptrI6RecordEEEEE9Policy600ESC_PNS0_8NullTypeESC_SG_m14compareRecordsSA_SF_EEvbT2_T3_T4_PT6_PT7_T5_PSK_SK_NS1_7vsmem_tE_param_0,
	.param .align 8 .b8 _ZN3cub18CUB_300001_SM_10006detail10merge_sort26DeviceMergeSortMergeKernelINS2_10policy_hubIN6thrust24THRUST_300001_SM_1000_NS6detail15normal_iteratorINS6_10device_ptrI6RecordEEEEE9Policy600ESC_PNS0_8NullTypeESC_SG_m14compareRecordsSA_SF_EEvbT2_T3_T4_PT6_PT7_T5_PSK_SK_NS1_7vsmem_tE_param_1[8],
	.param .u64 .ptr .align 1 _ZN3cub18CUB_300001_SM_10006detail10merge_sort26DeviceMergeSortMergeKernelINS2_10policy_hubIN6thrust24THRUST_300001_SM_1000_NS6detail15normal_iteratorINS6_10device_ptrI6RecordEEEEE9Policy600ESC_PNS0_8NullTypeESC_SG_m14compareRecordsSA_SF_EEvbT2_T3_T4_PT6_PT7_T5_PSK_SK_NS1_7vsmem_tE_param_2,
	.param .u64 _ZN3cub18CUB_300001_SM_10006detail10merge_sort26DeviceMergeSortMergeKernelINS2_10policy_hubIN6thrust24THRUST_300001_SM_1000_NS6detail15normal_iteratorINS6_10device_ptrI6RecordEEEEE9Policy600ESC_PNS0_8NullTypeESC_SG_m14compareRecordsSA_SF_EEvbT2_T3_T4_PT6_PT7_T5_PSK_SK_NS1_7vsmem_tE_param_3,
	.param .u64 .ptr .align 1 _ZN3cub18CUB_300001_SM_10006detail10merge_sort26DeviceMergeSortMergeKernelINS2_10policy_hubIN6thrust24THRUST_300001_SM_1000_NS6detail15normal_iteratorINS6_10device_ptrI6RecordEEEEE9Policy600ESC_PNS0_8NullTypeESC_SG_m14compareRecordsSA_SF_EEvbT2_T3_T4_PT6_PT7_T5_PSK_SK_NS1_7vsmem_tE_param_4,
	.param .u64 .ptr .align 1 _ZN3cub18CUB_300001_SM_10006detail10merge_sort26DeviceMergeSortMergeKernelINS2_10policy_hubIN6thrust24THRUST_300001_SM_1000_NS6detail15normal_iteratorINS6_10device_ptrI6RecordEEEEE9Policy600ESC_PNS0_8NullTypeESC_SG_m14compareRecordsSA_SF_EEvbT2_T3_T4_PT6_PT7_T5_PSK_SK_NS1_7vsmem_tE_param_5,
	.param .align 1 .b8 _ZN3cub18CUB_300001_SM_10006detail10merge_sort26DeviceMergeSortMergeKernelINS2_10policy_hubIN6thrust24THRUST_300001_SM_1000_NS6detail15normal_iteratorINS6_10device_ptrI6RecordEEEEE9Policy600ESC_PNS0_8NullTypeESC_SG_m14compareRecordsSA_SF_EEvbT2_T3_T4_PT6_PT7_T5_PSK_SK_NS1_7vsmem_tE_param_6[1],
	.param .u64 .ptr .align 1 _ZN3cub18CUB_300001_SM_10006detail10merge_sort26DeviceMergeSortMergeKernelINS2_10policy_hubIN6thrust24THRUST_300001_SM_1000_NS6detail15normal_iteratorINS6_10device_ptrI6RecordEEEEE9Policy600ESC_PNS0_8NullTypeESC_SG_m14compareRecordsSA_SF_EEvbT2_T3_T4_PT6_PT7_T5_PSK_SK_NS1_7vsmem_tE_param_7,
	.param .u64 _ZN3cub18CUB_300001_SM_10006detail10merge_sort26DeviceMergeSortMergeKernelINS2_10policy_hubIN6thrust24THRUST_300001_SM_1000_NS6detail15normal_iteratorINS6_10device_ptrI6RecordEEEEE9Policy600ESC_PNS0_8NullTypeESC_SG_m14compareRecordsSA_SF_EEvbT2_T3_T4_PT6_PT7_T5_PSK_SK_NS1_7vsmem_tE_param_8,
	.param .align 8 .b8 _ZN3cub18CUB_300001_SM_10006detail10merge_sort26DeviceMergeSortMergeKernelINS2_10policy_hubIN6thrust24THRUST_300001_SM_1000_NS6detail15normal_iteratorINS6_10device_ptrI6RecordEEEEE9Policy600ESC_PNS0_8NullTypeESC_SG_m14compareRecordsSA_SF_EEvbT2_T3_T4_PT6_PT7_T5_PSK_SK_NS1_7vsmem_tE_param_9[8]
)
.maxntid 256
{
	.reg .pred 	%p<210>;
	.reg .b16 	%rs<6>;
	.reg .b32 	%r<1070>;
	.reg .b64 	%rd<130>;
	// demoted variable
	.shared .align 16 .b8 _ZZN3cub18CUB_300001_SM_10006detail10merge_sort26DeviceMergeSortMergeKernelINS2_10policy_hubIN6thrust24THRUST_300001_SM_1000_NS6detail15normal_iteratorINS6_10device_ptrI6RecordEEEEE9Policy600ESC_PNS0_8NullTypeESC_SG_m14compareRecordsSA_SF_EEvbT2_T3_T4_PT6_PT7_T5_PSK_SK_NS1_7vsmem_tEE19static_temp_storage[16912];
	ld.param.u64 	%rd26, [_ZN3cub18CUB_300001_SM_10006detail10merge_sort26DeviceMergeSortMergeKernelINS2_10policy_hubIN6thrust24THRUST_300001_SM_1000_NS6detail15normal_iteratorINS6_10device_ptrI6RecordEEEEE9Policy600ESC_PNS0_8NullTypeESC_SG_m14compareRecordsSA_SF_EEvbT2_T3_T4_PT6_PT7_T5_PSK_SK_NS1_7vsmem_tE_param_1];
	ld.param.u64 	%rd27, [_ZN3cub18CUB_300001_SM_10006detail10merge_sort26DeviceMergeSortMergeKernelINS2_10policy_hubIN6thrust24THRUST_300001_SM_1000_NS6detail15normal_iteratorINS6_10device_ptrI6RecordEEEEE9Policy600ESC_PNS0_8NullTypeESC_SG_m14compareRecordsSA_SF_EEvbT2_T3_T4_PT6_PT7_T5_PSK_SK_NS1_7vsmem_tE_param_4];
	cvta.to.global.u64 	%rd1, %rd27;
	cvta.to.global.u64 	%rd2, %rd26;
	mov.u32 	%r484, %ctaid.x;
	mov.u32 	%r485, %nctaid.x;
	cvt.u64.u32 	%rd3, %r484;
	mul.wide.u32 	%rd4, %r484, 2048;
	mov.u32 	%r1, %tid.x;
	add.s32 	%r486, %r485, -1;
	setp.ge.u32 	%p33, %r484, %r486;
	@%p33 bra 	$L__BB13_92;
	ld.param.u64 	%rd129, [_ZN3cub18CUB_300001_SM_10006detail10merge_sort26DeviceMergeSortMergeKernelINS2_10policy_hubIN6thrust24THRUST_300001_SM_1000_NS6detail15normal_iteratorINS6_10device_ptrI6RecordEEEEE9Policy600ESC_PNS0_8NullTypeESC_SG_m14compareRecordsSA_SF_EEvbT2_T3_T4_PT6_PT7_T5_PSK_SK_NS1_7vsmem_tE_param_8];
	ld.param.u64 	%rd127, [_ZN3cub18CUB_300001_SM_10006detail10merge_sort26DeviceMergeSortMergeKernelINS2_10policy_hubIN6thrust24THRUST_300001_SM_1000_NS6detail15normal_iteratorINS6_10device_ptrI6RecordEEEEE9Policy600ESC_PNS0_8NullTypeESC_SG_m14compareRecordsSA_SF_EEvbT2_T3_T4_PT6_PT7_T5_PSK_SK_NS1_7vsmem_tE_param_7];
	ld.param.u64 	%rd125, [_ZN3cub18CUB_300001_SM_10006detail10merge_sort26DeviceMergeSortMergeKernelINS2_10policy_hubIN6thrust24THRUST_300001_SM_1000_NS6detail15normal_iteratorINS6_10device_ptrI6RecordEEEEE9Policy600ESC_PNS0_8NullTypeESC_SG_m14compareRecordsSA_SF_EEvbT2_T3_T4_PT6_PT7_T5_PSK_SK_NS1_7vsmem_tE_param_3];
	ld.param.s8 	%rs4, [_ZN3cub18CUB_300001_SM_10006detail10merge_sort26DeviceMergeSortMergeKernelINS2_10policy_hubIN6thrust24THRUST_300001_SM_1000_NS6detail15normal_iteratorINS6_10device_ptrI6RecordEEEEE9Policy600ESC_PNS0_8NullTypeESC_SG_m14compareRecordsSA_SF_EEvbT2_T3_T4_PT6_PT7_T5_PSK_SK_NS1_7vsmem_tE_param_0];
	cvta.to.global.u64 	%rd75, %rd127;
	shl.b64 	%rd76, %rd3, 3;
	add.s64 	%rd77, %rd75, %rd76;
	ld.global.u64 	%rd5, [%rd77];
	ld.global.u64 	%rd78, [%rd77+8];
	neg.s64 	%rd79, %rd129;
	and.b64  	%rd80, %rd79, %rd3;
	shl.b64 	%rd6, %rd80, 11;
	shl.b64 	%rd81, %rd129, 10;
	and.b64  	%rd7, %rd81, -2048;
	sub.s64 	%rd82, %rd3, %rd80;
	shl.b64 	%rd83, %rd82, 11;
	sub.s64 	%rd84, %rd5, %rd6;
	sub.s64 	%rd85, %rd78, %rd6;
	sub.s64 	%rd86, %rd125, %rd6;
	max.u64 	%rd87, %rd86, %rd7;
	sub.s64 	%rd88, %rd87, %rd7;
	sub.s64 	%rd89, %rd83, %rd84;
	min.u64 	%rd8, %rd89, %rd88;
	setp.eq.s64 	%p131, %rd82, -1;
	selp.b64 	%rd90, 2047, 2048, %p131;
	add.s64 	%rd91, %rd90, %rd83;
	sub.s64 	%rd92, %rd91, %rd85;
	or.b64  	%rd93, %rd79, %rd3;
	setp.eq.s64 	%p132, %rd93, -1;
	min.u64 	%rd94, %rd7, %rd86;
	selp.b64 	%rd95, %rd94, %rd85, %p132;
	selp.b64 	%rd96, %rd7, %rd92, %p132;
	min.u64 	%rd97, %rd96, %rd88;
	cvt.u32.u64 	%r694, %rd84;
	cvt.u32.u64 	%r695, %rd95;
	sub.s32 	%r2, %r695, %r694;
	cvt.u32.u64 	%r696, %rd97;
	cvt.u32.u64 	%r697, %rd8;
	sub.s32 	%r3, %r696, %r697;
	// begin inline asm
	griddepcontrol.wait;
	// end inline asm
	setp.eq.s16 	%p133, %rs4, 0;
	@%p133 bra 	$L__BB13_26;
	add.s64 	%rd98, %rd6, %rd7;
	add.s64 	%rd99, %rd98, %rd8;
	setp.ge.s32 	%p134, %r1, %r2;
	cvt.u64.u32 	%rd100, %r1;
	add.s64 	%rd101, %rd5, %rd100;
	shl.b64 	%rd102, %rd101, 3;
	add.s64 	%rd9, %rd2, %rd102;
	sub.s32 	%r698, %r1, %r2;
	cvt.s64.s32 	%rd103, %r698;
	add.s64 	%rd104, %rd99, %rd103;
	shl.b64 	%rd105, %rd104, 3;
	add.s64 	%rd10, %rd2, %rd105;
	@%p134 bra 	$L__BB13_4;
	ld.global.u32 	%r963, [%rd9];
	ld.global.u32 	%r962, [%rd9+4];
	bra.uni 	$L__BB13_5;
$L__BB13_4:
	ld.global.u32 	%r963, [%rd10];
	ld.global.u32 	%r962, [%rd10+4];
$L__BB13_5:
	add.s32 	%r699, %r1, 256;
	setp.lt.s32 	%p135, %r699, %r2;
	@%p135 bra 	$L__BB13_7;
	ld.global.u32 	%r961, [%rd10+2048];
	ld.global.u32 	%r960, [%rd10+2052];
	bra.uni 	$L__BB13_8;
$L__BB13_7:
	ld.global.u32 	%r961, [%rd9+2048];
	ld.global.u32 	%r960, [%rd9+2052];
$L__BB13_8:
	add.s32 	%r700, %r1, 512;
	setp.lt.s32 	%p136, %r700, %r2;
	@%p136 bra 	$L__BB13_10;
	ld.global.u32 	%r959, [%rd10+4096];
	ld.global.u32 	%r958, [%rd10+4100];
	bra.uni 	$L__BB13_11;
$L__BB13_10:
	ld.global.u32 	%r959, [%rd9+4096];
	ld.global.u32 	%r958, [%rd9+4100];
$L__BB13_11:
	add.s32 	%r701, %r1, 768;
	setp.lt.s32 	%p137, %r701, %r2;
	@%p137 bra 	$L__BB13_13;
	ld.global.u32 	%r957, [%rd10+6144];
	ld.global.u32 	%r956, [%rd10+6148];
	bra.uni 	$L__BB13_14;
$L__BB13_13:
	ld.global.u32 	%r957, [%rd9+6144];
	ld.global.u32 	%r956, [%rd9+6148];
$L__BB13_14:
	or.b32  	%r702, %r1, 1024;
	setp.lt.s32 	%p138, %r702, %r2;
	@%p138 bra 	$L__BB13_16;
	ld.global.u32 	%r955, [%rd10+8192];
	ld.global.u32 	%r954, [%rd10+8196];
	bra.uni 	$L__BB13_17;
$L__BB13_16:
	ld.global.u32 	%r955, [%rd9+8192];
	ld.global.u32 	%r954, [%rd9+8196];
$L__BB13_17:
	add.s32 	%r703, %r1, 1280;
	setp.lt.s32 	%p139, %r703, %r2;
	@%p139 bra 	$L__BB13_19;
	ld.global.u32 	%r953, [%rd10+10240];
	ld.global.u32 	%r952, [%rd10+10244];
	bra.uni 	$L__BB13_20;
$L__BB13_19:
	ld.global.u32 	%r953, [%rd9+10240];
	ld.global.u32 	%r952, [%rd9+10244];
$L__BB13_20:
	add.s32 	%r704, %r1, 1536;
	setp.lt.s32 	%p140, %r704, %r2;
	@%p140 bra 	$L__BB13_22;
	ld.global.u32 	%r951, [%rd10+12288];
	ld.global.u32 	%r950, [%rd10+12292];
	bra.uni 	$L__BB13_23;
$L__BB13_22:
	ld.global.u32 	%r951, [%rd9+12288];
	ld.global.u32 	%r950, [%rd9+12292];
$L__BB13_23:
	add.s32 	%r705, %r1, 1792;
	setp.lt.s32 	%p141, %r705, %r2;
	@%p141 bra 	$L__BB13_25;
	ld.global.u32 	%r949, [%rd10+14336];
	ld.global.u32 	%r948, [%rd10+14340];
	bra.uni 	$L__BB13_50;
$L__BB13_25:
	ld.global.u32 	%r949, [%rd9+14336];
	ld.global.u32 	%r948, [%rd9+14340];
	bra.uni 	$L__BB13_50;
$L__BB13_26:
	add.s64 	%rd106, %rd6, %rd7;
	add.s64 	%rd107, %rd106, %rd8;
	setp.ge.s32 	%p142, %r1, %r2;
	cvt.u64.u32 	%rd108, %r1;
	add.s64 	%rd109, %rd5, %rd108;
	shl.b64 	%rd110, %rd109, 3;
	add.s64 	%rd11, %rd1, %rd110;
	sub.s32 	%r706, %r1, %r2;
	cvt.s64.s32 	%rd111, %r706;
	add.s64 	%rd112, %rd107, %rd111;
	shl.b64 	%rd113, %rd112, 3;
	add.s64 	%rd12, %rd1, %rd113;
	@%p142 bra 	$L__BB13_28;
	ld.global.u32 	%r963, [%rd11];
	ld.global.u32 	%r962, [%rd11+4];
	bra.uni 	$L__BB13_29;
$L__BB13_28:
	ld.global.u32 	%r963, [%rd12];
	ld.global.u32 	%r962, [%rd12+4];
$L__BB13_29:
	add.s32 	%r707, %r1, 256;
	setp.lt.s32 	%p143, %r707, %r2;
	@%p143 bra 	$L__BB13_31;
	ld.global.u32 	%r961, [%rd12+2048];
	ld.global.u32 	%r960, [%rd12+2052];
	bra.uni 	$L__BB13_32;
$L__BB13_31:
	ld.global.u32 	%r961, [%rd11+2048];
	ld.global.u32 	%r960, [%rd11+2052];
$L__BB13_32:
	add.s32 	%r708, %r1, 512;
	setp.lt.s32 	%p144, %r708, %r2;
	@%p144 bra 	$L__BB13_34;
	ld.global.u32 	%r959, [%rd12+4096];
	ld.global.u32 	%r958, [%rd12+4100];
	bra.uni 	$L__BB13_35;
$L__BB13_34:
	ld.global.u32 	%r959, [%rd11+4096];
	ld.global.u32 	%r958, [%rd11+4100];
$L__BB13_35:
	add.s32 	%r709, %r1, 768;
	setp.lt.s32 	%p145, %r709, %r2;
	@%p145 bra 	$L__BB13_37;
	ld.global.u32 	%r957, [%rd12+6144];
	ld.global.u32 	%r956, [%rd12+6148];
	bra.uni 	$L__BB13_38;
$L__BB13_37:
	ld.global.u32 	%r957, [%rd11+6144];
	ld.global.u32 	%r956, [%rd11+6148];
$L__BB13_38:
	or.b32  	%r710, %r1, 1024;
	setp.lt.s32 	%p146, %r710, %r2;
	@%p146 bra 	$L__BB13_40;
	ld.global.u32 	%r955, [%rd12+8192];
	ld.global.u32 	%r954, [%rd12+8196];
	bra.uni 	$L__BB13_41;
$L__BB13_40:
	ld.global.u32 	%r955, [%rd11+8192];
	ld.global.u32 	%r954, [%rd11+8196];
$L__BB13_41:
	add.s32 	%r711, %r1, 1280;
	setp.lt.s32 	%p147, %r711, %r2;
	@%p147 bra 	$L__BB13_43;
	ld.global.u32 	%r953, [%rd12+10240];
	ld.global.u32 	%r952, [%rd12+10244];
	bra.uni 	$L__BB13_44;
$L__BB13_43:
	ld.global.u32 	%r953, [%rd11+10240];
	ld.global.u32 	%r952, [%rd11+10244];
$L__BB13_44:
	add.s32 	%r712, %r1, 1536;
	setp.lt.s32 	%p148, %r712, %r2;
	@%p148 bra 	$L__BB13_46;
	ld.global.u32 	%r951, [%rd12+12288];
	ld.global.u32 	%r950, [%rd12+12292];
	bra.uni 	$L__BB13_47;
$L__BB13_46:
	ld.global.u32 	%r951, [%rd11+12288];
	ld.global.u32 	%r950, [%rd11+12292];
$L__BB13_47:
	add.s32 	%r713, %r1, 1792;
	setp.lt.s32 	%p149, %r713, %r2;
	@%p149 bra 	$L__BB13_49;
	ld.global.u32 	%r949, [%rd12+14336];
	ld.global.u32 	%r948, [%rd12+14340];
	bra.uni 	$L__BB13_50;
$L__BB13_49:
	ld.global.u32 	%r949, [%rd11+14336];
	ld.global.u32 	%r948, [%rd11+14340];
$L__BB13_50:
	shl.b32 	%r113, %r1, 3;
	mov.u32 	%r714, _ZZN3cub18CUB_300001_SM_10006detail10merge_sort26DeviceMergeSortMergeKernelINS2_10policy_hubIN6thrust24THRUST_300001_SM_1000_NS6detail15normal_iteratorINS6_10device_ptrI6RecordEEEEE9Policy600ESC_PNS0_8NullTypeESC_SG_m14compareRecordsSA_SF_EEvbT2_T3_T4_PT6_PT7_T5_PSK_SK_NS1_7vsmem_tEE19static_temp_storage;
	add.s32 	%r715, %r714, %r113;
	st.shared.v2.u32 	[%r715], {%r963, %r962};
	st.shared.v2.u32 	[%r715+2048], {%r961, %r960};
	st.shared.v2.u32 	[%r715+4096], {%r959, %r958};
	st.shared.v2.u32 	[%r715+6144], {%r957, %r956};
	st.shared.v2.u32 	[%r715+8192], {%r955, %r954};
	st.shared.v2.u32 	[%r715+10240], {%r953, %r952};
	st.shared.v2.u32 	[%r715+12288], {%r951, %r950};
	st.shared.v2.u32 	[%r715+14336], {%r949, %r948};
	bar.sync 	0;
	// begin inline asm
	griddepcontrol.launch_dependents;
	// end inline asm
	add.s32 	%r112, %r3, %r2;
	min.s32 	%r114, %r113, %r112;
	shl.b32 	%r716, %r2, 3;
	add.s32 	%r115, %r714, %r716;
	setp.lt.s32 	%p150, %r114, %r3;
	sub.s32 	%r717, %r114, %r3;
	selp.b32 	%r966, 0, %r717, %p150;
	min.s32 	%r964, %r114, %r2;
	setp.ge.s32 	%p151, %r966, %r964;
	@%p151 bra 	$L__BB13_52;
$L__BB13_51:
	sub.s32 	%r718, %r964, %r966;
	shr.u32 	%r719, %r718, 31;
	add.s32 	%r720, %r718, %r719;
	shr.s32 	%r721, %r720, 1;
	add.s32 	%r722, %r721, %r966;
	shl.b32 	%r723, %r722, 3;
	add.s32 	%r725, %r714, %r723;
	ld.shared.u32 	%r726, [%r725+4];
	not.b32 	%r727, %r722;
	add.s32 	%r728, %r114, %r727;
	shl.b32 	%r729, %r728, 3;
	add.s32 	%r730, %r115, %r729;
	ld.shared.u32 	%r731, [%r730+4];
	setp.lt.s32 	%p152, %r731, %r726;
	add.s32 	%r732, %r722, 1;
	selp.b32 	%r966, %r966, %r732, %p152;
	selp.b32 	%r964, %r722, %r964, %p152;
	setp.lt.s32 	%p153, %r966, %r964;
	@%p153 bra 	$L__BB13_51;
$L__BB13_52:
	sub.s32 	%r733, %r114, %r966;
	add.s32 	%r123, %r733, %r2;
	shl.b32 	%r734, %r733, 3;
	add.s32 	%r124, %r115, %r734;
	ld.shared.v2.u32 	{%r967, %r968}, [%r124];
	shl.b32 	%r735, %r966, 3;
	add.s32 	%r127, %r714, %r735;
	ld.shared.v2.u32 	{%r973, %r974}, [%r127];
	setp.ge.s32 	%p155, %r123, %r112;
	mov.pred 	%p194, 0;
	@%p155 bra 	$L__BB13_54;
	setp.ge.s32 	%p156, %r966, %r2;
	setp.lt.s32 	%p157, %r968, %r974;
	or.pred  	%p194, %p156, %p157;
$L__BB13_54:
	selp.b32 	%r130, %r968, %r974, %p194;
	selp.b32 	%r131, %r967, %r973, %p194;
	selp.u32 	%r737, 1, 0, %p194;
	add.s32 	%r132, %r123, %r737;
	not.pred 	%p158, %p194;
	selp.u32 	%r738, 1, 0, %p158;
	add.s32 	%r133, %r966, %r738;
	@%p158 bra 	$L__BB13_56;
	ld.shared.v2.u32 	{%r967, %r968}, [%r124+8];
	bra.uni 	$L__BB13_57;
$L__BB13_56:
	ld.shared.v2.u32 	{%r973, %r974}, [%r127+8];
$L__BB13_57:
	setp.ge.s32 	%p160, %r132, %r112;
	mov.pred 	%p195, 0;
	@%p160 bra 	$L__BB13_59;
	setp.ge.s32 	%p161, %r133, %r2;
	setp.lt.s32 	%p162, %r968, %r974;
	or.pred  	%p195, %p161, %p162;
$L__BB13_59:
	selp.b32 	%r142, %r968, %r974, %p195;
	selp.b32 	%r143, %r967, %r973, %p195;
	selp.u32 	%r739, 1, 0, %p195;
	add.s32 	%r144, %r132, %r739;
	not.pred 	%p163, %p195;
	selp.u32 	%r740, 1, 0, %p163;
	add.s32 	%r145, %r133, %r740;
	@%p195 bra 	$L__BB13_61;
	shl.b32 	%r741, %r145, 3;
	add.s32 	%r743, %r714, %r741;
	ld.shared.v2.u32 	{%r973, %r974}, [%r743];
	bra.uni 	$L__BB13_62;
$L__BB13_61:
	shl.b32 	%r744, %r144, 3;
	add.s32 	%r746, %r714, %r744;
	ld.shared.v2.u32 	{%r967, %r968}, [%r746];
$L__BB13_62:
	setp.ge.s32 	%p165, %r144, %r112;
	mov.pred 	%p196, 0;
	@%p165 bra 	$L__BB13_64;
	setp.ge.s32 	%p166, %r145, %r2;
	setp.lt.s32 	%p167, %r968, %r974;
	or.pred  	%p196, %p166, %p167;
$L__BB13_64:
	selp.b32 	%r154, %r968, %r974, %p196;
	selp.b32 	%r155, %r967, %r973, %p196;
	selp.u32 	%r747, 1, 0, %p196;
	add.s32 	%r156, %r144, %r747;
	not.pred 	%p168, %p196;
	selp.u32 	%r748, 1, 0, %p168;
	add.s32 	%r157, %r145, %r748;
	@%p196 bra 	$L__BB13_66;
	shl.b32 	%r749, %r157, 3;
	add.s32 	%r751, %r714, %r749;
	ld.shared.v2.u32 	{%r973, %r974}, [%r751];
	bra.uni 	$L__BB13_67;
$L__BB13_66:
	shl.b32 	%r752, %r156, 3;
	add.s32 	%r754, %r714, %r752;
	ld.shared.v2.u32 	{%r967, %r968}, [%r754];
$L__BB13_67:
	setp.ge.s32 	%p170, %r156, %r112;
	mov.pred 	%p197, 0;
	@%p170 bra 	$L__BB13_69;
	setp.ge.s32 	%p171, %r157, %r2;
	setp.lt.s32 	%p172, %r968, %r974;
	or.pred  	%p197, %p171, %p172;
$L__BB13_69:
	selp.b32 	%r166, %r968, %r974, %p197;
	selp.b32 	%r167, %r967, %r973, %p197;
	selp.u32 	%r755, 1, 0, %p197;
	add.s32 	%r168, %r156, %r755;
	not.pred 	%p173, %p197;
	selp.u32 	%r756, 1, 0, %p173;
	add.s32 	%r169, %r157, %r756;
	@%p197 bra 	$L__BB13_71;
	shl.b32 	%r757, %r169, 3;
	add.s32 	%r759, %r714, %r757;
	ld.shared.v2.u32 	{%r973, %r974}, [%r759];
	bra.uni 	$L__BB13_72;
$L__BB13_71:
	shl.b32 	%r760, %r168, 3;
	add.s32 	%r762, %r714, %r760;
	ld.shared.v2.u32 	{%r967, %r968}, [%r762];
$L__BB13_72:
	setp.ge.s32 	%p175, %r168, %r112;
	mov.pred 	%p198, 0;
	@%p175 bra 	$L__BB13_74;
	setp.ge.s32 	%p176, %r169, %r2;
	setp.lt.s32 	%p177, %r968, %r974;
	or.pred  	%p198, %p176, %p177;
$L__BB13_74:
	selp.b32 	%r178, %r968, %r974, %p198;
	selp.b32 	%r179, %r967, %r973, %p198;
	selp.u32 	%r763, 1, 0, %p198;
	add.s32 	%r180, %r168, %r763;
	not.pred 	%p178, %p198;
	selp.u32 	%r764, 1, 0, %p178;
	add.s32 	%r181, %r169, %r764;
	@%p198 bra 	$L__BB13_76;
	shl.b32 	%r765, %r181, 3;
	add.s32 	%r767, %r714, %r765;
	ld.shared.v2.u32 	{%r973, %r974}, [%r767];
	bra.uni 	$L__BB13_77;
$L__BB13_76:
	shl.b32 	%r768, %r180, 3;
	add.s32 	%r770, %r714, %r768;
	ld.shared.v2.u32 	{%r967, %r968}, [%r770];
$L__BB13_77:
	setp.ge.s32 	%p180, %r180, %r112;
	mov.pred 	%p199, 0;
	@%p180 bra 	$L__BB13_79;
	setp.ge.s32 	%p181, %r181, %r2;
	setp.lt.s32 	%p182, %r968, %r974;
	or.pred  	%p199, %p181, %p182;
$L__BB13_79:
	selp.b32 	%r190, %r968, %r974, %p199;
	selp.b32 	%r191, %r967, %r973, %p199;
	selp.u32 	%r771, 1, 0, %p199;
	add.s32 	%r192, %r180, %r771;
	not.pred 	%p183, %p199;
	selp.u32 	%r772, 1, 0, %p183;
	add.s32 	%r193, %r181, %r772;
	@%p199 bra 	$L__BB13_81;
	shl.b32 	%r773, %r193, 3;
	add.s32 	%r775, %r714, %r773;
	ld.shared.v2.u32 	{%r973, %r974}, [%r775];
	bra.uni 	$L__BB13_82;
$L__BB13_81:
	shl.b32 	%r776, %r192, 3;
	add.s32 	%r778, %r714, %r776;
	ld.shared.v2.u32 	{%r967, %r968}, [%r778];
$L__BB13_82:
	setp.ge.s32 	%p185, %r192, %r112;
	mov.pred 	%p200, 0;
	@%p185 bra 	$L__BB13_84;
	setp.ge.s32 	%p186, %r193, %r2;
	setp.lt.s32 	%p187, %r968, %r974;
	or.pred  	%p200, %p186, %p187;
$L__BB13_84:
	selp.b32 	%r202, %r968, %r974, %p200;
	selp.b32 	%r203, %r967, %r973, %p200;
	selp.u32 	%r779, 1, 0, %p200;
	add.s32 	%r204, %r192, %r779;
	not.pred 	%p188, %p200;
	selp.u32 	%r780, 1, 0, %p188;
	add.s32 	%r205, %r193, %r780;
	@%p200 bra 	$L__BB13_86;
	shl.b32 	%r781, %r205, 3;
	mov.u32 	%r782, _ZZN3cub18CUB_300001_SM_10006detail10merge_sort26DeviceMergeSortMergeKernelINS2_10policy_hubIN6thrust24THRUST_300001_SM_1000_NS6detail15normal_iteratorINS6_10device_ptrI6RecordEEEEE9Policy600ESC_PNS0_8NullTypeESC_SG_m14compareRecordsSA_SF_EEvbT2_T3_T4_PT6_PT7_T5_PSK_SK_NS1_7vsmem_tEE19static_temp_storage;
	add.s32 	%r783, %r782, %r781;
	ld.shared.v2.u32 	{%r973, %r974}, [%r783];
	bra.uni 	$L__BB13_87;
$L__BB13_86:
	shl.b32 	%r784, %r204, 3;
	mov.u32 	%r785, _ZZN3cub18CUB_300001_SM_10006detail10merge_sort26DeviceMergeSortMergeKernelINS2_10policy_hubIN6thrust24THRUST_300001_SM_1000_NS6detail15normal_iteratorINS6_10device_ptrI6RecordEEEEE9Policy600ESC_PNS0_8NullTypeESC_SG_m14compareRecordsSA_SF_EEvbT2_T3_T4_PT6_PT7_T5_PSK_SK_NS1_7vsmem_tEE19static_temp_storage;
	add.s32 	%r786, %r785, %r784;
	ld.shared.v2.u32 	{%r967, %r968}, [%r786];
$L__BB13_87:
	setp.ge.s32 	%p190, %r204, %r112;
	mov.pred 	%p201, 0;
	@%p190 bra 	$L__BB13_89;
	setp.ge.s32 	%p191, %r205, %r2;
	setp.lt.s32 	%p192, %r968, %r974;
	or.pred  	%p201, %p191, %p192;
$L__BB13_89:
	ld.param.s8 	%rs5, [_ZN3cub18CUB_300001_SM_10006detail10merge_sort26DeviceMergeSortMergeKernelINS2_10policy_hubIN6thrust24THRUST_300001_SM_1000_NS6detail15normal_iteratorINS6_10device_ptrI6RecordEEEEE9Policy600ESC_PNS0_8NullTypeESC_SG_m14compareRecordsSA_SF_EEvbT2_T3_T4_PT6_PT7_T5_PSK_SK_NS1_7vsmem_tE_param_0];
	setp.eq.s16 	%p193, %rs5, 0;
	selp.b32 	%r214, %r968, %r974, %p201;
	selp.b32 	%r215, %r967, %r973, %p201;
	bar.sync 	0;
	@%p193 bra 	$L__BB13_91;
	// begin inline asm
	mov.u32 %r787, %laneid;
	// end inline asm
	and.b32  	%r788, %r113, 7936;
	shl.b32 	%r789, %r787, 3;
	add.s32 	%r790, %r789, %r788;
	shr.s32 	%r791, %r790, 5;
	add.s32 	%r792, %r791, %r790;
	shl.b32 	%r793, %r792, 3;
	mov.u32 	%r794, _ZZN3cub18CUB_300001_SM_10006detail10merge_sort26DeviceMergeSortMergeKernelINS2_10policy_hubIN6thrust24THRUST_300001_SM_1000_NS6detail15normal_iteratorINS6_10device_ptrI6RecordEEEEE9Policy600ESC_PNS0_8NullTypeESC_SG_m14compareRecordsSA_SF_EEvbT2_T3_T4_PT6_PT7_T5_PSK_SK_NS1_7vsmem_tEE19static_temp_storage;
	add.s32 	%r795, %r794, %r793;
	st.shared.v2.u32 	[%r795], {%r131, %r130};
	st.shared.v2.u32 	[%r795+8], {%r143, %r142};
	st.shared.v2.u32 	[%r795+16], {%r155, %r154};
	st.shared.v2.u32 	[%r795+24], {%r167, %r166};
	st.shared.v2.u32 	[%r795+32], {%r179, %r178};
	st.shared.v2.u32 	[%r795+40], {%r191, %r190};
	st.shared.v2.u32 	[%r795+48], {%r203, %r202};
	st.shared.v2.u32 	[%r795+56], {%r215, %r214};
	bar.warp.sync 	-1;
	mad.lo.s32 	%r796, %r787, -7, %r790;
	shr.s32 	%r797, %r796, 5;
	add.s32 	%r798, %r797, %r796;
	shl.b32 	%r799, %r798, 3;
	add.s32 	%r800, %r794, %r799;
	ld.shared.v2.u32 	{%r801, %r802}, [%r800];
	add.s32 	%r803, %r796, 32;
	shr.s32 	%r804, %r803, 5;
	add.s32 	%r805, %r804, %r796;
	shl.b32 	%r806, %r805, 3;
	add.s32 	%r807, %r794, %r806;
	ld.shared.v2.u32 	{%r808, %r809}, [%r807+256];
	add.s32 	%r810, %r796, 64;
	shr.s32 	%r811, %r810, 5;
	add.s32 	%r812, %r811, %r796;
	shl.b32 	%r813, %r812, 3;
	add.s32 	%r814, %r794, %r813;
	ld.shared.v2.u32 	{%r815, %r816}, [%r814+512];
	add.s32 	%r817, %r796, 96;
	shr.s32 	%r818, %r817, 5;
	add.s32 	%r819, %r818, %r796;
	shl.b32 	%r820, %r819, 3;
	add.s32 	%r821, %r794, %r820;
	ld.shared.v2.u32 	{%r822, %r823}, [%r821+768];
	add.s32 	%r824, %r796, 128;
	shr.s32 	%r825, %r824, 5;
	add.s32 	%r826, %r825, %r796;
	shl.b32 	%r827, %r826, 3;
	add.s32 	%r828, %r794, %r827;
	ld.shared.v2.u32 	{%r829, %r830}, [%r828+1024];
	add.s32 	%r831, %r796, 160;
	shr.s32 	%r832, %r831, 5;
	add.s32 	%r833, %r832, %r796;
	shl.b32 	%r834, %r833, 3;
	add.s32 	%r835, %r794, %r834;
	ld.shared.v2.u32 	{%r836, %r837}, [%r835+1280];
	add.s32 	%r838, %r796, 192;
	shr.s32 	%r839, %r838, 5;
	add.s32 	%r840, %r839, %r796;
	shl.b32 	%r841, %r840, 3;
	add.s32 	%r842, %r794, %r841;
	ld.shared.v2.u32 	{%r843, %r844}, [%r842+1536];
	add.s32 	%r845, %r796, 224;
	shr.s32 	%r846, %r845, 5;
	add.s32 	%r847, %r846, %r796;
	shl.b32 	%r848, %r847, 3;
	add.s32 	%r849, %r794, %r848;
	ld.shared.v2.u32 	{%r850, %r851}, [%r849+1792];
	and.b32  	%r852, %r1, 31;
	or.b32  	%r853, %r788, %r852;
	cvt.u64.u32 	%rd114, %r853;
	add.s64 	%rd115, %rd4, %rd114;
	shl.b64 	%rd116, %rd115, 3;
	add.s64 	%rd117, %rd1, %rd116;
	st.global.u32 	[%rd117], %r801;
	st.global.u32 	[%rd117+4], %r802;
	st.global.u32 	[%rd117+256], %r808;
	st.global.u32 	[%rd117+260], %r809;
	st.global.u32 	[%rd117+512], %r815;
	st.global.u32 	[%rd117+516], %r816;
	st.global.u32 	[%rd117+768], %r822;
	st.global.u32 	[%rd117+772], %r823;
	st.global.u32 	[%rd117+1024], %r829;
	st.global.u32 	[%rd117+1028], %r830;
	st.global.u32 	[%rd117+1280], %r836;
	st.global.u32 	[%rd117+1284], %r837;
	st.global.u32 	[%rd117+1536], %r843;
	st.global.u32 	[%rd117+1540], %r844;
	st.global.u32 	[%rd117+1792], %r850;
	st.global.u32 	[%rd117+1796], %r851;
	bra.uni 	$L__BB13_233;
$L__BB13_91:
	// begin inline asm
	mov.u32 %r854, %laneid;
	// end inline asm
	and.b32  	%r855, %r113, 7936;
	shl.b32 	%r856, %r854, 3;
	add.s32 	%r857, %r856, %r855;
	shr.s32 	%r858, %r857, 5;
	add.s32 	%r859, %r858, %r857;
	shl.b32 	%r860, %r859, 3;
	mov.u32 	%r861, _ZZN3cub18CUB_300001_SM_10006detail10merge_sort26DeviceMergeSortMergeKernelINS2_10policy_hubIN6thrust24THRUST_300001_SM_1000_NS6detail15normal_iteratorINS6_10device_ptrI6RecordEEEEE9Policy600ESC_PNS0_8NullTypeESC_SG_m14compareRecordsSA_SF_EEvbT2_T3_T4_PT6_PT7_T5_PSK_SK_NS1_7vsmem_tEE19static_temp_storage;
	add.s32 	%r862, %r861, %r860;
	st.shared.v2.u32 	[%r862], {%r131, %r130};
	st.shared.v2.u32 	[%r862+8], {%r143, %r142};
	st.shared.v2.u32 	[%r862+16], {%r155, %r154};
	st.shared.v2.u32 	[%r862+24], {%r167, %r166};
	st.shared.v2.u32 	[%r862+32], {%r179, %r178};
	st.shared.v2.u32 	[%r862+40], {%r191, %r190};
	st.shared.v2.u32 	[%r862+48], {%r203, %r202};
	st.shared.v2.u32 	[%r862+56], {%r215, %r214};
	bar.warp.sync 	-1;
	mad.lo.s32 	%r863, %r854, -7, %r857;
	shr.s32 	%r864, %r863, 5;
	add.s32 	%r865, %r864, %r863;
	shl.b32 	%r866, %r865, 3;
	add.s32 	%r867, %r861, %r866;
	ld.shared.v2.u32 	{%r868, %r869}, [%r867];
	add.s32 	%r870, %r863, 32;
	shr.s32 	%r871, %r870, 5;
	add.s32 	%r872, %r871, %r863;
	shl.b32 	%r873, %r872, 3;
	add.s32 	%r874, %r861, %r873;
	ld.shared.v2.u32 	{%r875, %r876}, [%r874+256];
	add.s32 	%r877, %r863, 64;
	shr.s32 	%r878, %r877, 5;
	add.s32 	%r879, %r878, %r863;
	shl.b32 	%r880, %r879, 3;
	add.s32 	%r881, %r861, %r880;
	ld.shared.v2.u32 	{%r882, %r883}, [%r881+512];
	add.s32 	%r884, %r863, 96;
	shr.s32 	%r885, %r884, 5;
	add.s32 	%r886, %r885, %r863;
	shl.b32 	%r887, %r886, 3;
	add.s32 	%r888, %r861, %r887;
	ld.shared.v2.u32 	{%r889, %r890}, [%r888+768];
	add.s32 	%r891, %r863, 128;
	shr.s32 	%r892, %r891, 5;
	add.s32 	%r893, %r892, %r863;
	shl.b32 	%r894, %r893, 3;
	add.s32 	%r895, %r861, %r894;
	ld.shared.v2.u32 	{%r896, %r897}, [%r895+1024];
	add.s32 	%r898, %r863, 160;
	shr.s32 	%r899, %r898, 5;
	add.s32 	%r900, %r899, %r863;
	shl.b32 	%r901, %r900, 3;
	add.s32 	%r902, %r861, %r901;
	ld.shared.v2.u32 	{%r903, %r904}, [%r902+1280];
	add.s32 	%r905, %r863, 192;
	shr.s32 	%r906, %r905, 5;
	add.s32 	%r907, %r906, %r863;
	shl.b32 	%r908, %r907, 3;
	add.s32 	%r909, %r861, %r908;
	ld.shared.v2.u32 	{%r910, %r911}, [%r909+1536];
	add.s32 	%r912, %r863, 224;
	shr.s32 	%r913, %r912, 5;
	add.s32 	%r914, %r913, %r863;
	shl.b32 	%r915, %r914, 3;
	add.s32 	%r916, %r861, %r915;
	ld.shared.v2.u32 	{%r917, %r918}, [%r916+1792];
	and.b32  	%r919, %r1, 31;
	cvt.u64.u32 	%rd118, %r855;
	cvt.u64.u32 	%rd119, %r919;
	add.s64 	%rd120, %rd4, %rd119;
	add.s64 	%rd121, %rd120, %rd118;
	shl.b64 	%rd122, %rd121, 3;
	add.s64 	%rd123, %rd2, %rd122;
	st.global.u32 	[%rd123], %r868;
	st.global.u32 	[%rd123+4], %r869;
	st.global.u32 	[%rd123+256], %r875;
	st.global.u32 	[%rd123+260], %r876;
	st.global.u32 	[%rd123+512], %r882;
	st.global.u32 	[%rd123+516], %r883;
	st.global.u32 	[%rd123+768], %r889;
	st.global.u32 	[%rd123+772], %r890;
	st.global.u32 	[%rd123+1024], %r896;
	st.global.u32 	[%rd123+1028], %r897;
	st.global.u32 	[%rd123+1280], %r903;
	st.global.u32 	[%rd123+1284], %r904;
	st.global.u32 	[%rd123+1536], %r910;
	st.global.u32 	[%rd123+1540], %r911;
	st.global.u32 	[%rd123+1792], %r917;
	st.global.u32 	[%rd123+1796], %r918;
	bra.uni 	$L__BB13_233;
$L__BB13_92:
	ld.param.u64 	%rd128, [_ZN3cub18CUB_300001_SM_10006detail10merge_sort26DeviceMergeSortMergeKernelINS2_10policy_hubIN6thrust24THRUST_300001_SM_1000_NS6detail15normal_iteratorINS6_10device_ptrI6RecordEEEEE9Policy600ESC_PNS0_8NullTypeESC_SG_m14compareRecordsSA_SF_EEvbT2_T3_T4_PT6_PT7_T5_PSK_SK_NS1_7vsmem_tE_param_8];
	ld.param.u64 	%rd126, [_ZN3cub18CUB_300001_SM_10006detail10merge_sort26DeviceMergeSortMergeKernelINS2_10policy_hubIN6thrust24THRUST_300001_SM_1000_NS6detail15normal_iteratorINS6_10device_ptrI6RecordEEEEE9Policy600ESC_PNS0_8NullTypeESC_SG_m14compareRecordsSA_SF_EEvbT2_T3_T4_PT6_PT7_T5_PSK_SK_NS1_7vsmem_tE_param_7];
	ld.param.u64 	%rd124, [_ZN3cub18CUB_300001_SM_10006detail10merge_sort26DeviceMergeSortMergeKernelINS2_10policy_hubIN6thrust24THRUST_300001_SM_1000_NS6detail15normal_iteratorINS6_10device_ptrI6RecordEEEEE9Policy600ESC_PNS0_8NullTypeESC_SG_m14compareRecordsSA_SF_EEvbT2_T3_T4_PT6_PT7_T5_PSK_SK_NS1_7vsmem_tE_param_3];
	ld.param.s8 	%rs2, [_ZN3cub18CUB_300001_SM_10006detail10merge_sort26DeviceMergeSortMergeKernelINS2_10policy_hubIN6thrust24THRUST_300001_SM_1000_NS6detail15normal_iteratorINS6_10device_ptrI6RecordEEEEE9Policy600ESC_PNS0_8NullTypeESC_SG_m14compareRecordsSA_SF_EEvbT2_T3_T4_PT6_PT7_T5_PSK_SK_NS1_7vsmem_tE_param_0];
	cvta.to.global.u64 	%rd28, %rd126;
	shl.b64 	%rd29, %rd3, 3;
	add.s64 	%rd30, %rd28, %rd29;
	ld.global.u64 	%rd13, [%rd30];
	ld.global.u64 	%rd31, [%rd30+8];
	neg.s64 	%rd32, %rd128;
	and.b64  	%rd33, %rd32, %rd3;
	shl.b64 	%rd14, %rd33, 11;
	shl.b64 	%rd34, %rd128, 10;
	and.b64  	%rd15, %rd34, -2048;
	sub.s64 	%rd35, %rd3, %rd33;
	shl.b64 	%rd36, %rd35, 11;
	sub.s64 	%rd37, %rd13, %rd14;
	sub.s64 	%rd38, %rd31, %rd14;
	sub.s64 	%rd39, %rd124, %rd14;
	max.u64 	%rd40, %rd39, %rd15;
	sub.s64 	%rd41, %rd40, %rd15;
	sub.s64 	%rd42, %rd36, %rd37;
	min.u64 	%rd16, %rd42, %rd41;
	setp.eq.s64 	%p34, %rd35, -1;
	selp.b64 	%rd43, 2047, 2048, %p34;
	add.s64 	%rd44, %rd43, %rd36;
	sub.s64 	%rd45, %rd44, %rd38;
	or.b64  	%rd46, %rd32, %rd3;
	setp.eq.s64 	%p35, %rd46, -1;
	min.u64 	%rd47, %rd15, %rd39;
	selp.b64 	%rd48, %rd47, %rd38, %p35;
	selp.b64 	%rd49, %rd15, %rd45, %p35;
	min.u64 	%rd50, %rd49, %rd41;
	cvt.u32.u64 	%r487, %rd37;
	cvt.u32.u64 	%r488, %rd48;
	sub.s32 	%r216, %r488, %r487;
	cvt.u32.u64 	%r489, %rd50;
	cvt.u32.u64 	%r490, %rd16;
	sub.s32 	%r217, %r489, %r490;
	// begin inline asm
	griddepcontrol.wait;
	// end inline asm
	setp.eq.s16 	%p36, %rs2, 0;
	@%p36 bra 	$L__BB13_125;
	add.s64 	%rd51, %rd14, %rd15;
	add.s64 	%rd52, %rd51, %rd16;
	add.s32 	%r218, %r217, %r216;
	setp.ge.s32 	%p37, %r1, %r218;
	cvt.u64.u32 	%rd53, %r1;
	add.s64 	%rd54, %rd13, %rd53;
	shl.b64 	%rd55, %rd54, 3;
	add.s64 	%rd17, %rd2, %rd55;
	sub.s32 	%r492, %r1, %r216;
	cvt.s64.s32 	%rd56, %r492;
	add.s64 	%rd57, %rd52, %rd56;
	shl.b64 	%rd58, %rd57, 3;
	add.s64 	%rd18, %rd2, %rd58;
	@%p37 bra 	$L__BB13_97;
	setp.ge.s32 	%p38, %r1, %r216;
	@%p38 bra 	$L__BB13_96;
	ld.global.u32 	%r1038, [%rd17];
	ld.global.u32 	%r1037, [%rd17+4];
	bra.uni 	$L__BB13_97;
$L__BB13_96:
	ld.global.u32 	%r1038, [%rd18];
	ld.global.u32 	%r1037, [%rd18+4];
$L__BB13_97:
	add.s32 	%r225, %r1, 256;
	setp.ge.s32 	%p39, %r225, %r218;
	@%p39 bra 	$L__BB13_101;
	setp.lt.s32 	%p40, %r225, %r216;
	@%p40 bra 	$L__BB13_100;
	ld.global.u32 	%r1036, [%rd18+2048];
	ld.global.u32 	%r1035, [%rd18+2052];
	bra.uni 	$L__BB13_101;
$L__BB13_100:
	ld.global.u32 	%r1036, [%rd17+2048];
	ld.global.u32 	%r1035, [%rd17+2052];
$L__BB13_101:
	add.s32 	%r232, %r1, 512;
	setp.ge.s32 	%p41, %r232, %r218;
	@%p41 bra 	$L__BB13_105;
	setp.lt.s32 	%p42, %r232, %r216;
	@%p42 bra 	$L__BB13_104;
	ld.global.u32 	%r1034, [%rd18+4096];
	ld.global.u32 	%r1033, [%rd18+4100];
	bra.uni 	$L__BB13_105;
$L__BB13_104:
	ld.global.u32 	%r1034, [%rd17+4096];
	ld.global.u32 	%r1033, [%rd17+4100];
$L__BB13_105:
	add.s32 	%r239, %r1, 768;
	setp.ge.s32 	%p43, %r239, %r218;
	@%p43 bra 	$L__BB13_109;
	setp.lt.s32 	%p44, %r239, %r216;
	@%p44 bra 	$L__BB13_108;
	ld.global.u32 	%r1032, [%rd18+6144];
	ld.global.u32 	%r1031, [%rd18+6148];
	bra.uni 	$L__BB13_109;
$L__BB13_108:
	ld.global.u32 	%r1032, [%rd17+6144];
	ld.global.u32 	%r1031, [%rd17+6148];
$L__BB13_109:
	or.b32  	%r246, %r1, 1024;
	setp.ge.s32 	%p45, %r246, %r218;
	@%p45 bra 	$L__BB13_113;
	setp.lt.s32 	%p46, %r246, %r216;
	@%p46 bra 	$L__BB13_112;
	ld.global.u32 	%r1030, [%rd18+8192];
	ld.global.u32 	%r1029, [%rd18+8196];
	bra.uni 	$L__BB13_113;
$L__BB13_112:
	ld.global.u32 	%r1030, [%rd17+8192];
	ld.global.u32 	%r1029, [%rd17+8196];
$L__BB13_113:
	add.s32 	%r253, %r1, 1280;
	setp.ge.s32 	%p47, %r253, %r218;
	@%p47 bra 	$L__BB13_117;
	setp.lt.s32 	%p48, %r253, %r216;
	@%p48 bra 	$L__BB13_116;
	ld.global.u32 	%r1028, [%rd18+10240];
	ld.global.u32 	%r1027, [%rd18+10244];
	bra.uni 	$L__BB13_117;
$L__BB13_116:
	ld.global.u32 	%r1028, [%rd17+10240];
	ld.global.u32 	%r1027, [%rd17+10244];
$L__BB13_117:
	add.s32 	%r260, %r1, 1536;
	setp.ge.s32 	%p49, %r260, %r218;
	@%p49 bra 	$L__BB13_121;
	setp.lt.s32 	%p50, %r260, %r216;
	@%p50 bra 	$L__BB13_120;
	ld.global.u32 	%r1026, [%rd18+12288];
	ld.global.u32 	%r1025, [%rd18+12292];
	bra.uni 	$L__BB13_121;
$L__BB13_120:
	ld.global.u32 	%r1026, [%rd17+12288];
	ld.global.u32 	%r1025, [%rd17+12292];
$L__BB13_121:
	add.s32 	%r267, %r1, 1792;
	setp.ge.s32 	%p51, %r267, %r218;
	@%p51 bra 	$L__BB13_157;
	setp.lt.s32 	%p52, %r267, %r216;
	@%p52 bra 	$L__BB13_124;
	ld.global.u32 	%r1024, [%rd18+14336];
	ld.global.u32 	%r1023, [%rd18+14340];
	bra.uni 	$L__BB13_157;
$L__BB13_124:
	ld.global.u32 	%r1024, [%rd17+14336];
	ld.global.u32 	%r1023, [%rd17+14340];
	bra.uni 	$L__BB13_157;
$L__BB13_125:
	add.s64 	%rd59, %rd14, %rd15;
	add.s64 	%rd60, %rd59, %rd16;
	add.s32 	%r272, %r217, %r216;
	setp.ge.s32 	%p53, %r1, %r272;
	cvt.u64.u32 	%rd61, %r1;
	add.s64 	%rd62, %rd13, %rd61;
	shl.b64 	%rd63, %rd62, 3;
	add.s64 	%rd19, %rd1, %rd63;
	sub.s32 	%r501, %r1, %r216;
	cvt.s64.s32 	%rd64, %r501;
	add.s64 	%rd65, %rd60, %rd64;
	shl.b64 	%rd66, %rd65, 3;
	add.s64 	%rd20, %rd1, %rd66;
	@%p53 bra 	$L__BB13_129;
	setp.ge.s32 	%p54, %r1, %r216;
	@%p54 bra 	$L__BB13_128;
	ld.global.u32 	%r1038, [%rd19];
	ld.global.u32 	%r1037, [%rd19+4];
	bra.uni 	$L__BB13_129;
$L__BB13_128:
	ld.global.u32 	%r1038, [%rd20];
	ld.global.u32 	%r1037, [%rd20+4];
$L__BB13_129:
	add.s32 	%r279, %r1, 256;
	setp.ge.s32 	%p55, %r279, %r272;
	@%p55 bra 	$L__BB13_133;
	setp.lt.s32 	%p56, %r279, %r216;
	@%p56 bra 	$L__BB13_132;
	ld.global.u32 	%r1036, [%rd20+2048];
	ld.global.u32 	%r1035, [%rd20+2052];
	bra.uni 	$L__BB13_133;
$L__BB13_132:
	ld.global.u32 	%r1036, [%rd19+2048];
	ld.global.u32 	%r1035, [%rd19+2052];
$L__BB13_133:
	add.s32 	%r286, %r1, 512;
	setp.ge.s32 	%p57, %r286, %r272;
	@%p57 bra 	$L__BB13_137;
	setp.lt.s32 	%p58, %r286, %r216;
	@%p58 bra 	$L__BB13_136;
	ld.global.u32 	%r1034, [%rd20+4096];
	ld.global.u32 	%r1033, [%rd20+4100];
	bra.uni 	$L__BB13_137;
$L__BB13_136:
	ld.global.u32 	%r1034, [%rd19+4096];
	ld.global.u32 	%r1033, [%rd19+4100];
$L__BB13_137:
	add.s32 	%r293, %r1, 768;
	setp.ge.s32 	%p59, %r293, %r272;
	@%p59 bra 	$L__BB13_141;
	setp.lt.s32 	%p60, %r293, %r216;
	@%p60 bra 	$L__BB13_140;
	ld.global.u32 	%r1032, [%rd20+6144];
	ld.global.u32 	%r1031, [%rd20+6148];
	bra.uni 	$L__BB13_141;
$L__BB13_140:
	ld.global.u32 	%r1032, [%rd19+6144];
	ld.global.u32 	%r1031, [%rd19+6148];
$L__BB13_141:
	or.b32  	%r300, %r1, 1024;
	setp.ge.s32 	%p61, %r300, %r272;
	@%p61 bra 	$L__BB13_145;
	setp.lt.s32 	%p62, %r300, %r216;
	@%p62 bra 	$L__BB13_144;
	ld.global.u32 	%r1030, [%rd20+8192];
	ld.global.u32 	%r1029, [%rd20+8196];
	bra.uni 	$L__BB13_145;
$L__BB13_144:
	ld.global.u32 	%r1030, [%rd19+8192];
	ld.global.u32 	%r1029, [%rd19+8196];
$L__BB13_145:
	add.s32 	%r307, %r1, 1280;
	setp.ge.s32 	%p63, %r307, %r272;
	@%p63 bra 	$L__BB13_149;
	setp.lt.s32 	%p64, %r307, %r216;
	@%p64 bra 	$L__BB13_148;
	ld.global.u32 	%r1028, [%rd20+10240];
	ld.global.u32 	%r1027, [%rd20+10244];
	bra.uni 	$L__BB13_149;
$L__BB13_148:
	ld.global.u32 	%r1028, [%rd19+10240];
	ld.global.u32 	%r1027, [%rd19+10244];
$L__BB13_149:
	add.s32 	%r314, %r1, 1536;
	setp.ge.s32 	%p65, %r314, %r272;
	@%p65 bra 	$L__BB13_153;
	setp.lt.s32 	%p66, %r314, %r216;
	@%p66 bra 	$L__BB13_152;
	ld.global.u32 	%r1026, [%rd20+12288];
	ld.global.u32 	%r1025, [%rd20+12292];
	bra.uni 	$L__BB13_153;
$L__BB13_152:
	ld.global.u32 	%r1026, [%rd19+12288];
	ld.global.u32 	%r1025, [%rd19+12292];
$L__BB13_153:
	add.s32 	%r321, %r1, 1792;
	setp.ge.s32 	%p67, %r321, %r272;
	@%p67 bra 	$L__BB13_157;
	setp.lt.s32 	%p68, %r321, %r216;
	@%p68 bra 	$L__BB13_156;
	ld.global.u32 	%r1024, [%rd20+14336];
	ld.global.u32 	%r1023, [%rd20+14340];
	bra.uni 	$L__BB13_157;
$L__BB13_156:
	ld.global.u32 	%r1024, [%rd19+14336];
	ld.global.u32 	%r1023, [%rd19+14340];
$L__BB13_157:
	shl.b32 	%r343, %r1, 3;
	mov.u32 	%r509, _ZZN3cub18CUB_300001_SM_10006detail10merge_sort26DeviceMergeSortMergeKernelINS2_10policy_hubIN6thrust24THRUST_300001_SM_1000_NS6detail15normal_iteratorINS6_10device_ptrI6RecordEEEEE9Policy600ESC_PNS0_8NullTypeESC_SG_m14compareRecordsSA_SF_EEvbT2_T3_T4_PT6_PT7_T5_PSK_SK_NS1_7vsmem_tEE19static_temp_storage;
	add.s32 	%r510, %r509, %r343;
	st.shared.v2.u32 	[%r510], {%r1038, %r1037};
	st.shared.v2.u32 	[%r510+2048], {%r1036, %r1035};
	st.shared.v2.u32 	[%r510+4096], {%r1034, %r1033};
	st.shared.v2.u32 	[%r510+6144], {%r1032, %r1031};
	st.shared.v2.u32 	[%r510+8192], {%r1030, %r1029};
	st.shared.v2.u32 	[%r510+10240], {%r1028, %r1027};
	st.shared.v2.u32 	[%r510+12288], {%r1026, %r1025};
	st.shared.v2.u32 	[%r510+14336], {%r1024, %r1023};
	bar.sync 	0;
	// begin inline asm
	griddepcontrol.launch_dependents;
	// end inline asm
	add.s32 	%r342, %r217, %r216;
	min.s32 	%r344, %r343, %r342;
	shl.b32 	%r511, %r216, 3;
	add.s32 	%r345, %r509, %r511;
	setp.lt.s32 	%p69, %r344, %r217;
	sub.s32 	%r512, %r344, %r217;
	selp.b32 	%r1041, 0, %r512, %p69;
	min.s32 	%r1039, %r344, %r216;
	setp.ge.s32 	%p70, %r1041, %r1039;
	@%p70 bra 	$L__BB13_159;
$L__BB13_158:
	sub.s32 	%r513, %r1039, %r1041;
	shr.u32 	%r514, %r513, 31;
	add.s32 	%r515, %r513, %r514;
	shr.s32 	%r516, %r515, 1;
	add.s32 	%r517, %r516, %r1041;
	shl.b32 	%r518, %r517, 3;
	add.s32 	%r520, %r509, %r518;
	ld.shared.u32 	%r521, [%r520+4];
	not.b32 	%r522, %r517;
	add.s32 	%r523, %r344, %r522;
	shl.b32 	%r524, %r523, 3;
	add.s32 	%r525, %r345, %r524;
	ld.shared.u32 	%r526, [%r525+4];
	setp.lt.s32 	%p71, %r526, %r521;
	add.s32 	%r527, %r517, 1;
	selp.b32 	%r1041, %r1041, %r527, %p71;
	selp.b32 	%r1039, %r517, %r1039, %p71;
	setp.lt.s32 	%p72, %r1041, %r1039;
	@%p72 bra 	$L__BB13_158;
$L__BB13_159:
	sub.s32 	%r528, %r344, %r1041;
	add.s32 	%r353, %r528, %r216;
	shl.b32 	%r529, %r528, 3;
	add.s32 	%r354, %r345, %r529;
	ld.shared.v2.u32 	{%r1042, %r1043}, [%r354];
	shl.b32 	%r530, %r1041, 3;
	add.s32 	%r357, %r509, %r530;
	ld.shared.v2.u32 	{%r1048, %r1049}, [%r357];
	setp.ge.s32 	%p74, %r353, %r342;
	mov.pred 	%p202, 0;
	@%p74 bra 	$L__BB13_161;
	setp.ge.s32 	%p75, %r1041, %r216;
	setp.lt.s32 	%p76, %r1043, %r1049;
	or.pred  	%p202, %p75, %p76;
$L__BB13_161:
	selp.b32 	%r360, %r1043, %r1049, %p202;
	selp.b32 	%r361, %r1042, %r1048, %p202;
	selp.u32 	%r532, 1, 0, %p202;
	add.s32 	%r362, %r353, %r532;
	not.pred 	%p77, %p202;
	selp.u32 	%r533, 1, 0, %p77;
	add.s32 	%r363, %r1041, %r533;
	@%p77 bra 	$L__BB13_163;
	ld.shared.v2.u32 	{%r1042, %r1043}, [%r354+8];
	bra.uni 	$L__BB13_164;
$L__BB13_163:
	ld.shared.v2.u32 	{%r1048, %r1049}, [%r357+8];
$L__BB13_164:
	setp.ge.s32 	%p79, %r362, %r342;
	mov.pred 	%p203, 0;
	@%p79 bra 	$L__BB13_166;
	setp.ge.s32 	%p80, %r363, %r216;
	setp.lt.s32 	%p81, %r1043, %r1049;
	or.pred  	%p203, %p80, %p81;
$L__BB13_166:
	selp.b32 	%r372, %r1043, %r1049, %p203;
	selp.b32 	%r373, %r1042, %r1048, %p203;
	selp.u32 	%r534, 1, 0, %p203;
	add.s32 	%r374, %r362, %r534;
	not.pred 	%p82, %p203;
	selp.u32 	%r535, 1, 0, %p82;
	add.s32 	%r375, %r363, %r535;
	@%p203 bra 	$L__BB13_168;
	shl.b32 	%r536, %r375, 3;
	add.s32 	%r538, %r509, %r536;
	ld.shared.v2.u32 	{%r1048, %r1049}, [%r538];
	bra.uni 	$L__BB13_169;
$L__BB13_168:
	shl.b32 	%r539, %r374, 3;
	add.s32 	%r541, %r509, %r539;
	ld.shared.v2.u32 	{%r1042, %r1043}, [%r541];
$L__BB13_169:
	setp.ge.s32 	%p84, %r374, %r342;
	mov.pred 	%p204, 0;
	@%p84 bra 	$L__BB13_171;
	setp.ge.s32 	%p85, %r375, %r216;
	setp.lt.s32 	%p86, %r1043, %r1049;
	or.pred  	%p204, %p85, %p86;
$L__BB13_171:
	selp.b32 	%r384, %r1043, %r1049, %p204;
	selp.b32 	%r385, %r1042, %r1048, %p204;
	selp.u32 	%r542, 1, 0, %p204;
	add.s32 	%r386, %r374, %r542;
	not.pred 	%p87, %p204;
	selp.u32 	%r543, 1, 0, %p87;
	add.s32 	%r387, %r375, %r543;
	@%p204 bra 	$L__BB13_173;
	shl.b32 	%r544, %r387, 3;
	add.s32 	%r546, %r509, %r544;
	ld.shared.v2.u32 	{%r1048, %r1049}, [%r546];
	bra.uni 	$L__BB13_174;
$L__BB13_173:
	shl.b32 	%r547, %r386, 3;
	add.s32 	%r549, %r509, %r547;
	ld.shared.v2.u32 	{%r1042, %r1043}, [%r549];
$L__BB13_174:
	setp.ge.s32 	%p89, %r386, %r342;
	mov.pred 	%p205, 0;
	@%p89 bra 	$L__BB13_176;
	setp.ge.s32 	%p90, %r387, %r216;
	setp.lt.s32 	%p91, %r1043, %r1049;
	or.pred  	%p205, %p90, %p91;
$L__BB13_176:
	selp.b32 	%r396, %r1043, %r1049, %p205;
	selp.b32 	%r397, %r1042, %r1048, %p205;
	selp.u32 	%r550, 1, 0, %p205;
	add.s32 	%r398, %r386, %r550;
	not.pred 	%p92, %p205;
	selp.u32 	%r551, 1, 0, %p92;
	add.s32 	%r399, %r387, %r551;
	@%p205 bra 	$L__BB13_178;
	shl.b32 	%r552, %r399, 3;
	add.s32 	%r554, %r509, %r552;
	ld.shared.v2.u32 	{%r1048, %r1049}, [%r554];
	bra.uni 	$L__BB13_179;
$L__BB13_178:
	shl.b32 	%r555, %r398, 3;
	add.s32 	%r557, %r509, %r555;
	ld.shared.v2.u32 	{%r1042, %r1043}, [%r557];
$L__BB13_179:
	setp.ge.s32 	%p94, %r398, %r342;
	mov.pred 	%p206, 0;
	@%p94 bra 	$L__BB13_181;
	setp.ge.s32 	%p95, %r399, %r216;
	setp.lt.s32 	%p96, %r1043, %r1049;
	or.pred  	%p206, %p95, %p96;
$L__BB13_181:
	selp.b32 	%r408, %r1043, %r1049, %p206;
	selp.b32 	%r409, %r1042, %r1048, %p206;
	selp.u32 	%r558, 1, 0, %p206;
	add.s32 	%r410, %r398, %r558;
	not.pred 	%p97, %p206;
	selp.u32 	%r559, 1, 0, %p97;
	add.s32 	%r411, %r399, %r559;
	@%p206 bra 	$L__BB13_183;
	shl.b32 	%r560, %r411, 3;
	add.s32 	%r562, %r509, %r560;
	ld.shared.v2.u32 	{%r1048, %r1049}, [%r562];
	bra.uni 	$L__BB13_184;
$L__BB13_183:
	shl.b32 	%r563, %r410, 3;
	add.s32 	%r565, %r509, %r563;
	ld.shared.v2.u32 	{%r1042, %r1043}, [%r565];
$L__BB13_184:
	setp.ge.s32 	%p99, %r410, %r342;
	mov.pred 	%p207, 0;
	@%p99 bra 	$L__BB13_186;
	setp.ge.s32 	%p100, %r411, %r216;
	setp.lt.s32 	%p101, %r1043, %r1049;
	or.pred  	%p207, %p100, %p101;
$L__BB13_186:
	selp.b32 	%r420, %r1043, %r1049, %p207;
	selp.b32 	%r421, %r1042, %r1048, %p207;
	selp.u32 	%r566, 1, 0, %p207;
	add.s32 	%r422, %r410, %r566;
	not.pred 	%p102, %p207;
	selp.u32 	%r567, 1, 0, %p102;
	add.s32 	%r423, %r411, %r567;
	@%p207 bra 	$L__BB13_188;
	shl.b32 	%r568, %r423, 3;
	add.s32 	%r570, %r509, %r568;
	ld.shared.v2.u32 	{%r1048, %r1049}, [%r570];
	bra.uni 	$L__BB13_189;
$L__BB13_188:
	shl.b32 	%r571, %r422, 3;
	add.s32 	%r573, %r509, %r571;
	ld.shared.v2.u32 	{%r1042, %r1043}, [%r573];
$L__BB13_189:
	setp.ge.s32 	%p104, %r422, %r342;
	mov.pred 	%p208, 0;
	@%p104 bra 	$L__BB13_191;
	setp.ge.s32 	%p105, %r423, %r216;
	setp.lt.s32 	%p106, %r1043, %r1049;
	or.pred  	%p208, %p105, %p106;
$L__BB13_191:
	selp.b32 	%r432, %r1043, %r1049, %p208;
	selp.b32 	%r433, %r1042, %r1048, %p208;
	selp.u32 	%r574, 1, 0, %p208;
	add.s32 	%r434, %r422, %r574;
	not.pred 	%p107, %p208;
	selp.u32 	%r575, 1, 0, %p107;
	add.s32 	%r435, %r423, %r575;
	@%p208 bra 	$L__BB13_193;
	shl.b32 	%r576, %r435, 3;
	mov.u32 	%r577, _ZZN3cub18CUB_300001_SM_10006detail10merge_sort26DeviceMergeSortMergeKernelINS2_10policy_hubIN6thrust24THRUST_300001_SM_1000_NS6detail15normal_iteratorINS6_10device_ptrI6RecordEEEEE9Policy600ESC_PNS0_8NullTypeESC_SG_m14compareRecordsSA_SF_EEvbT2_T3_T4_PT6_PT7_T5_PSK_SK_NS1_7vsmem_tEE19static_temp_storage;
	add.s32 	%r578, %r577, %r576;
	ld.shared.v2.u32 	{%r1048, %r1049}, [%r578];
	bra.uni 	$L__BB13_194;
$L__BB13_193:
	shl.b32 	%r579, %r434, 3;
	mov.u32 	%r580, _ZZN3cub18CUB_300001_SM_10006detail10merge_sort26DeviceMergeSortMergeKernelINS2_10policy_hubIN6thrust24THRUST_300001_SM_1000_NS6detail15normal_iteratorINS6_10device_ptrI6RecordEEEEE9Policy600ESC_PNS0_8NullTypeESC_SG_m14compareRecordsSA_SF_EEvbT2_T3_T4_PT6_PT7_T5_PSK_SK_NS1_7vsmem_tEE19static_temp_storage;
	add.s32 	%r581, %r580, %r579;
	ld.shared.v2.u32 	{%r1042, %r1043}, [%r581];
$L__BB13_194:
	setp.ge.s32 	%p109, %r434, %r342;
	mov.pred 	%p209, 0;
	@%p109 bra 	$L__BB13_196;
	setp.ge.s32 	%p110, %r435, %r216;
	setp.lt.s32 	%p111, %r1043, %r1049;
	or.pred  	%p209, %p110, %p111;
$L__BB13_196:
	ld.param.s8 	%rs3, [_ZN3cub18CUB_300001_SM_10006detail10merge_sort26DeviceMergeSortMergeKernelINS2_10policy_hubIN6thrust24THRUST_300001_SM_1000_NS6detail15normal_iteratorINS6_10device_ptrI6RecordEEEEE9Policy600ESC_PNS0_8NullTypeESC_SG_m14compareRecordsSA_SF_EEvbT2_T3_T4_PT6_PT7_T5_PSK_SK_NS1_7vsmem_tE_param_0];
	setp.eq.s16 	%p112, %rs3, 0;
	selp.b32 	%r444, %r1043, %r1049, %p209;
	selp.b32 	%r445, %r1042, %r1048, %p209;
	bar.sync 	0;
	@%p112 bra 	$L__BB13_215;
	// begin inline asm
	mov.u32 %r582, %laneid;
	// end inline asm
	and.b32  	%r446, %r343, 7936;
	shl.b32 	%r583, %r582, 3;
	add.s32 	%r584, %r583, %r446;
	shr.s32 	%r585, %r584, 5;
	add.s32 	%r586, %r585, %r584;
	shl.b32 	%r587, %r586, 3;
	mov.u32 	%r588, _ZZN3cub18CUB_300001_SM_10006detail10merge_sort26DeviceMergeSortMergeKernelINS2_10policy_hubIN6thrust24THRUST_300001_SM_1000_NS6detail15normal_iteratorINS6_10device_ptrI6RecordEEEEE9Policy600ESC_PNS0_8NullTypeESC_SG_m14compareRecordsSA_SF_EEvbT2_T3_T4_PT6_PT7_T5_PSK_SK_NS1_7vsmem_tEE19static_temp_storage;
	add.s32 	%r589, %r588, %r587;
	st.shared.v2.u32 	[%r589], {%r361, %r360};
	st.shared.v2.u32 	[%r589+8], {%r373, %r372};
	st.shared.v2.u32 	[%r589+16], {%r385, %r384};
	st.shared.v2.u32 	[%r589+24], {%r397, %r396};
	st.shared.v2.u32 	[%r589+32], {%r409, %r408};
	st.shared.v2.u32 	[%r589+40], {%r421, %r420};
	st.shared.v2.u32 	[%r589+48], {%r433, %r432};
	st.shared.v2.u32 	[%r589+56], {%r445, %r444};
	bar.warp.sync 	-1;
	mad.lo.s32 	%r590, %r582, -7, %r584;
	shr.s32 	%r591, %r590, 5;
	add.s32 	%r592, %r591, %r590;
	shl.b32 	%r593, %r592, 3;
	add.s32 	%r594, %r588, %r593;
	ld.shared.v2.u32 	{%r448, %r447}, [%r594];
	add.s32 	%r595, %r590, 32;
	shr.s32 	%r596, %r595, 5;
	add.s32 	%r597, %r596, %r590;
	shl.b32 	%r598, %r597, 3;
	add.s32 	%r599, %r588, %r598;
	ld.shared.v2.u32 	{%r450, %r449}, [%r599+256];
	add.s32 	%r600, %r590, 64;
	shr.s32 	%r601, %r600, 5;
	add.s32 	%r602, %r601, %r590;
	shl.b32 	%r603, %r602, 3;
	add.s32 	%r604, %r588, %r603;
	ld.shared.v2.u32 	{%r452, %r451}, [%r604+512];
	add.s32 	%r605, %r590, 96;
	shr.s32 	%r606, %r605, 5;
	add.s32 	%r607, %r606, %r590;
	shl.b32 	%r608, %r607, 3;
	add.s32 	%r609, %r588, %r608;
	ld.shared.v2.u32 	{%r454, %r453}, [%r609+768];
	add.s32 	%r610, %r590, 128;
	shr.s32 	%r611, %r610, 5;
	add.s32 	%r612, %r611, %r590;
	shl.b32 	%r613, %r612, 3;
	add.s32 	%r614, %r588, %r613;
	ld.shared.v2.u32 	{%r456, %r455}, [%r614+1024];
	add.s32 	%r615, %r590, 160;
	shr.s32 	%r616, %r615, 5;
	add.s32 	%r617, %r616, %r590;
	shl.b32 	%r618, %r617, 3;
	add.s32 	%r619, %r588, %r618;
	ld.shared.v2.u32 	{%r458, %r457}, [%r619+1280];
	add.s32 	%r620, %r590, 192;
	shr.s32 	%r621, %r620, 5;
	add.s32 	%r622, %r621, %r590;
	shl.b32 	%r623, %r622, 3;
	add.s32 	%r624, %r588, %r623;
	ld.shared.v2.u32 	{%r460, %r459}, [%r624+1536];
	add.s32 	%r625, %r590, 224;
	shr.s32 	%r626, %r625, 5;
	add.s32 	%r627, %r626, %r590;
	shl.b32 	%r628, %r627, 3;
	add.s32 	%r629, %r588, %r628;
	ld.shared.v2.u32 	{%r462, %r461}, [%r629+1792];
	setp.ne.s32 	%p113, %r1, 0;
	@%p113 bra 	$L__BB13_199;
	st.volatile.shared.u32 	[_ZZN3cub18CUB_300001_SM_10006detail10merge_sort26DeviceMergeSortMergeKernelINS2_10policy_hubIN6thrust24THRUST_300001_SM_1000_NS6detail15normal_iteratorINS6_10device_ptrI6RecordEEEEE9Policy600ESC_PNS0_8NullTypeESC_SG_m14compareRecordsSA_SF_EEvbT2_T3_T4_PT6_PT7_T5_PSK_SK_NS1_7vsmem_tEE19static_temp_storage+16896], %r342;
$L__BB13_199:
	bar.sync 	0;
	ld.volatile.shared.u32 	%r463, [_ZZN3cub18CUB_300001_SM_10006detail10merge_sort26DeviceMergeSortMergeKernelINS2_10policy_hubIN6thrust24THRUST_300001_SM_1000_NS6detail15normal_iteratorINS6_10device_ptrI6RecordEEEEE9Policy600ESC_PNS0_8NullTypeESC_SG_m14compareRecordsSA_SF_EEvbT2_T3_T4_PT6_PT7_T5_PSK_SK_NS1_7vsmem_tEE19static_temp_storage+16896];
	and.b32  	%r630, %r1, 31;
	add.s32 	%r464, %r446, %r630;
	setp.ge.s32 	%p114, %r464, %r463;
	cvt.u64.u32 	%rd67, %r464;
	add.s64 	%rd68, %rd4, %rd67;
	shl.b64 	%rd69, %rd68, 3;
	add.s64 	%rd21, %rd1, %rd69;
	@%p114 bra 	$L__BB13_201;
	st.global.u32 	[%rd21], %r448;
	st.global.u32 	[%rd21+4], %r447;
$L__BB13_201:
	add.s32 	%r631, %r464, 32;
	setp.ge.s32 	%p115, %r631, %r463;
	@%p115 bra 	$L__BB13_203;
	st.global.u32 	[%rd21+256], %r450;
	st.global.u32 	[%rd21+260], %r449;
$L__BB13_203:
	add.s32 	%r632, %r464, 64;
	setp.ge.s32 	%p116, %r632, %r463;
	@%p116 bra 	$L__BB13_205;
	st.global.u32 	[%rd21+512], %r452;
	st.global.u32 	[%rd21+516], %r451;
$L__BB13_205:
	add.s32 	%r633, %r464, 96;
	setp.ge.s32 	%p117, %r633, %r463;
	@%p117 bra 	$L__BB13_207;
	st.global.u32 	[%rd21+768], %r454;
	st.global.u32 	[%rd21+772], %r453;
$L__BB13_207:
	add.s32 	%r634, %r464, 128;
	setp.ge.s32 	%p118, %r634, %r463;
	@%p118 bra 	$L__BB13_209;
	st.global.u32 	[%rd21+1024], %r456;
	st.global.u32 	[%rd21+1028], %r455;
$L__BB13_209:
	add.s32 	%r635, %r464, 160;
	setp.ge.s32 	%p119, %r635, %r463;
	@%p119 bra 	$L__BB13_211;
	st.global.u32 	[%rd21+1280], %r458;
	st.global.u32 	[%rd21+1284], %r457;
$L__BB13_211:
	add.s32 	%r636, %r464, 192;
	setp.ge.s32 	%p120, %r636, %r463;
	@%p120 bra 	$L__BB13_213;
	st.global.u32 	[%rd21+1536], %r460;
	st.global.u32 	[%rd21+1540], %r459;
$L__BB13_213:
	add.s32 	%r637, %r464, 224;
	setp.ge.s32 	%p121, %r637, %r463;
	@%p121 bra 	$L__BB13_233;
	st.global.u32 	[%rd21+1792], %r462;
	st.global.u32 	[%rd21+1796], %r461;
	bra.uni 	$L__BB13_233;
$L__BB13_215:
	// begin inline asm
	mov.u32 %r638, %laneid;
	// end inline asm
	and.b32  	%r465, %r343, 7936;
	shl.b32 	%r639, %r638, 3;
	add.s32 	%r640, %r639, %r465;
	shr.s32 	%r641, %r640, 5;
	add.s32 	%r642, %r641, %r640;
	shl.b32 	%r643, %r642, 3;
	mov.u32 	%r644, _ZZN3cub18CUB_300001_SM_10006detail10merge_sort26DeviceMergeSortMergeKernelINS2_10policy_hubIN6thrust24THRUST_300001_SM_1000_NS6detail15normal_iteratorINS6_10device_ptrI6RecordEEEEE9Policy600ESC_PNS0_8NullTypeESC_SG_m14compareRecordsSA_SF_EEvbT2_T3_T4_PT6_PT7_T5_PSK_SK_NS1_7vsmem_tEE19static_temp_storage;
	add.s32 	%r645, %r644, %r643;
	st.shared.v2.u32 	[%r645], {%r361, %r360};
	st.shared.v2.u32 	[%r645+8], {%r373, %r372};
	st.shared.v2.u32 	[%r645+16], {%r385, %r384};
	st.shared.v2.u32 	[%r645+24], {%r397, %r396};
	st.shared.v2.u32 	[%r645+32], {%r409, %r408};
	st.shared.v2.u32 	[%r645+40], {%r421, %r420};
	st.shared.v2.u32 	[%r645+48], {%r433, %r432};
	st.shared.v2.u32 	[%r645+56], {%r445, %r444};
	bar.warp.sync 	-1;
	mad.lo.s32 	%r646, %r638, -7, %r640;
	shr.s32 	%r647, %r646, 5;
	add.s32 	%r648, %r647, %r646;
	shl.b32 	%r649, %r648, 3;
	add.s32 	%r650, %r644, %r649;
	ld.shared.v2.u32 	{%r467, %r466}, [%r650];
	add.s32 	%r651, %r646, 32;
	shr.s32 	%r652, %r651, 5;
	add.s32 	%r653, %r652, %r646;
	shl.b32 	%r654, %r653, 3;
	add.s32 	%r655, %r644, %r654;
	ld.shared.v2.u32 	{%r469, %r468}, [%r655+256];
	add.s32 	%r656, %r646, 64;
	shr.s32 	%r657, %r656, 5;
	add.s32 	%r658, %r657, %r646;
	shl.b32 	%r659, %r658, 3;
	add.s32 	%r660, %r644, %r659;
	ld.shared.v2.u32 	{%r471, %r470}, [%r660+512];
	add.s32 	%r661, %r646, 96;
	shr.s32 	%r662, %r661, 5;
	add.s32 	%r663, %r662, %r646;
	shl.b32 	%r664, %r663, 3;
	add.s32 	%r665, %r644, %r664;
	ld.shared.v2.u32 	{%r473, %r472}, [%r665+768];
	add.s32 	%r666, %r646, 128;
	shr.s32 	%r667, %r666, 5;
	add.s32 	%r668, %r667, %r646;
	shl.b32 	%r669, %r668, 3;
	add.s32 	%r670, %r644, %r669;
	ld.shared.v2.u32 	{%r475, %r474}, [%r670+1024];
	add.s32 	%r671, %r646, 160;
	shr.s32 	%r672, %r671, 5;
	add.s32 	%r673, %r672, %r646;
	shl.b32 	%r674, %r673, 3;
	add.s32 	%r675, %r644, %r674;
	ld.shared.v2.u32 	{%r477, %r476}, [%r675+1280];
	add.s32 	%r676, %r646, 192;
	shr.s32 	%r677, %r676, 5;
	add.s32 	%r678, %r677, %r646;
	shl.b32 	%r679, %r678, 3;
	add.s32 	%r680, %r644, %r679;
	ld.shared.v2.u32 	{%r479, %r478}, [%r680+1536];
	add.s32 	%r681, %r646, 224;
	shr.s32 	%r682, %r681, 5;
	add.s32 	%r683, %r682, %r646;
	shl.b32 	%r684, %r683, 3;
	add.s32 	%r685, %r644, %r684;
	ld.shared.v2.u32 	{%r481, %r480}, [%r685+1792];
	setp.ne.s32 	%p122, %r1, 0;
	@%p122 bra 	$L__BB13_217;
	st.volatile.shared.u32 	[_ZZN3cub18CUB_300001_SM_10006detail10merge_sort26DeviceMergeSortMergeKernelINS2_10policy_hubIN6thrust24THRUST_300001_SM_1000_NS6detail15normal_iteratorINS6_10device_ptrI6RecordEEEEE9Policy600ESC_PNS0_8NullTypeESC_SG_m14compareRecordsSA_SF_EEvbT2_T3_T4_PT6_PT7_T5_PSK_SK_NS1_7vsmem_tEE19static_temp_storage+16896], %r342;
$L__BB13_217:
	bar.sync 	0;
	ld.volatile.shared.u32 	%r482, [_ZZN3cub18CUB_300001_SM_10006detail10merge_sort26DeviceMergeSortMergeKernelINS2_10policy_hubIN6thrust24THRUST_300001_SM_1000_NS6detail15normal_iteratorINS6_10device_ptrI6RecordEEEEE9Policy600ESC_PNS0_8NullTypeESC_SG_m14compareRecordsSA_SF_EEvbT2_T3_T4_PT6_PT7_T5_PSK_SK_NS1_7vsmem_tEE19static_temp_storage+16896];
	and.b32  	%r686, %r1, 31;
	cvt.u64.u32 	%rd70, %r465;
	cvt.u64.u32 	%rd71, %r686;
	add.s32 	%r483, %r465, %r686;
	add.s64 	%rd72, %rd4, %rd71;
	add.s64 	%rd73, %rd72, %rd70;
	setp.ge.s32 	%p123, %r483, %r482;
	shl.b64 	%rd74, %rd73, 3;
	add.s64 	%rd22, %rd2, %rd74;
	@%p123 bra 	$L__BB13_219;
	st.global.u32 	[%rd22], %r467;
	st.global.u32 	[%rd22+4], %r466;
$L__BB13_219:
	add.s32 	%r687, %r483, 32;
	setp.ge.s32 	%p124, %r687, %r482;
	@%p124 bra 	$L__BB13_221;
	st.global.u32 	[%rd22+256], %r469;
	st.global.u32 	[%rd22+260], %r468;
$L__BB13_221:
	add.s32 	%r688, %r483, 64;
	setp.ge.s32 	%p125, %r688, %r482;
	@%p125 bra 	$L__BB13_223;
	st.global.u32 	[%rd22+512], %r471;
	st.global.u32 	[%rd22+516], %r470;
$L__BB13_223:
	add.s32 	%r689, %r483, 96;
	setp.ge.s32 	%p126, %r689, %r482;
	@%p126 bra 	$L__BB13_225;
	st.global.u32 	[%rd22+768], %r473;
	st.global.u32 	[%rd22+772], %r472;
$L__BB13_225:
	add.s32 	%r690, %r483, 128;
	setp.ge.s32 	%p127, %r690, %r482;
	@%p127 bra 	$L__BB13_227;
	st.global.u32 	[%rd22+1024], %r475;
	st.global.u32 	[%rd22+1028], %r474;
$L__BB13_227:
	add.s32 	%r691, %r483, 160;
	setp.ge.s32 	%p128, %r691, %r482;
	@%p128 bra 	$L__BB13_229;
	st.global.u32 	[%rd22+1280], %r477;
	st.global.u32 	[%rd22+1284], %r476;
$L__BB13_229:
	add.s32 	%r692, %r483, 192;
	setp.ge.s32 	%p129, %r692, %r482;
	@%p129 bra 	$L__BB13_231;
	st.global.u32 	[%rd22+1536], %r479;
	st.global.u32 	[%rd22+1540], %r478;
$L__BB13_231:
	add.s32 	%r693, %r483, 224;
	setp.ge.s32 	%p130, %r693, %r482;
	@%p130 bra 	$L__BB13_233;
	st.global.u32 	[%rd22+1792], %r481;
	st.global.u32 	[%rd22+1796], %r480;
$L__BB13_233:
	ret;

}


// ===== COMPILED SASS (sm_100) =====

	.target	sm_100

	.elftype	@"ET_EXEC"


//--------------------- .note.nv.tkinfo           --------------------------
	.section	.note.nv.tkinfo,"",@"SHT_NOTE"
	.sectionflags	@"SHF_NOTE_NV_TKINFO"
	.tkinfo
        /*0018*/ 	.word	0x00000002
        /*0030*/ 	.string	""
        /*0030*/ 	.string	"ptxas"
        /*0030*/ 	.string	"Cuda compilation tools, release 13.0, V13.0.88"
        /*0030*/ 	.string	"Build cuda_13.0.r13.0/compiler.36424714_0"
        /*0030*/ 	.string	"-arch sm_100 -m 64 "



//--------------------- .note.nv.cuinfo           --------------------------
	.section	.note.nv.cuinfo,"",@"SHT_NOTE"
	.sectionflags	@"SHF_NOTE_NV_CUINFO"
        /*0018*/ 	.short	0x0002
        /*001a*/ 	.short	0x0064
        /*001c*/ 	.short	0x0082
	.zero		2


//--------------------- .nv.info                  --------------------------
	.section	.nv.info,"",@"SHT_CUDA_INFO"
	.align	4


	//----- nvinfo : EIATTR_REGCOUNT
	.align		4
        /*0000*/ 	.byte	0x04, 0x2f
        /*0002*/ 	.short	(.L_46 - .L_45)
	.align		4
.L_45:
        /*0004*/ 	.word	index@(_Z7convertPi)
        /*0008*/ 	.word	0x00000008


	//----- nvinfo : EIATTR_FRAME_SIZE
	.align		4
.L_46:
        /*000c*/ 	.byte	0x04, 0x11
        /*000e*/ 	.short	(.L_48 - .L_47)
	.align		4
.L_47:
        /*0010*/ 	.word	index@(_Z7convertPi)
        /*0014*/ 	.word	0x00000000


	//----- nvinfo : EIATTR_REGCOUNT
	.align		4
.L_48:
        /*0018*/ 	.byte	0x04, 0x2f
        /*001a*/ 	.short	(.L_50 - .L_49)
	.align		4
.L_49:
        /*001c*/ 	.word	index@(_Z12makeAllPairsPK6RecordS1_PiS2_P4Pair)
        /*0020*/ 	.word	0x0000001e


	//----- nvinfo : EIATTR_FRAME_SIZE
	.align		4
.L_50:
        /*0024*/ 	.byte	0x04, 0x11
        /*0026*/ 	.short	(.L_52 - .L_51)
	.align		4
.L_51:
        /*0028*/ 	.word	index@(_Z12makeAllPairsPK6RecordS1_PiS2_P4Pair)
        /*002c*/ 	.word	0x00000000


	//----- nvinfo : EIATTR_REGCOUNT
	.align		4
.L_52:
        /*0030*/ 	.byte	0x04, 0x2f
        /*0032*/ 	.short	(.L_54 - .L_53)
	.align		4
.L_53:
        /*0034*/ 	.word	index@(_Z20makePairsWithXKernelPK6RecordS1_P4Pairii)
        /*0038*/ 	.word	0x0000000e


	//----- nvinfo : EIATTR_FRAME_SIZE
	.align		4
.L_54:
        /*003c*/ 	.byte	0x04, 0x11
        /*003e*/ 	.short	(.L_56 - .L_55)
	.align		4
.L_55:
        /*0040*/ 	.word	index@(_Z20makePairsWithXKernelPK6RecordS1_P4Pairii)
        /*0044*/ 	.word	0x00000000


	//----- nvinfo : EIATTR_REGCOUNT
	.align		4
.L_56:
        /*0048*/ 	.byte	0x04, 0x2f
        /*004a*/ 	.short	(.L_58 - .L_57)
	.align		4
.L_57:
        /*004c*/ 	.word	index@(_Z20parallelBinarySearchPK6RecordS1_Pii)
        /*0050*/ 	.word	0x0000000e


	//----- nvinfo : EIATTR_FRAME_SIZE
	.align		4
.L_58:
        /*0054*/ 	.byte	0x04, 0x11
        /*0056*/ 	.short	(.L_60 - .L_59)
	.align		4
.L_59:
        /*0058*/ 	.word	index@(_Z20parallelBinarySearchPK6RecordS1_Pii)
        /*005c*/ 	.word	0x00000000


	//----- nvinfo : EIATTR_REGCOUNT
	.align		4
.L_60:
        /*0060*/ 	.byte	0x04, 0x2f
        /*0062*/ 	.short	(.L_62 - .L_61)
	.align		4
.L_61:
        /*0064*/ 	.word	index@(_ZN3cub18CUB_300001_SM_10006detail11EmptyKernelIvEEvv)
        /*0068*/ 	.word	0x00000004


	//----- nvinfo : EIATTR_FRAME_SIZE
	.align		4
.L_62:
        /*006c*/ 	.byte	0x04, 0x11
        /*006e*/ 	.short	(.L_64 - .L_63)
	.align		4
.L_63:
        /*0070*/ 	.word	index@(_ZN3cub18CUB_300001_SM_10006detail11EmptyKernelIvEEvv)
        /*0074*/ 	.word	0x00000000


	//----- nvinfo : EIATTR_REGCOUNT
	.align		4
.L_64:
        /*0078*/ 	.byte	0x04, 0x2f
        /*007a*/ 	.short	(.L_66 - .L_65)
	.align		4
.L_65:
        /*007c*/ 	.word	index@(_ZN3cub18CUB_300001_SM_10006detail4scan20DeviceScanInitKernelINS0_13ScanTileStateIiLb1EEEEEvT_i)
        /*0080*/ 	.word	0x00000008


	//----- nvinfo : EIATTR_FRAME_SIZE
	.align		4
.L_66:
        /*0084*/ 	.byte	0x04, 0x11
        /*0086*/ 	.short	(.L_68 - .L_67)
	.align		4
.L_67:
        /*0088*/ 	.word	index@(_ZN3cub18CUB_300001_SM_10006detail4scan20DeviceScanInitKernelINS0_13ScanTileStateIiLb1EEEEEvT_i)
        /*008c*/ 	.word	0x00000000


	//----- nvinfo : EIATTR_REGCOUNT
	.align		4
.L_68:
        /*0090*/ 	.byte	0x04, 0x2f
        /*0092*/ 	.short	(.L_70 - .L_69)
	.align		4
.L_69:
        /*0094*/ 	.word	index@(_ZN3cub18CUB_300001_SM_10006detail4scan16DeviceScanKernelINS2_10policy_hubIiiijN4cuda3std3__44plusIvEEE10Policy1000EN6thrust24THRUST_300001_SM_1000_NS10device_ptrIiEESF_NS0_13ScanTileStateIiLb1EEES9_NS1_10InputValueIiPiEEjiLb0EiEEvT0_T1_T2_iT3_T4_T5_)
        /*0098*/ 	.word	0x00000038


	//----- nvinfo : EIATTR_FRAME_SIZE
	.align		4
.L_70:
        /*009c*/ 	.byte	0x04, 0x11
        /*009e*/ 	.short	(.L_72 - .L_71)
	.align		4
.L_71:
        /*00a0*/ 	.word	index@(_ZN3cub18CUB_300001_SM_10006detail4scan16DeviceScanKernelINS2_10policy_hubIiiijN4cuda3std3__44plusIvEEE10Policy1000EN6thrust24THRUST_300001_SM_1000_NS10device_ptrIiEESF_NS0_13ScanTileStateIiLb1EEES9_NS1_10InputValueIiPiEEjiLb0EiEEvT0_T1_T2_iT3_T4_T5_)
        /*00a4*/ 	.word	0x00000000


	//----- nvinfo : EIATTR_REGCOUNT
	.align		4
.L_72:
        /*00a8*/ 	.byte	0x04, 0x2f
        /*00aa*/ 	.short	(.L_74 - .L_73)
	.align		4
.L_73:
        /*00ac*/ 	.word	index@(_ZN3cub18CUB_300001_SM_10006detail4scan16DeviceScanKernelINS2_10policy_hubIiiimN4cuda3std3__44plusIvEEE10Policy1000EN6thrust24THRUST_300001_SM_1000_NS10device_ptrIiEESF_NS0_13ScanTileStateIiLb1EEES9_NS1_10InputValueIiPiEEmiLb0EiEEvT0_T1_T2_iT3_T4_T5_)
        /*00b0*/ 	.word	0x00000030


	//----- nvinfo : EIATTR_FRAME_SIZE
	.align		4
.L_74:
        /*00b4*/ 	.byte	0x04, 0x11
        /*00b6*/ 	.short	(.L_76 - .L_75)
	.align		4
.L_75:
        /*00b8*/ 	.word	index@(_ZN3cub18CUB_300001_SM_10006detail4scan16DeviceScanKernelINS2_10policy_hubIiiimN4cuda3std3__44plusIvEEE10Policy1000EN6thrust24THRUST_300001_SM_1000_NS10device_ptrIiEESF_NS0_13ScanTileStateIiLb1EEES9_NS1_10InputValueIiPiEEmiLb0EiEEvT0_T1_T2_iT3_T4_T5_)
        /*00bc*/ 	.word	0x00000000


	//----- nvinfo : EIATTR_REGCOUNT
	.align		4
.L_76:
        /*00c0*/ 	.byte	0x04, 0x2f
        /*00c2*/ 	.short	(.L_78 - .L_77)
	.align		4
.L_77:
        /*00c4*/ 	.word	index@(_ZN3cub18CUB_300001_SM_10006detail10merge_sort30DeviceMergeSortBlockSortKernelINS2_10policy_hubIN6thrust24THRUST_300001_SM_1000_NS6detail15normal_iteratorINS6_10device_ptrI6RecordEEEEE9Policy600ESC_PNS0_8NullTypeESC_SG_j14compareRecordsSA_SF_EEvbT0_T1_T2_T3_T4_PT6_PT7_T5_NS1_7vsmem_tE)
        /*00c8*/ 	.word	0x00000030


	//----- nvinfo : EIATTR_FRAME_SIZE
	.align		4
.L_78:
        /*00cc*/ 	.byte	0x04, 0x11
        /*00ce*/ 	.short	(.L_80 - .L_79)
	.align		4
.L_79:
        /*00d0*/ 	.word	index@(_ZN3cub18CUB_300001_SM_10006detail10merge_sort30DeviceMergeSortBlockSortKernelINS2_10policy_hubIN6thrust24THRUST_300001_SM_1000_NS6detail15normal_iteratorINS6_10device_ptrI6RecordEEEEE9Policy600ESC_PNS0_8NullTypeESC_SG_j14compareRecordsSA_SF_EEvbT0_T1_T2_T3_T4_PT6_PT7_T5_NS1_7vsmem_tE)
        /*00d4*/ 	.word	0x00000000


	//----- nvinfo : EIATTR_REGCOUNT
	.align		4
.L_80:
        /*00d8*/ 	.byte	0x04, 0x2f
        /*00da*/ 	.short	(.L_82 - .L_81)
	.align		4
.L_81:
        /*00dc*/ 	.word	index@(_ZN3cub18CUB_300001_SM_10006detail10merge_sort30DeviceMergeSortPartitionKernelIN6thrust24THRUST_300001_SM_1000_NS6detail15normal_iteratorINS5_10device_ptrI6RecordEEEEj14compareRecordsS9_EEvbT_PT2_T0_SG_PSG_T1_SG_i)
        /*00e0*/ 	.word	0x00000013


	//----- nvinfo : EIATTR_FRAME_SIZE
	.align		4
.L_82:
        /*00e4*/ 	.byte	0x04, 0x11
        /*00e6*/ 	.short	(.L_84 - .L_83)
	.align		4
.L_83:
        /*00e8*/ 	.word	index@(_ZN3cub18CUB_300001_SM_10006detail10merge_sort30DeviceMergeSortPartitionKernelIN6thrust24THRUST_300001_SM_1000_NS6detail15normal_iteratorINS5_10device_ptrI6RecordEEEEj14compareRecordsS9_EEvbT_PT2_T0_SG_PSG_T1_SG_i)
        /*00ec*/ 	.word	0x00000000


	//----- nvinfo : EIATTR_REGCOUNT
	.align		4
.L_84:
        /*00f0*/ 	.byte	0x04, 0x2f
        /*00f2*/ 	.short	(.L_86 - .L_85)
	.align		4
.L_85:
        /*00f4*/ 	.word	index@(_ZN3cub18CUB_300001_SM_10006detail10merge_sort26DeviceMergeSortMergeKernelINS2_10policy_hubIN6thrust24THRUST_300001_SM_1000_NS6detail15normal_iteratorINS6_10device_ptrI6RecordEEEEE9Policy600ESC_PNS0_8NullTypeESC_SG_j14compareRecordsSA_SF_EEvbT2_T3_T4_PT6_PT7_T5_PSK_SK_NS1_7vsmem_tE)
        /*00f8*/ 	.word	0x00000020


	//----- nvinfo : EIATTR_FRAME_SIZE
	.align		4
.L_86:
        /*00fc*/ 	.byte	0x04, 0x11
        /*00fe*/ 	.short	(.L_88 - .L_87)
	.align		4
.L_87:
        /*0100*/ 	.word	index@(_ZN3cub18CUB_300001_SM_10006detail10merge_sort26DeviceMergeSortMergeKernelINS2_10policy_hubIN6thrust24THRUST_300001_SM_1000_NS6detail15normal_iteratorINS6_10device_ptrI6RecordEEEEE9Policy600ESC_PNS0_8NullTypeESC_SG_j14compareRecordsSA_SF_EEvbT2_T3_T4_PT6_PT7_T5_PSK_SK_NS1_7vsmem_tE)
        /*0104*/ 	.word	0x00000000


	//----- nvinfo : EIATTR_REGCOUNT
	.align		4
.L_88:
        /*0108*/ 	.byte	0x04, 0x2f
        /*010a*/ 	.short	(.L_90 - .L_89)
	.align		4
.L_89:
        /*010c*/ 	.word	index@(_ZN3cub18CUB_300001_SM_10006detail10merge_sort30DeviceMergeSortBlockSortKernelINS2_10policy_hubIN6thrust24THRUST_300001_SM_1000_NS6detail15normal_iteratorINS6_10device_ptrI6RecordEEEEE9Policy600ESC_PNS0_8NullTypeESC_SG_m14compareRecordsSA_SF_EEvbT0_T1_T2_T3_T4_PT6_PT7_T5_NS1_7vsmem_tE)
        /*0110*/ 	.word	0x00000030


	//----- nvinfo : EIATTR_FRAME_SIZE
	.align		4
.L_90:
        /*0114*/ 	.byte	0x04, 0x11
        /*0116*/ 	.short	(.L_92 - .L_91)
	.align		4
.L_91:
        /*0118*/ 	.word	index@(_ZN3cub18CUB_300001_SM_10006detail10merge_sort30DeviceMergeSortBlockSortKernelINS2_10policy_hubIN6thrust24THRUST_300001_SM_1000_NS6detail15normal_iteratorINS6_10device_ptrI6RecordEEEEE9Policy600ESC_PNS0_8NullTypeESC_SG_m14compareRecordsSA_SF_EEvbT0_T1_T2_T3_T4_PT6_PT7_T5_NS1_7vsmem_tE)
        /*011c*/ 	.word	0x00000000


	//----- nvinfo : EIATTR_REGCOUNT
	.align		4
.L_92:
        /*0120*/ 	.byte	0x04, 0x2f
        /*0122*/ 	.short	(.L_94 - .L_93)
	.align		4
.L_93:
        /*0124*/ 	.word	index@(_ZN3cub18CUB_300001_SM_10006detail10merge_sort30DeviceMergeSortPartitionKernelIN6thrust24THRUST_300001_SM_1000_NS6detail15normal_iteratorINS5_10device_ptrI6RecordEEEEm14compareRecordsS9_EEvbT_PT2_T0_SG_PSG_T1_SG_i)
        /*0128*/ 	.word	0x00000016


	//----- nvinfo : EIATTR_FRAME_SIZE
	.align		4
.L_94:
        /*012c*/ 	.byte	0x04, 0x11
        /*012e*/ 	.short	(.L_96 - .L_95)
	.align		4
.L_95:
        /*0130*/ 	.word	index@(_ZN3cub18CUB_300001_SM_10006detail10merge_sort30DeviceMergeSortPartitionKernelIN6thrust24THRUST_300001_SM_1000_NS6detail15normal_iteratorINS5_10device_ptrI6RecordEEEEm14compareRecordsS9_EEvbT_PT2_T0_SG_PSG_T1_SG_i)
        /*0134*/ 	.word	0x00000000


	//----- nvinfo : EIATTR_REGCOUNT
	.align		4
.L_96:
        /*0138*/ 	.byte	0x04, 0x2f
        /*013a*/ 	.short	(.L_98 - .L_97)
	.align		4
.L_97:
        /*013c*/ 	.word	index@(_ZN3cub18CUB_300001_SM_10006detail10merge_sort26DeviceMergeSortMergeKernelINS2_10policy_hubIN6thrust24THRUST_300001_SM_1000_NS6detail15normal_iteratorINS6_10device_ptrI6RecordEEEEE9Policy600ESC_PNS0_8NullTypeESC_SG_m14compareRecordsSA_SF_EEvbT2_T3_T4_PT6_PT7_T5_PSK_SK_NS1_7vsmem_tE)
        /*0140*/ 	.word	0x00000020


	//----- nvinfo : EIATTR_FRAME_SIZE
	.align		4
.L_98:
        /*0144*/ 	.byte	0x04, 0x11
        /*0146*/ 	.short	(.L_100 - .L_99)
	.align		4
.L_99:
        /*0148*/ 	.word	index@(_ZN3cub18CUB_300001_SM_10006detail10merge_sort26DeviceMergeSortMergeKernelINS2_10policy_hubIN6thrust24THRUST_300001_SM_1000_NS6detail15normal_iteratorINS6_10device_ptrI6RecordEEEEE9Policy600ESC_PNS0_8NullTypeESC_SG_m14compareRecordsSA_SF_EEvbT2_T3_T4_PT6_PT7_T5_PSK_SK_NS1_7vsmem_tE)
        /*014c*/ 	.word	0x00000000


	//----- nvinfo : EIATTR_MIN_STACK_SIZE
	.align		4
.L_100:
        /*0150*/ 	.byte	0x04, 0x12
        /*0152*/ 	.short	(.L_102 - .L_101)
	.align		4
.L_101:
        /*0154*/ 	.word	index@(_ZN3cub18CUB_300001_SM_10006detail10merge_sort26DeviceMergeSortMergeKernelINS2_10policy_hubIN6thrust24THRUST_300001_SM_1000_NS6detail15normal_iteratorINS6_10device_ptrI6RecordEEEEE9Policy600ESC_PNS0_8NullTypeESC_SG_m14compareRecordsSA_SF_EEvbT2_T3_T4_PT6_PT7_T5_PSK_SK_NS1_7vsmem_tE)
        /*0158*/ 	.word	0x00000000


	//----- nvinfo : EIATTR_MIN_STACK_SIZE
	.align		4
.L_102:
        /*015c*/ 	.byte	0x04, 0x12
        /*015e*/ 	.short	(.L_104 - .L_103)
	.align		4
.L_103:
        /*0160*/ 	.word	index@(_ZN3cub18CUB_300001_SM_10006detail10merge_sort30DeviceMergeSortPartitionKernelIN6thrust24THRUST_300001_SM_1000_NS6detail15normal_iteratorINS5_10device_ptrI6RecordEEEEm14compareRecordsS9_EEvbT_PT2_T0_SG_PSG_T1_SG_i)
        /*0164*/ 	.word	0x00000000


	//----- nvinfo : EIATTR_MIN_STACK_SIZE
	.align		4
.L_104:
        /*0168*/ 	.byte	0x04, 0x12
        /*016a*/ 	.short	(.L_106 - .L_105)
	.align		4
.L_105:
        /*016c*/ 	.word	index@(_ZN3cub18CUB_300001_SM_10006detail10merge_sort30DeviceMergeSortBlockSortKernelINS2_10policy_hubIN6thrust24THRUST_300001_SM_1000_NS6detail15normal_iteratorINS6_10device_ptrI6RecordEEEEE9Policy600ESC_PNS0_8NullTypeESC_SG_m14compareRecordsSA_SF_EEvbT0_T1_T2_T3_T4_PT6_PT7_T5_NS1_7vsmem_tE)
        /*0170*/ 	.word	0x00000000


	//----- nvinfo : EIATTR_MIN_STACK_SIZE
	.align		4
.L_106:
        /*0174*/ 	.byte	0x04, 0x12
        /*0176*/ 	.short	(.L_108 - .L_107)
	.align		4
.L_107:
        /*0178*/ 	.word	index@(_ZN3cub18CUB_300001_SM_10006detail10merge_sort26DeviceMergeSortMergeKernelINS2_10policy_hubIN6thrust24THRUST_300001_SM_1000_NS6detail15normal_iteratorINS6_10device_ptrI6RecordEEEEE9Policy600ESC_PNS0_8NullTypeESC_SG_j14compareRecordsSA_SF_EEvbT2_T3_T4_PT6_PT7_T5_PSK_SK_NS1_7vsmem_tE)
        /*017c*/ 	.word	0x00000000


	//----- nvinfo : EIATTR_MIN_STACK_SIZE
	.align		4
.L_108:
        /*0180*/ 	.byte	0x04, 0x12
        /*0182*/ 	.short	(.L_110 - .L_109)
	.align		4
.L_109:
        /*0184*/ 	.word	index@(_ZN3cub18CUB_300001_SM_10006detail10merge_sort30DeviceMergeSortPartitionKernelIN6thrust24THRUST_300001_SM_1000_NS6detail15normal_iteratorINS5_10device_ptrI6RecordEEEEj14compareRecordsS9_EEvbT_PT2_T0_SG_PSG_T1_SG_i)
        /*0188*/ 	.word	0x00000000


	//----- nvinfo : EIATTR_MIN_STACK_SIZE
	.align		4
.L_110:
        /*018c*/ 	.byte	0x04, 0x12
        /*018e*/ 	.short	(.L_112 - .L_111)
	.align		4
.L_111:
        /*0190*/ 	.word	index@(_ZN3cub18CUB_300001_SM_10006detail10merge_sort30DeviceMergeSortBlockSortKernelINS2_10policy_hubIN6thrust24THRUST_300001_SM_1000_NS6detail15normal_iteratorINS6_10device_ptrI6RecordEEEEE9Policy600ESC_PNS0_8NullTypeESC_SG_j14compareRecordsSA_SF_EEvbT0_T1_T2_T3_T4_PT6_PT7_T5_NS1_7vsmem_tE)
        /*0194*/ 	.word	0x00000000


	//----- nvinfo : EIATTR_MIN_STACK_SIZE
	.align		4
.L_112:
        /*0198*/ 	.byte	0x04, 0x12
        /*019a*/ 	.short	(.L_114 - .L_113)
	.align		4
.L_113:
        /*019c*/ 	.word	index@(_ZN3cub18CUB_300001_SM_10006detail4scan16DeviceScanKernelINS2_10policy_hubIiiimN4cuda3std3__44plusIvEEE10Policy1000EN6thrust24THRUST_300001_SM_1000_NS10device_ptrIiEESF_NS0_13ScanTileStateIiLb1EEES9_NS1_10InputValueIiPiEEmiLb0EiEEvT0_T1_T2_iT3_T4_T5_)
        /*01a0*/ 	.word	0x00000000


	//----- nvinfo : EIATTR_MIN_STACK_SIZE
	.align		4
.L_114:
        /*01a4*/ 	.byte	0x04, 0x12
        /*01a6*/ 	.short	(.L_116 - .L_115)
	.align		4
.L_115:
        /*01a8*/ 	.word	index@(_ZN3cub18CUB_300001_SM_10006detail4scan16DeviceScanKernelINS2_10policy_hubIiiijN4cuda3std3__44plusIvEEE10Policy1000EN6thrust24THRUST_300001_SM_1000_NS10device_ptrIiEESF_NS0_13ScanTileStateIiLb1EEES9_NS1_10InputValueIiPiEEjiLb0EiEEvT0_T1_T2_iT3_T4_T5_)
        /*01ac*/ 	.word	0x00000000


	//----- nvinfo : EIATTR_MIN_STACK_SIZE
	.align		4
.L_116:
        /*01b0*/ 	.byte	0x04, 0x12
        /*01b2*/ 	.short	(.L_118 - .L_117)
	.align		4
.L_117:
        /*01b4*/ 	.word	index@(_ZN3cub18CUB_300001_SM_10006detail4scan20DeviceScanInitKernelINS0_13ScanTileStateIiLb1EEEEEvT_i)
        /*01b8*/ 	.word	0x00000000


	//----- nvinfo : EIATTR_MIN_STACK_SIZE
	.align		4
.L_118:
        /*01bc*/ 	.byte	0x04, 0x12
        /*01be*/ 	.short	(.L_120 - .L_119)
	.align		4
.L_119:
        /*01c0*/ 	.word	index@(_ZN3cub18CUB_300001_SM_10006detail11EmptyKernelIvEEvv)
        /*01c4*/ 	.word	0x00000000


	//----- nvinfo : EIATTR_MIN_STACK_SIZE
	.align		4
.L_120:
        /*01c8*/ 	.byte	0x04, 0x12
        /*01ca*/ 	.short	(.L_122 - .L_121)
	.align		4
.L_121:
        /*01cc*/ 	.word	index@(_Z20parallelBinarySearchPK6RecordS1_Pii)
        /*01d0*/ 	.word	0x00000000


	//----- nvinfo : EIATTR_MIN_STACK_SIZE
	.align		4
.L_122:
        /*01d4*/ 	.byte	0x04, 0x12
        /*01d6*/ 	.short	(.L_124 - .L_123)
	.align		4
.L_123:
        /*01d8*/ 	.word	index@(_Z20makePairsWithXKernelPK6RecordS1_P4Pairii)
        /*01dc*/ 	.word	0x00000000


	//----- nvinfo : EIATTR_MIN_STACK_SIZE
	.align		4
.L_124:
        /*01e0*/ 	.byte	0x04, 0x12
        /*01e2*/ 	.short	(.L_126 - .L_125)
	.align		4
.L_125:
        /*01e4*/ 	.word	index@(_Z12makeAllPairsPK6RecordS1_PiS2_P4Pair)
        /*01e8*/ 	.word	0x00000000


	//----- nvinfo : EIATTR_MIN_STACK_SIZE
	.align		4
.L_126:
        /*01ec*/ 	.byte	0x04, 0x12
        /*01ee*/ 	.short	(.L_128 - .L_127)
	.align		4
.L_127:
        /*01f0*/ 	.word	index@(_Z7convertPi)
        /*01f4*/ 	.word	0x00000000
.L_128:


//--------------------- .nv.compat                --------------------------
	.section	.nv.compat,"",@"SHT_CUDA_COMPAT_INFO"
	.align	4
        /*0000*/ 	.byte	0x02, 0x09, 0x00, 0x00, 0x02, 0x02, 0x01, 0x00, 0x02, 0x05, 0x05, 0x00, 0x03, 0x07, 0x01, 0x01
        /*0010*/ 	.byte	0x02, 0x03, 0x00, 0x00, 0x02, 0x06, 0x01, 0x00, 0x04, 0x0b, 0x08, 0x00, 0x09, 0x00, 0x00, 0x00
        /*0020*/ 	.byte	0x00, 0x00, 0x00, 0x00


//--------------------- .nv.info._ZN3cub18CUB_300001_SM_10006detail10merge_sort26DeviceMergeSortMergeKernelINS2_10policy_hubIN6thrust24THRUST_300001_SM_1000_NS6detail15normal_iteratorINS6_10device_ptrI6RecordEEEEE9Policy600ESC_PNS0_8NullTypeESC_SG_m14compareRecordsSA_SF_EEvbT2_T3_T4_PT6_PT7_T5_PSK_SK_NS1_7vsmem_tE --------------------------
	.section	.nv.info._ZN3cub18CUB_300001_SM_10006detail10merge_sort26DeviceMergeSortMergeKernelINS2_10policy_hubIN6thrust24THRUST_300001_SM_1000_NS6detail15normal_iteratorINS6_10device_ptrI6RecordEEEEE9Policy600ESC_PNS0_8NullTypeESC_SG_m14compareRecordsSA_SF_EEvbT2_T3_T4_PT6_PT7_T5_PSK_SK_NS1_7vsmem_tE,"",@"SHT_CUDA_INFO"
	.sectionflags	@""
	.align	4


	//----- nvinfo : EIATTR_CUDA_API_VERSION
	.align		4
        /*0000*/ 	.byte	0x04, 0x37
        /*0002*/ 	.short	(.L_130 - .L_129)
.L_129:
        /*0004*/ 	.word	0x00000082


	//----- nvinfo : EIATTR_KPARAM_INFO
	.align		4
.L_130:
        /*0008*/ 	.byte	0x04, 0x17
        /*000a*/ 	.short	(.L_132 - .L_131)
.L_131:
        /*000c*/ 	.word	0x00000000
        /*0010*/ 	.short	0x0009
        /*0012*/ 	.short	0x0048
        /*0014*/ 	.byte	0x00, 0xf0, 0x21, 0x00


	//----- nvinfo : EIATTR_KPARAM_INFO
	.align		4
.L_132:
        /*0018*/ 	.byte	0x04, 0x17
        /*001a*/ 	.short	(.L_134 - .L_133)
.L_133:
        /*001c*/ 	.word	0x00000000
        /*0020*/ 	.short	0x0008
        /*0022*/ 	.short	0x0040
        /*0024*/ 	.byte	0x00, 0xf0, 0x21, 0x00


	//----- nvinfo : EIATTR_KPARAM_INFO
	.align		4
.L_134:
        /*0028*/ 	.byte	0x04, 0x17
        /*002a*/ 	.short	(.L_136 - .L_135)
.L_135:
        /*002c*/ 	.word	0x00000000
        /*0030*/ 	.short	0x0007
        /*0032*/ 	.short	0x0038
        /*0034*/ 	.byte	0x00, 0xf5, 0x21, 0x00


	//----- nvinfo : EIATTR_KPARAM_INFO
	.align		4
.L_136:
        /*0038*/ 	.byte	0x04, 0x17
        /*003a*/ 	.short	(.L_138 - .L_137)
.L_137:
        /*003c*/ 	.word	0x00000000
        /*0040*/ 	.short	0x0006
        /*0042*/ 	.short	0x0030
        /*0044*/ 	.byte	0x00, 0xf0, 0x05, 0x00


	//----- nvinfo : EIATTR_KPARAM_INFO
	.align		4
.L_138:
        /*0048*/ 	.byte	0x04, 0x17
        /*004a*/ 	.short	(.L_140 - .L_139)
.L_139:
        /*004c*/ 	.word	0x00000000
        /*0050*/ 	.short	0x0005
        /*0052*/ 	.short	0x0028
        /*0054*/ 	.byte	0x00, 0xf5, 0x21, 0x00


	//----- nvinfo : EIATTR_KPARAM_INFO
	.align		4
.L_140:
        /*0058*/ 	.byte	0x04, 0x17
        /*005a*/ 	.short	(.L_142 - .L_141)
.L_141:
        /*005c*/ 	.word	0x00000000
        /*0060*/ 	.short	0x0004
        /*0062*/ 	.short	0x0020
        /*0064*/ 	.byte	0x00, 0xf5, 0x21, 0x00


	//----- nvinfo : EIATTR_KPARAM_INFO
	.align		4
.L_142:
        /*0068*/ 	.byte	0x04, 0x17
        /*006a*/ 	.short	(.L_144 - .L_143)
.L_143:
        /*006c*/ 	.word	0x00000000
        /*0070*/ 	.short	0x0003
        /*0072*/ 	.short	0x0018
        /*0074*/ 	.byte	0x00, 0xf0, 0x21, 0x00


	//----- nvinfo : EIATTR_KPARAM_INFO
	.align		4
.L_144:
        /*0078*/ 	.byte	0x04, 0x17
        /*007a*/ 	.short	(.L_146 - .L_145)
.L_145:
        /*007c*/ 	.word	0x00000000
        /*0080*/ 	.short	0x0002
        /*0082*/ 	.short	0x0010
        /*0084*/ 	.byte	0x00, 0xf5, 0x21, 0x00


	//----- nvinfo : EIATTR_KPARAM_INFO
	.align		4
.L_146:
        /*0088*/ 	.byte	0x04, 0x17
        /*008a*/ 	.short	(.L_148 - .L_147)
.L_147:
        /*008c*/ 	.word	0x00000000
        /*0090*/ 	.short	0x0001
        /*0092*/ 	.short	0x0008
        /*0094*/ 	.byte	0x00, 0xf0, 0x21, 0x00


	//----- nvinfo : EIATTR_KPARAM_INFO
	.align		4
.L_148:
        /*0098*/ 	.byte	0x04, 0x17
        /*009a*/ 	.short	(.L_150 - .L_149)
.L_149:
        /*009c*/ 	.word	0x00000000
        /*00a0*/ 	.short	0x0000
        /*00a2*/ 	.short	0x0000
        /*00a4*/ 	.byte	0x00, 0xf0, 0x05, 0x00


	//----- nvinfo : EIATTR_SPARSE_MMA_MASK
	.align		4
.L_150:
        /*00a8*/ 	.byte	0x03, 0x50
        /*00aa*/ 	.short	0x0000


	//----- nvinfo : EIATTR_MAXREG_COUNT
	.align		4
        /*00ac*/ 	.byte	0x03, 0x1b
        /*00ae*/ 	.short	0x00ff


	//----- nvinfo : EIATTR_NUM_BARRIERS
	.align		4
        /*00b0*/ 	.byte	0x02, 0x4c
        /*00b2*/ 	.byte	0x01
	.zero		1


	//----- nvinfo : EIATTR_MERCURY_ISA_VERSION
	.align		4
        /*00b4*/ 	.byte	0x03, 0x5f
        /*00b6*/ 	.short	0x0101


	//----- nvinfo : EIATTR_COOP_GROUP_MASK_REGIDS
	.align		4
        /*00b8*/ 	.byte	0x04, 0x29
        /*00ba*/ 	.short	(.L_152 - .L_151)


	//   ....[0]....
.L_151:
        /*00bc*/ 	.word	0xffffffff


	//   ....[1]....
        /*00c0*/ 	.word	0xffffffff


	//   ....[2]....
        /*00c4*/ 	.word	0xffffffff


	//   ....[3]....
        /*00c8*/ 	.word	0xffffffff


	//----- nvinfo : EIATTR_COOP_GROUP_INSTR_OFFSETS
	.align		4
.L_152:
        /*00cc*/ 	.byte	0x04, 0x28
        /*00ce*/ 	.short	(.L_154 - .L_153)


	//   ....[0]....
.L_153:
        /*00d0*/ 	.word	0x00001750


	//   ....[1]....
        /*00d4*/ 	.word	0x00001b80


	//   ....[2]....
        /*00d8*/ 	.word	0x00003870


	//   ....[3]....
        /*00dc*/ 	.word	0x00003e10


	//----- nvinfo : EIATTR_VRC_CTA_INIT_COUNT
	.align		4
.L_154:
        /*00e0*/ 	.byte	0x02, 0x4a
	.zero		1
	.zero		1


	//----- nvinfo : EIATTR_EXIT_INSTR_OFFSETS
	.align		4
        /*00e4*/ 	.byte	0x04, 0x1c
        /*00e6*/ 	.short	(.L_156 - .L_155)


	//   ....[0]....
.L_155:
        /*00e8*/ 	.word	0x00001970


	//   ....[1]....
        /*00ec*/ 	.word	0x00001de0


	//   ....[2]....
        /*00f0*/ 	.word	0x00003bd0


	//   ....[3]....
        /*00f4*/ 	.word	0x00003c00


	//   ....[4]....
        /*00f8*/ 	.word	0x00004190


	//   ....[5]....
        /*00fc*/ 	.word	0x000041c0


	//----- nvinfo : EIATTR_MAX_THREADS
	.align		4
.L_156:
        /*0100*/ 	.byte	0x04, 0x05
        /*0102*/ 	.short	(.L_158 - .L_157)
.L_157:
        /*0104*/ 	.word	0x00000100
        /*0108*/ 	.word	0x00000001
        /*010c*/ 	.word	0x00000001


	//----- nvinfo : EIATTR_CRS_STACK_SIZE
	.align		4
.L_158:
        /*0110*/ 	.byte	0x04, 0x1e
        /*0112*/ 	.short	(.L_160 - .L_159)
.L_159:
        /*0114*/ 	.word	0x00000000


	//----- nvinfo : EIATTR_CBANK_PARAM_SIZE
	.align		4
.L_160:
        /*0118*/ 	.byte	0x03, 0x19
        /*011a*/ 	.short	0x0050


	//----- nvinfo : EIATTR_PARAM_CBANK
	.align		4
        /*011c*/ 	.byte	0x04, 0x0a
        /*011e*/ 	.short	(.L_162 - .L_161)
	.align		4
.L_161:
        /*0120*/ 	.word	index@(.nv.constant0._ZN3cub18CUB_300001_SM_10006detail10merge_sort26DeviceMergeSortMergeKernelINS2_10policy_hubIN6thrust24THRUST_300001_SM_1000_NS6detail15normal_iteratorINS6_10device_ptrI6RecordEEEEE9Policy600ESC_PNS0_8NullTypeESC_SG_m14compareRecordsSA_SF_EEvbT2_T3_T4_PT6_PT7_T5_PSK_SK_NS1_7vsmem_tE)
        /*0124*/ 	.short	0x0380
        /*0126*/ 	.short	0x0050


	//----- nvinfo : EIATTR_SW_WAR
	.align		4
.L_162:
        /*0128*/ 	.byte	0x04, 0x36
        /*012a*/ 	.short	(.L_164 - .L_163)
.L_163:
        /*012c*/ 	.word	0x00000008
.L_164:


//--------------------- .nv.info._ZN3cub18CUB_300001_SM_10006detail10merge_sort30DeviceMergeSortPartitionKernelIN6thrust24THRUST_300001_SM_1000_NS6detail15normal_iteratorINS5_10device_ptrI6RecordEEEEm14compareRecordsS9_EEvbT_PT2_T0_SG_PSG_T1_SG_i --------------------------
	.section	.nv.info._ZN3cub18CUB_300001_SM_10006detail10merge_sort30DeviceMergeSortPartitionKernelIN6thrust24THRUST_300001_SM_1000_NS6detail15normal_iteratorINS5_10device_ptrI6RecordEEEEm14compareRecordsS9_EEvbT_PT2_T0_SG_PSG_T1_SG_i,"",@"SHT_CUDA_INFO"
	.sectionflags	@""
	.align	4


	//----- nvinfo : EIATTR_CUDA_API_VERSION
	.align		4
        /*0000*/ 	.byte	0x04, 0x37
        /*0002*/ 	.short	(.L_166 - .L_165)
.L_165:
        /*0004*/ 	.word	0x00000082


	//----- nvinfo : EIATTR_KPARAM_INFO
	.align		4
.L_166:
        /*0008*/ 	.byte	0x04, 0x17
        /*000a*/ 	.short	(.L_168 - .L_167)
.L_167:
        /*000c*/ 	.word	0x00000000
        /*0010*/ 	.short	0x0008
        /*0012*/ 	.short	0x0040
        /*0014*/ 	.byte	0x00, 0xf0, 0x11, 0x00


	//----- nvinfo : EIATTR_KPARAM_INFO
	.align		4
.L_168:
        /*0018*/ 	.byte	0x04, 0x17
        /*001a*/ 	.short	(.L_170 - .L_169)
.L_169:
        /*001c*/ 	.word	0x00000000
        /*0020*/ 	.short	0x0007
        /*0022*/ 	.short	0x0038
        /*0024*/ 	.byte	0x00, 0xf0, 0x21, 0x00


	//----- nvinfo : EIATTR_KPARAM_INFO
	.align		4
.L_170:
        /*0028*/ 	.byte	0x04, 0x17
        /*002a*/ 	.short	(.L_172 - .L_171)
.L_171:
        /*002c*/ 	.word	0x00000000
        /*0030*/ 	.short	0x0006
        /*0032*/ 	.short	0x0030
        /*0034*/ 	.byte	0x00, 0xf0, 0x05, 0x00


	//----- nvinfo : EIATTR_KPARAM_INFO
	.align		4
.L_172:
        /*0038*/ 	.byte	0x04, 0x17
        /*003a*/ 	.short	(.L_174 - .L_173)
.L_173:
        /*003c*/ 	.word	0x00000000
        /*0040*/ 	.short	0x0005
        /*0042*/ 	.short	0x0028
        /*0044*/ 	.byte	0x00, 0xf5, 0x21, 0x00


	//----- nvinfo : EIATTR_KPARAM_INFO
	.align		4
.L_174:
        /*0048*/ 	.byte	0x04, 0x17
        /*004a*/ 	.short	(.L_176 - .L_175)
.L_175:
        /*004c*/ 	.word	0x00000000
        /*0050*/ 	.short	0x0004
        /*0052*/ 	.short	0x0020
        /*0054*/ 	.byte	0x00, 0xf0, 0x21, 0x00


	//----- nvinfo : EIATTR_KPARAM_INFO
	.align		4
.L_176:
        /*0058*/ 	.byte	0x04, 0x17
        /*005a*/ 	.short	(.L_178 - .L_177)
.L_177:
        /*005c*/ 	.word	0x00000000
        /*0060*/ 	.short	0x0003
        /*0062*/ 	.short	0x0018
        /*0064*/ 	.byte	0x00, 0xf0, 0x21, 0x00


	//----- nvinfo : EIATTR_KPARAM_INFO
	.align		4
.L_178:
        /*0068*/ 	.byte	0x04, 0x17
        /*006a*/ 	.short	(.L_180 - .L_179)
.L_179:
        /*006c*/ 	.word	0x00000000
        /*0070*/ 	.short	0x0002
        /*0072*/ 	.short	0x0010
        /*0074*/ 	.byte	0x00, 0xf5, 0x21, 0x00


	//----- nvinfo : EIATTR_KPARAM_INFO
	.align		4
.L_180:
        /*0078*/ 	.byte	0x04, 0x17
        /*007a*/ 	.short	(.L_182 - .L_181)
.L_181:
        /*007c*/ 	.word	0x00000000
        /*0080*/ 	.short	0x0001
        /*0082*/ 	.short	0x0008
        /*0084*/ 	.byte	0x00, 0xf0, 0x21, 0x00


	//----- nvinfo : EIATTR_KPARAM_INFO
	.align		4
.L_182:
        /*0088*/ 	.byte	0x04, 0x17
        /*008a*/ 	.short	(.L_184 - .L_183)
.L_183:
        /*008c*/ 	.word	0x00000000
        /*0090*/ 	.short	0x0000
        /*0092*/ 	.short	0x0000
        /*0094*/ 	.byte	0x00, 0xf0, 0x05, 0x00


	//----- nvinfo : EIATTR_SPARSE_MMA_MASK
	.align		4
.L_184:
        /*0098*/ 	.byte	0x03, 0x50
        /*009a*/ 	.short	0x0000


	//----- nvinfo : EIATTR_MAXREG_COUNT
	.align		4
        /*009c*/ 	.byte	0x03, 0x1b
        /*009e*/ 	.short	0x00ff


	//----- nvinfo : EIATTR_MERCURY_ISA_VERSION
	.align		4
        /*00a0*/ 	.byte	0x03, 0x5f
        /*00a2*/ 	.short	0x0101


	//----- nvinfo : EIATTR_VRC_CTA_INIT_COUNT
	.align		4
        /*00a4*/ 	.byte	0x02, 0x4a
	.zero		1
	.zero		1


	//----- nvinfo : EIATTR_EXIT_INSTR_OFFSETS
	.align		4
        /*00a8*/ 	.byte	0x04, 0x1c
        /*00aa*/ 	.short	(.L_186 - .L_185)


	//   ....[0]....
.L_185:
        /*00ac*/ 	.word	0x00000080


	//   ....[1]....
        /*00b0*/ 	.word	0x000003d0


	//   ....[2]....
        /*00b4*/ 	.word	0x00000b70


	//----- nvinfo : EIATTR_CRS_STACK_SIZE
	.align		4
.L_186:
        /*00b8*/ 	.byte	0x04, 0x1e
        /*00ba*/ 	.short	(.L_188 - .L_187)
.L_187:
        /*00bc*/ 	.word	0x00000000


	//----- nvinfo : EIATTR_CBANK_PARAM_SIZE
	.align		4
.L_188:
        /*00c0*/ 	.byte	0x03, 0x19
        /*00c2*/ 	.short	0x0044


	//----- nvinfo : EIATTR_PARAM_CBANK
	.align		4
        /*00c4*/ 	.byte	0x04, 0x0a
        /*00c6*/ 	.short	(.L_190 - .L_189)
	.align		4
.L_189:
        /*00c8*/ 	.word	index@(.nv.constant0._ZN3cub18CUB_300001_SM_10006detail10merge_sort30DeviceMergeSortPartitionKernelIN6thrust24THRUST_300001_SM_1000_NS6detail15normal_iteratorINS5_10device_ptrI6RecordEEEEm14compareRecordsS9_EEvbT_PT2_T0_SG_PSG_T1_SG_i)
        /*00cc*/ 	.short	0x0380
        /*00ce*/ 	.short	0x0044


	//----- nvinfo : EIATTR_SW_WAR
	.align		4
.L_190:
        /*00d0*/ 	.byte	0x04, 0x36
        /*00d2*/ 	.short	(.L_192 - .L_191)
.L_191:
        /*00d4*/ 	.word	0x00000008
.L_192:


//--------------------- .nv.info._ZN3cub18CUB_300001_SM_10006detail10merge_sort30DeviceMergeSortBlockSortKernelINS2_10policy_hubIN6thrust24THRUST_300001_SM_1000_NS6detail15normal_iteratorINS6_10device_ptrI6RecordEEEEE9Policy600ESC_PNS0_8NullTypeESC_SG_m14compareRecordsSA_SF_EEvbT0_T1_T2_T3_T4_PT6_PT7_T5_NS1_7vsmem_tE --------------------------
	.section	.nv.info._ZN3cub18CUB_300001_SM_10006detail10merge_sort30DeviceMergeSortBlockSortKernelINS2_10policy_hubIN6thrust24THRUST_300001_SM_1000_NS6detail15normal_iteratorINS6_10device_ptrI6RecordEEEEE9Policy600ESC_PNS0_8NullTypeESC_SG_m14compareRecordsSA_SF_EEvbT0_T1_T2_T3_T4_PT6_PT7_T5_NS1_7vsmem_tE,"",@"SHT_CUDA_INFO"
	.sectionflags	@""
	.align	4


	//----- nvinfo : EIATTR_CUDA_API_VERSION
	.align		4
        /*0000*/ 	.byte	0x04, 0x37
        /*0002*/ 	.short	(.L_194 - .L_193)
.L_193:
        /*0004*/ 	.word	0x00000082


	//----- nvinfo : EIATTR_KPARAM_INFO
	.align		4
.L_194:
        /*0008*/ 	.byte	0x04, 0x17
        /*000a*/ 	.short	(.L_196 - .L_195)
.L_195:
        /*000c*/ 	.word	0x00000000
        /*0010*/ 	.short	0x0009
        /*0012*/ 	.short	0x0048
        /*0014*/ 	.byte	0x00, 0xf0, 0x21, 0x00


	//----- nvinfo : EIATTR_KPARAM_INFO
	.align		4
.L_196:
        /*0018*/ 	.byte	0x04, 0x17
        /*001a*/ 	.short	(.L_198 - .L_197)
.L_197:
        /*001c*/ 	.word	0x00000000
        /*0020*/ 	.short	0x0008
        /*0022*/ 	.short	0x0040
        /*0024*/ 	.byte	0x00, 0xf0, 0x05, 0x00


	//----- nvinfo : EIATTR_KPARAM_INFO
	.align		4
.L_198:
        /*0028*/ 	.byte	0x04, 0x17
        /*002a*/ 	.short	(.L_200 - .L_199)
.L_199:
        /*002c*/ 	.word	0x00000000
        /*0030*/ 	.short	0x0007
        /*0032*/ 	.short	0x0038
        /*0034*/ 	.byte	0x00, 0xf5, 0x21, 0x00


	//----- nvinfo : EIATTR_KPARAM_INFO
	.align		4
.L_200:
        /*0038*/ 	.byte	0x04, 0x17
        /*003a*/ 	.short	(.L_202 - .L_201)
.L_201:
        /*003c*/ 	.word	0x00000000
        /*0040*/ 	.short	0x0006
        /*0042*/ 	.short	0x0030
        /*0044*/ 	.byte	0x00, 0xf5, 0x21, 0x00


	//----- nvinfo : EIATTR_KPARAM_INFO
	.align		4
.L_202:
        /*0048*/ 	.byte	0x04, 0x17
        /*004a*/ 	.short	(.L_204 - .L_203)
.L_203:
        /*004c*/ 	.word	0x00000000
        /*0050*/ 	.short	0x0005
        /*0052*/ 	.short	0x0028
        /*0054*/ 	.byte	0x00, 0xf0, 0x21, 0x00


	//----- nvinfo : EIATTR_KPARAM_INFO
	.align		4
.L_204:
        /*0058*/ 	.byte	0x04, 0x17
        /*005a*/ 	.short	(.L_206 - .L_205)
.L_205:
        /*005c*/ 	.word	0x00000000
        /*0060*/ 	.short	0x0004
        /*0062*/ 	.short	0x0020
        /*0064*/ 	.byte	0x00, 0xf5, 0x21, 0x00


	//----- nvinfo : EIATTR_KPARAM_INFO
	.align		4
.L_206:
        /*0068*/ 	.byte	0x04, 0x17
        /*006a*/ 	.short	(.L_208 - .L_207)
.L_207:
        /*006c*/ 	.word	0x00000000
        /*0070*/ 	.short	0x0003
        /*0072*/ 	.short	0x0018
        /*0074*/ 	.byte	0x00, 0xf0, 0x21, 0x00


	//----- nvinfo : EIATTR_KPARAM_INFO
	.align		4
.L_208:
        /*0078*/ 	.byte	0x04, 0x17
        /*007a*/ 	.short	(.L_210 - .L_209)
.L_209:
        /*007c*/ 	.word	0x00000000
        /*0080*/ 	.short	0x0002
        /*0082*/ 	.short	0x0010
        /*0084*/ 	.byte	0x00, 0xf5, 0x21, 0x00


	//----- nvinfo : EIATTR_KPARAM_INFO
	.align		4
.L_210:
        /*0088*/ 	.byte	0x04, 0x17
        /*008a*/ 	.short	(.L_212 - .L_211)
.L_211:
        /*008c*/ 	.word	0x00000000
        /*0090*/ 	.short	0x0001
        /*0092*/ 	.short	0x0008
        /*0094*/ 	.byte	0x00, 0xf0, 0x21, 0x00


	//----- nvinfo : EIATTR_KPARAM_INFO
	.align		4
.L_212:
        /*0098*/ 	.byte	0x04, 0x17
        /*009a*/ 	.short	(.L_214 - .L_213)
.L_213:
        /*009c*/ 	.word	0x00000000
        /*00a0*/ 	.short	0x0000
        /*00a2*/ 	.short	0x0000
        /*00a4*/ 	.byte	0x00, 0xf0, 0x05, 0x00


	//----- nvinfo : EIATTR_SPARSE_MMA_MASK
	.align		4
.L_214:
        /*00a8*/ 	.byte	0x03, 0x50
        /*00aa*/ 	.short	0x0000


	//----- nvinfo : EIATTR_MAXREG_COUNT
	.align		4
        /*00ac*/ 	.byte	0x03, 0x1b
        /*00ae*/ 	.short	0x00ff


	//----- nvinfo : EIATTR_NUM_BARRIERS
	.align		4
        /*00b0*/ 	.byte	0x02, 0x4c
        /*00b2*/ 	.byte	0x01
	.zero		1


	//----- nvinfo : EIATTR_MERCURY_ISA_VERSION
	.align		4
        /*00b4*/ 	.byte	0x03, 0x5f
        /*00b6*/ 	.short	0x0101


	//----- nvinfo : EIATTR_COOP_GROUP_MASK_REGIDS
	.align		4
        /*00b8*/ 	.byte	0x04, 0x29
        /*00ba*/ 	.short	(.L_216 - .L_215)


	//   ....[0]....
.L_215:
        /*00bc*/ 	.word	0xffffffff


	//   ....[1]....
        /*00c0*/ 	.word	0xffffffff


	//   ....[2]....
        /*00c4*/ 	.word	0xffffffff


	//   ....[3]....
        /*00c8*/ 	.word	0xffffffff


	//   ....[4]....
        /*00cc*/ 	.word	0xffffffff


	//   ....[5]....
        /*00d0*/ 	.word	0xffffffff


	//----- nvinfo : EIATTR_COOP_GROUP_INSTR_OFFSETS
	.align		4
.L_216:
        /*00d4*/ 	.byte	0x04, 0x28
        /*00d6*/ 	.short	(.L_218 - .L_217)


	//   ....[0]....
.L_217:
        /*00d8*/ 	.word	0x00000620


	//   ....[1]....
        /*00dc*/ 	.word	0x00001a80


	//   ....[2]....
        /*00e0*/ 	.word	0x00001d30


	//   ....[3]....
        /*00e4*/ 	.word	0x00002660


	//   ....[4]....
        /*00e8*/ 	.word	0x00003ef0


	//   ....[5]....
        /*00ec*/ 	.word	0x00004320


	//----- nvinfo : EIATTR_VRC_CTA_INIT_COUNT
	.align		4
.L_218:
        /*00f0*/ 	.byte	0x02, 0x4a
	.zero		1
	.zero		1


	//----- nvinfo : EIATTR_EXIT_INSTR_OFFSETS
	.align		4
        /*00f4*/ 	.byte	0x04, 0x1c
        /*00f6*/ 	.short	(.L_220 - .L_219)


	//   ....[0]....
.L_219:
        /*00f8*/ 	.word	0x00001c90


	//   ....[1]....
        /*00fc*/ 	.word	0x00001ee0


	//   ....[2]....
        /*0100*/ 	.word	0x00004230


	//   ....[3]....
        /*0104*/ 	.word	0x00004260


	//   ....[4]....
        /*0108*/ 	.word	0x00004630


	//   ....[5]....
        /*010c*/ 	.word	0x00004660


	//----- nvinfo : EIATTR_MAX_THREADS
	.align		4
.L_220:
        /*0110*/ 	.byte	0x04, 0x05
        /*0112*/ 	.short	(.L_222 - .L_221)
.L_221:
        /*0114*/ 	.word	0x00000100
        /*0118*/ 	.word	0x00000001
        /*011c*/ 	.word	0x00000001


	//----- nvinfo : EIATTR_CRS_STACK_SIZE
	.align		4
.L_222:
        /*0120*/ 	.byte	0x04, 0x1e
        /*0122*/ 	.short	(.L_224 - .L_223)
.L_223:
        /*0124*/ 	.word	0x00000000


	//----- nvinfo : EIATTR_CBANK_PARAM_SIZE
	.align		4
.L_224:
        /*0128*/ 	.byte	0x03, 0x19
        /*012a*/ 	.short	0x0050


	//----- nvinfo : EIATTR_PARAM_CBANK
	.align		4
        /*012c*/ 	.byte	0x04, 0x0a
        /*012e*/ 	.short	(.L_226 - .L_225)
	.align		4
.L_225:
        /*0130*/ 	.word	index@(.nv.constant0._ZN3cub18CUB_300001_SM_10006detail10merge_sort30DeviceMergeSortBlockSortKernelINS2_10policy_hubIN6thrust24THRUST_300001_SM_1000_NS6detail15normal_iteratorINS6_10device_ptrI6RecordEEEEE9Policy600ESC_PNS0_8NullTypeESC_SG_m14compareRecordsSA_SF_EEvbT0_T1_T2_T3_T4_PT6_PT7_T5_NS1_7vsmem_tE)
        /*0134*/ 	.short	0x0380
        /*0136*/ 	.short	0x0050


	//----- nvinfo : EIATTR_SW_WAR
	.align		4
.L_226:
        /*0138*/ 	.byte	0x04, 0x36
        /*013a*/ 	.short	(.L_228 - .L_227)
.L_227:
        /*013c*/ 	.word	0x00000008
.L_228:


//--------------------- .nv.info._ZN3cub18CUB_300001_SM_10006detail10merge_sort26DeviceMergeSortMergeKernelINS2_10policy_hubIN6thrust24THRUST_300001_SM_1000_NS6detail15normal_iteratorINS6_10device_ptrI6RecordEEEEE9Policy600ESC_PNS0_8NullTypeESC_SG_j14compareRecordsSA_SF_EEvbT2_T3_T4_PT6_PT7_T5_PSK_SK_NS1_7vsmem_tE --------------------------
	.section	.nv.info._ZN3cub18CUB_300001_SM_10006detail10merge_sort26DeviceMergeSortMergeKernelINS2_10policy_hubIN6thrust24THRUST_300001_SM_1000_NS6detail15normal_iteratorINS6_10device_ptrI6RecordEEEEE9Policy600ESC_PNS0_8NullTypeESC_SG_j14compareRecordsSA_SF_EEvbT2_T3_T4_PT6_PT7_T5_PSK_SK_NS1_7vsmem_tE,"",@"SHT_CUDA_INFO"
	.sectionflags	@""
	.align	4


	//----- nvinfo : EIATTR_CUDA_API_VERSION
	.align		4
        /*0000*/ 	.byte	0x04, 0x37
        /*0002*/ 	.short	(.L_230 - .L_229)
.L_229:
        /*0004*/ 	.word	0x00000082


	//----- nvinfo : EIATTR_KPARAM_INFO
	.align		4
.L_230:
        /*0008*/ 	.byte	0x04, 0x17
        /*000a*/ 	.short	(.L_232 - .L_231)
.L_231:
        /*000c*/ 	.word	0x00000000
        /*0010*/ 	.short	0x0009
        /*0012*/ 	.short	0x0048
        /*0014*/ 	.byte	0x00, 0xf0, 0x21, 0x00


	//----- nvinfo : EIATTR_KPARAM_INFO
	.align		4
.L_232:
        /*0018*/ 	.byte	0x04, 0x17
        /*001a*/ 	.short	(.L_234 - .L_233)
.L_233:
        /*001c*/ 	.word	0x00000000
        /*0020*/ 	.short	0x0008
        /*0022*/ 	.short	0x0040
        /*0024*/ 	.byte	0x00, 0xf0, 0x11, 0x00


	//----- nvinfo : EIATTR_KPARAM_INFO
	.align		4
.L_234:
        /*0028*/ 	.byte	0x04, 0x17
        /*002a*/ 	.short	(.L_236 - .L_235)
.L_235:
        /*002c*/ 	.word	0x00000000
        /*0030*/ 	.short	0x0007
        /*0032*/ 	.short	0x0038
        /*0034*/ 	.byte	0x00, 0xf5, 0x21, 0x00


	//----- nvinfo : EIATTR_KPARAM_INFO
	.align		4
.L_236:
        /*0038*/ 	.byte	0x04, 0x17
        /*003a*/ 	.short	(.L_238 - .L_237)
.L_237:
        /*003c*/ 	.word	0x00000000
        /*0040*/ 	.short	0x0006
        /*0042*/ 	.short	0x0030
        /*0044*/ 	.byte	0x00, 0xf0, 0x05, 0x00


	//----- nvinfo : EIATTR_KPARAM_INFO
	.align		4
.L_238:
        /*0048*/ 	.byte	0x04, 0x17
        /*004a*/ 	.short	(.L_240 - .L_239)
.L_239:
        /*004c*/ 	.word	0x00000000
        /*0050*/ 	.short	0x0005
        /*0052*/ 	.short	0x0028
        /*0054*/ 	.byte	0x00, 0xf5, 0x21, 0x00


	//----- nvinfo : EIATTR_KPARAM_INFO
	.align		4
.L_240:
        /*0058*/ 	.byte	0x04, 0x17
        /*005a*/ 	.short	(.L_242 - .L_241)
.L_241:
        /*005c*/ 	.word	0x00000000
        /*0060*/ 	.short	0x0004
        /*0062*/ 	.short	0x0020
        /*0064*/ 	.byte	0x00, 0xf5, 0x21, 0x00


	//----- nvinfo : EIATTR_KPARAM_INFO
	.align		4
.L_242:
        /*0068*/ 	.byte	0x04, 0x17
        /*006a*/ 	.short	(.L_244 - .L_243)
.L_243:
        /*006c*/ 	.word	0x00000000
        /*0070*/ 	.short	0x0003
        /*0072*/ 	.short	0x0018
        /*0074*/ 	.byte	0x00, 0xf0, 0x11, 0x00


	//----- nvinfo : EIATTR_KPARAM_INFO
	.align		4
.L_244:
        /*0078*/ 	.byte	0x04, 0x17
        /*007a*/ 	.short	(.L_246 - .L_245)
.L_245:
        /*007c*/ 	.word	0x00000000
        /*0080*/ 	.short	0x0002
        /*0082*/ 	.short	0x0010
        /*0084*/ 	.byte	0x00, 0xf5, 0x21, 0x00


	//----- nvinfo : EIATTR_KPARAM_INFO
	.align		4
.L_246:
        /*0088*/ 	.byte	0x04, 0x17
        /*008a*/ 	.short	(.L_248 - .L_247)
.L_247:
        /*008c*/ 	.word	0x00000000
        /*0090*/ 	.short	0x0001
        /*0092*/ 	.short	0x0008
        /*0094*/ 	.byte	0x00, 0xf0, 0x21, 0x00


	//----- nvinfo : EIATTR_KPARAM_INFO
	.align		4
.L_248:
        /*0098*/ 	.byte	0x04, 0x17
        /*009a*/ 	.short	(.L_250 - .L_249)
.L_249:
        /*009c*/ 	.word	0x00000000
        /*00a0*/ 	.short	0x0000
        /*00a2*/ 	.short	0x0000
        /*00a4*/ 	.byte	0x00, 0xf0, 0x05, 0x00


	//----- nvinfo : EIATTR_SPARSE_MMA_MASK
	.align		4
.L_250:
        /*00a8*/ 	.byte	0x03, 0x50
        /*00aa*/ 	.short	0x0000


	//----- nvinfo : EIATTR_MAXREG_COUNT
	.align		4
        /*00ac*/ 	.byte	0x03, 0x1b
        /*00ae*/ 	.short	0x00ff


	//----- nvinfo : EIATTR_NUM_BARRIERS
	.align		4
        /*00b0*/ 	.byte	0x02, 0x4c
        /*00b2*/ 	.byte	0x01
	.zero		1


	//----- nvinfo : EIATTR_MERCURY_ISA_VERSION
	.align		4
        /*00b4*/ 	.byte	0x03, 0x5f
        /*00b6*/ 	.short	0x0101


	//----- nvinfo : EIATTR_COOP_GROUP_MASK_REGIDS
	.align		4
        /*00b8*/ 	.byte	0x04, 0x29
        /*00ba*/ 	.short	(.L_252 - .L_251)


	//   ....[0]....
.L_251:
        /*00bc*/ 	.word	0xffffffff


	//   ....[1]....
        /*00c0*/ 	.word	0xffffffff


	//   ....[2]....
        /*00c4*/ 	.word	0xffffffff


	//   ....[3]....
        /*00c8*/ 	.word	0xffffffff


	//----- nvinfo : EIATTR_COOP_GROUP_INSTR_OFFSETS
	.align		4
.L_252:
        /*00cc*/ 	.byte	0x04, 0x28
        /*00ce*/ 	.short	(.L_254 - .L_253)


	//   ....[0]....
.L_253:
        /*00d0*/ 	.word	0x000015e0


	//   ....[1]....
        /*00d4*/ 	.word	0x000019e0


	//   ....[2]....
        /*00d8*/ 	.word	0x000034f0


	//   ....[3]....
        /*00dc*/ 	.word	0x00003aa0


	//----- nvinfo : EIATTR_VRC_CTA_INIT_COUNT
	.align		4
.L_254:
        /*00e0*/ 	.byte	0x02, 0x4a
	.zero		1
	.zero		1


	//----- nvinfo : EIATTR_EXIT_INSTR_OFFSETS
	.align		4
        /*00e4*/ 	.byte	0x04, 0x1c
        /*00e6*/ 	.short	(.L_256 - .L_255)


	//   ....[0]....
.L_255:
        /*00e8*/ 	.word	0x000017c0


	//   ....[1]....
        /*00ec*/ 	.word	0x00001c20


	//   ....[2]....
        /*00f0*/ 	.word	0x00003850


	//   ....[3]....
        /*00f4*/ 	.word	0x00003880


	//   ....[4]....
        /*00f8*/ 	.word	0x00003e00


	//   ....[5]....
        /*00fc*/ 	.word	0x00003e30


	//----- nvinfo : EIATTR_MAX_THREADS
	.align		4
.L_256:
        /*0100*/ 	.byte	0x04, 0x05
        /*0102*/ 	.short	(.L_258 - .L_257)
.L_257:
        /*0104*/ 	.word	0x00000100
        /*0108*/ 	.word	0x00000001
        /*010c*/ 	.word	0x00000001


	//----- nvinfo : EIATTR_CRS_STACK_SIZE
	.align		4
.L_258:
        /*0110*/ 	.byte	0x04, 0x1e
        /*0112*/ 	.short	(.L_260 - .L_259)
.L_259:
        /*0114*/ 	.word	0x00000000


	//----- nvinfo : EIATTR_CBANK_PARAM_SIZE
	.align		4
.L_260:
        /*0118*/ 	.byte	0x03, 0x19
        /*011a*/ 	.short	0x0050


	//----- nvinfo : EIATTR_PARAM_CBANK
	.align		4
        /*011c*/ 	.byte	0x04, 0x0a
        /*011e*/ 	.short	(.L_262 - .L_261)
	.align		4
.L_261:
        /*0120*/ 	.word	index@(.nv.constant0._ZN3cub18CUB_300001_SM_10006detail10merge_sort26DeviceMergeSortMergeKernelINS2_10policy_hubIN6thrust24THRUST_300001_SM_1000_NS6detail15normal_iteratorINS6_10device_ptrI6RecordEEEEE9Policy600ESC_PNS0_8NullTypeESC_SG_j14compareRecordsSA_SF_EEvbT2_T3_T4_PT6_PT7_T5_PSK_SK_NS1_7vsmem_tE)
        /*0124*/ 	.short	0x0380
        /*0126*/ 	.short	0x0050


	//----- nvinfo : EIATTR_SW_WAR
	.align		4
.L_262:
        /*0128*/ 	.byte	0x04, 0x36
        /*012a*/ 	.short	(.L_264 - .L_263)
.L_263:
        /*012c*/ 	.word	0x00000008
.L_264:


//--------------------- .nv.info._ZN3cub18CUB_300001_SM_10006detail10merge_sort30DeviceMergeSortPartitionKernelIN6thrust24THRUST_300001_SM_1000_NS6detail15normal_iteratorINS5_10device_ptrI6RecordEEEEj14compareRecordsS9_EEvbT_PT2_T0_SG_PSG_T1_SG_i --------------------------
	.section	.nv.info._ZN3cub18CUB_300001_SM_10006detail10merge_sort30DeviceMergeSortPartitionKernelIN6thrust24THRUST_300001_SM_1000_NS6detail15normal_iteratorINS5_10device_ptrI6RecordEEEEj14compareRecordsS9_EEvbT_PT2_T0_SG_PSG_T1_SG_i,"",@"SHT_CUDA_INFO"
	.sectionflags	@""
	.align	4


	//----- nvinfo : EIATTR_CUDA_API_VERSION
	.align		4
        /*0000*/ 	.byte	0x04, 0x37
        /*0002*/ 	.short	(.L_266 - .L_265)
.L_265:
        /*0004*/ 	.word	0x00000082


	//----- nvinfo : EIATTR_KPARAM_INFO
	.align		4
.L_266:
        /*0008*/ 	.byte	0x04, 0x17
        /*000a*/ 	.short	(.L_268 - .L_267)
.L_267:
        /*000c*/ 	.word	0x00000000
        /*0010*/ 	.short	0x0008
        /*0012*/ 	.short	0x0030
        /*0014*/ 	.byte	0x00, 0xf0, 0x11, 0x00


	//----- nvinfo : EIATTR_KPARAM_INFO
	.align		4
.L_268:
        /*0018*/ 	.byte	0x04, 0x17
        /*001a*/ 	.short	(.L_270 - .L_269)
.L_269:
        /*001c*/ 	.word	0x00000000
        /*0020*/ 	.short	0x0007
        /*0022*/ 	.short	0x002c
        /*0024*/ 	.byte	0x00, 0xf0, 0x11, 0x00


	//----- nvinfo : EIATTR_KPARAM_INFO
	.align		4
.L_270:
        /*0028*/ 	.byte	0x04, 0x17
        /*002a*/ 	.short	(.L_272 - .L_271)
.L_271:
        /*002c*/ 	.word	0x00000000
        /*0030*/ 	.short	0x0006
        /*0032*/ 	.short	0x0028
        /*0034*/ 	.byte	0x00, 0xf0, 0x05, 0x00


	//----- nvinfo : EIATTR_KPARAM_INFO
	.align		4
.L_272:
        /*0038*/ 	.byte	0x04, 0x17
        /*003a*/ 	.short	(.L_274 - .L_273)
.L_273:
        /*003c*/ 	.word	0x00000000
        /*0040*/ 	.short	0x0005
        /*0042*/ 	.short	0x0020
        /*0044*/ 	.byte	0x00, 0xf5, 0x21, 0x00


	//----- nvinfo : EIATTR_KPARAM_INFO
	.align		4
.L_274:
        /*0048*/ 	.byte	0x04, 0x17
        /*004a*/ 	.short	(.L_276 - .L_275)
.L_275:
        /*004c*/ 	.word	0x00000000
        /*0050*/ 	.short	0x0004
        /*0052*/ 	.short	0x001c
        /*0054*/ 	.byte	0x00, 0xf0, 0x11, 0x00


	//----- nvinfo : EIATTR_KPARAM_INFO
	.align		4
.L_276:
        /*0058*/ 	.byte	0x04, 0x17
        /*005a*/ 	.short	(.L_278 - .L_277)
.L_277:
        /*005c*/ 	.word	0x00000000
        /*0060*/ 	.short	0x0003
        /*0062*/ 	.short	0x0018
        /*0064*/ 	.byte	0x00, 0xf0, 0x11, 0x00


	//----- nvinfo : EIATTR_KPARAM_INFO
	.align		4
.L_278:
        /*0068*/ 	.byte	0x04, 0x17
        /*006a*/ 	.short	(.L_280 - .L_279)
.L_279:
        /*006c*/ 	.word	0x00000000
        /*0070*/ 	.short	0x0002
        /*0072*/ 	.short	0x0010
        /*0074*/ 	.byte	0x00, 0xf5, 0x21, 0x00


	//----- nvinfo : EIATTR_KPARAM_INFO
	.align		4
.L_280:
        /*0078*/ 	.byte	0x04, 0x17
        /*007a*/ 	.short	(.L_282 - .L_281)
.L_281:
        /*007c*/ 	.word	0x00000000
        /*0080*/ 	.short	0x0001
        /*0082*/ 	.short	0x0008
        /*0084*/ 	.byte	0x00, 0xf0, 0x21, 0x00


	//----- nvinfo : EIATTR_KPARAM_INFO
	.align		4
.L_282:
        /*0088*/ 	.byte	0x04, 0x17
        /*008a*/ 	.short	(.L_284 - .L_283)
.L_283:
        /*008c*/ 	.word	0x00000000
        /*0090*/ 	.short	0x0000
        /*0092*/ 	.short	0x0000
        /*0094*/ 	.byte	0x00, 0xf0, 0x05, 0x00


	//----- nvinfo : EIATTR_SPARSE_MMA_MASK
	.align		4
.L_284:
        /*0098*/ 	.byte	0x03, 0x50
        /*009a*/ 	.short	0x0000


	//----- nvinfo : EIATTR_MAXREG_COUNT
	.align		4
        /*009c*/ 	.byte	0x03, 0x1b
        /*009e*/ 	.short	0x00ff


	//----- nvinfo : EIATTR_MERCURY_ISA_VERSION
	.align		4
        /*00a0*/ 	.byte	0x03, 0x5f
        /*00a2*/ 	.short	0x0101


	//----- nvinfo : EIATTR_VRC_CTA_INIT_COUNT
	.align		4
        /*00a4*/ 	.byte	0x02, 0x4a
	.zero		1
	.zero		1


	//----- nvinfo : EIATTR_EXIT_INSTR_OFFSETS
	.align		4
        /*00a8*/ 	.byte	0x04, 0x1c
        /*00aa*/ 	.short	(.L_286 - .L_285)


	//   ....[0]....
.L_285:
        /*00ac*/ 	.word	0x00000070


	//   ....[1]....
        /*00b0*/ 	.word	0x000001e0


	//   ....[2]....
        /*00b4*/ 	.word	0x00000650


	//----- nvinfo : EIATTR_CRS_STACK_SIZE
	.align		4
.L_286:
        /*00b8*/ 	.byte	0x04, 0x1e
        /*00ba*/ 	.short	(.L_288 - .L_287)
.L_287:
        /*00bc*/ 	.word	0x00000000


	//----- nvinfo : EIATTR_CBANK_PARAM_SIZE
	.align		4
.L_288:
        /*00c0*/ 	.byte	0x03, 0x19
        /*00c2*/ 	.short	0x0034


	//----- nvinfo : EIATTR_PARAM_CBANK
	.align		4
        /*00c4*/ 	.byte	0x04, 0x0a
        /*00c6*/ 	.short	(.L_290 - .L_289)
	.align		4
.L_289:
        /*00c8*/ 	.word	index@(.nv.constant0._ZN3cub18CUB_300001_SM_10006detail10merge_sort30DeviceMergeSortPartitionKernelIN6thrust24THRUST_300001_SM_1000_NS6detail15normal_iteratorINS5_10device_ptrI6RecordEEEEj14compareRecordsS9_EEvbT_PT2_T0_SG_PSG_T1_SG_i)
        /*00cc*/ 	.short	0x0380
        /*00ce*/ 	.short	0x0034


	//----- nvinfo : EIATTR_SW_WAR
	.align		4
.L_290:
        /*00d0*/ 	.byte	0x04, 0x36
        /*00d2*/ 	.short	(.L_292 - .L_291)
.L_291:
        /*00d4*/ 	.word	0x00000008
.L_292:


//--------------------- .nv.info._ZN3cub18CUB_300001_SM_10006detail10merge_sort30DeviceMergeSortBlockSortKernelINS2_10policy_hubIN6thrust24THRUST_300001_SM_1000_NS6detail15normal_iteratorINS6_10device_ptrI6RecordEEEEE9Policy600ESC_PNS0_8NullTypeESC_SG_j14compareRecordsSA_SF_EEvbT0_T1_T2_T3_T4_PT6_PT7_T5_NS1_7vsmem_tE --------------------------
	.section	.nv.info._ZN3cub18CUB_300001_SM_10006detail10merge_sort30DeviceMergeSortBlockSortKernelINS2_10policy_hubIN6thrust24THRUST_300001_SM_1000_NS6detail15normal_iteratorINS6_10device_ptrI6RecordEEEEE9Policy600ESC_PNS0_8NullTypeESC_SG_j14compareRecordsSA_SF_EEvbT0_T1_T2_T3_T4_PT6_PT7_T5_NS1_7vsmem_tE,"",@"SHT_CUDA_INFO"
	.sectionflags	@""
	.align	4


	//----- nvinfo : EIATTR_CUDA_API_VERSION
	.align		4
        /*0000*/ 	.byte	0x04, 0x37
        /*0002*/ 	.short	(.L_294 - .L_293)
.L_293:
        /*0004*/ 	.word	0x00000082


	//----- nvinfo : EIATTR_KPARAM_INFO
	.align		4
.L_294:
        /*0008*/ 	.byte	0x04, 0x17
        /*000a*/ 	.short	(.L_296 - .L_295)
.L_295:
        /*000c*/ 	.word	0x00000000
        /*0010*/ 	.short	0x0009
        /*0012*/ 	.short	0x0048
        /*0014*/ 	.byte	0x00, 0xf0, 0x21, 0x00


	//----- nvinfo : EIATTR_KPARAM_INFO
	.align		4
.L_296:
        /*0018*/ 	.byte	0x04, 0x17
        /*001a*/ 	.short	(.L_298 - .L_297)
.L_297:
        /*001c*/ 	.word	0x00000000
        /*0020*/ 	.short	0x0008
        /*0022*/ 	.short	0x0040
        /*0024*/ 	.byte	0x00, 0xf0, 0x05, 0x00


	//----- nvinfo : EIATTR_KPARAM_INFO
	.align		4
.L_298:
        /*0028*/ 	.byte	0x04, 0x17
        /*002a*/ 	.short	(.L_300 - .L_299)
.L_299:
        /*002c*/ 	.word	0x00000000
        /*0030*/ 	.short	0x0007
        /*0032*/ 	.short	0x0038
        /*0034*/ 	.byte	0x00, 0xf5, 0x21, 0x00


	//----- nvinfo : EIATTR_KPARAM_INFO
	.align		4
.L_300:
        /*0038*/ 	.byte	0x04, 0x17
        /*003a*/ 	.short	(.L_302 - .L_301)
.L_301:
        /*003c*/ 	.word	0x00000000
        /*0040*/ 	.short	0x0006
        /*0042*/ 	.short	0x0030
        /*0044*/ 	.byte	0x00, 0xf5, 0x21, 0x00


	//----- nvinfo : EIATTR_KPARAM_INFO
	.align		4
.L_302:
        /*0048*/ 	.byte	0x04, 0x17
        /*004a*/ 	.short	(.L_304 - .L_303)
.L_303:
        /*004c*/ 	.word	0x00000000
        /*0050*/ 	.short	0x0005
        /*0052*/ 	.short	0x0028
        /*0054*/ 	.byte	0x00, 0xf0, 0x11, 0x00


	//----- nvinfo : EIATTR_KPARAM_INFO
	.align		4
.L_304:
        /*0058*/ 	.byte	0x04, 0x17
        /*005a*/ 	.short	(.L_306 - .L_305)
.L_305:
        /*005c*/ 	.word	0x00000000
        /*0060*/ 	.short	0x0004
        /*0062*/ 	.short	0x0020
        /*0064*/ 	.byte	0x00, 0xf5, 0x21, 0x00


	//----- nvinfo : EIATTR_KPARAM_INFO
	.align		4
.L_306:
        /*0068*/ 	.byte	0x04, 0x17
        /*006a*/ 	.short	(.L_308 - .L_307)
.L_307:
        /*006c*/ 	.word	0x00000000
        /*0070*/ 	.short	0x0003
        /*0072*/ 	.short	0x0018
        /*0074*/ 	.byte	0x00, 0xf0, 0x21, 0x00


	//----- nvinfo : EIATTR_KPARAM_INFO
	.align		4
.L_308:
        /*0078*/ 	.byte	0x04, 0x17
        /*007a*/ 	.short	(.L_310 - .L_309)
.L_309:
        /*007c*/ 	.word	0x00000000
        /*0080*/ 	.short	0x0002
        /*0082*/ 	.short	0x0010
        /*0084*/ 	.byte	0x00, 0xf5, 0x21, 0x00


	//----- nvinfo : EIATTR_KPARAM_INFO
	.align		4
.L_310:
        /*0088*/ 	.byte	0x04, 0x17
        /*008a*/ 	.short	(.L_312 - .L_311)
.L_311:
        /*008c*/ 	.word	0x00000000
        /*0090*/ 	.short	0x0001
        /*0092*/ 	.short	0x0008
        /*0094*/ 	.byte	0x00, 0xf0, 0x21, 0x00


	//----- nvinfo : EIATTR_KPARAM_INFO
	.align		4
.L_312:
        /*0098*/ 	.byte	0x04, 0x17
        /*009a*/ 	.short	(.L_314 - .L_313)
.L_313:
        /*009c*/ 	.word	0x00000000
        /*00a0*/ 	.short	0x0000
        /*00a2*/ 	.short	0x0000
        /*00a4*/ 	.byte	0x00, 0xf0, 0x05, 0x00


	//----- nvinfo : EIATTR_SPARSE_MMA_MASK
	.align		4
.L_314:
        /*00a8*/ 	.byte	0x03, 0x50
        /*00aa*/ 	.short	0x0000


	//----- nvinfo : EIATTR_MAXREG_COUNT
	.align		4
        /*00ac*/ 	.byte	0x03, 0x1b
        /*00ae*/ 	.short	0x00ff


	//----- nvinfo : EIATTR_NUM_BARRIERS
	.align		4
        /*00b0*/ 	.byte	0x02, 0x4c
        /*00b2*/ 	.byte	0x01
	.zero		1


	//----- nvinfo : EIATTR_MERCURY_ISA_VERSION
	.align		4
        /*00b4*/ 	.byte	0x03, 0x5f
        /*00b6*/ 	.short	0x0101


	//----- nvinfo : EIATTR_COOP_GROUP_MASK_REGIDS
	.align		4
        /*00b8*/ 	.byte	0x04, 0x29
        /*00ba*/ 	.short	(.L_316 - .L_315)


	//   ....[0]....
.L_315:
        /*00bc*/ 	.word	0xffffffff


	//   ....[1]....
        /*00c0*/ 	.word	0xffffffff


	//   ....[2]....
        /*00c4*/ 	.word	0xffffffff


	//   ....[3]....
        /*00c8*/ 	.word	0xffffffff


	//   ....[4]....
        /*00cc*/ 	.word	0xffffffff


	//   ....[5]....
        /*00d0*/ 	.word	0xffffffff


	//----- nvinfo : EIATTR_COOP_GROUP_INSTR_OFFSETS
	.align		4
.L_316:
        /*00d4*/ 	.byte	0x04, 0x28
        /*00d6*/ 	.short	(.L_318 - .L_317)


	//   ....[0]....
.L_317:
        /*00d8*/ 	.word	0x00000600


	//   ....[1]....
        /*00dc*/ 	.word	0x00001a60


	//   ....[2]....
        /*00e0*/ 	.word	0x00001d10


	//   ....[3]....
        /*00e4*/ 	.word	0x00002640


	//   ....[4]....
        /*00e8*/ 	.word	0x00003ed0


	//   ....[5]....
        /*00ec*/ 	.word	0x000042f0


	//----- nvinfo : EIATTR_VRC_CTA_INIT_COUNT
	.align		4
.L_318:
        /*00f0*/ 	.byte	0x02, 0x4a
	.zero		1
	.zero		1


	//----- nvinfo : EIATTR_EXIT_INSTR_OFFSETS
	.align		4
        /*00f4*/ 	.byte	0x04, 0x1c
        /*00f6*/ 	.short	(.L_320 - .L_319)


	//   ....[0]....
.L_319:
        /*00f8*/ 	.word	0x00001c70


	//   ....[1]....
        /*00fc*/ 	.word	0x00001ec0


	//   ....[2]....
        /*0100*/ 	.word	0x00004210


	//   ....[3]....
        /*0104*/ 	.word	0x00004240


	//   ....[4]....
        /*0108*/ 	.word	0x00004610


	//   ....[5]....
        /*010c*/ 	.word	0x00004640


	//----- nvinfo : EIATTR_MAX_THREADS
	.align		4
.L_320:
        /*0110*/ 	.byte	0x04, 0x05
        /*0112*/ 	.short	(.L_322 - .L_321)
.L_321:
        /*0114*/ 	.word	0x00000100
        /*0118*/ 	.word	0x00000001
        /*011c*/ 	.word	0x00000001


	//----- nvinfo : EIATTR_CRS_STACK_SIZE
	.align		4
.L_322:
        /*0120*/ 	.byte	0x04, 0x1e
        /*0122*/ 	.short	(.L_324 - .L_323)
.L_323:
        /*0124*/ 	.word	0x00000000


	//----- nvinfo : EIATTR_CBANK_PARAM_SIZE
	.align		4
.L_324:
        /*0128*/ 	.byte	0x03, 0x19
        /*012a*/ 	.short	0x0050


	//----- nvinfo : EIATTR_PARAM_CBANK
	.align		4
        /*012c*/ 	.byte	0x04, 0x0a
        /*012e*/ 	.short	(.L_326 - .L_325)
	.align		4
.L_325:
        /*0130*/ 	.word	index@(.nv.constant0._ZN3cub18CUB_300001_SM_10006detail10merge_sort30DeviceMergeSortBlockSortKernelINS2_10policy_hubIN6thrust24THRUST_300001_SM_1000_NS6detail15normal_iteratorINS6_10device_ptrI6RecordEEEEE9Policy600ESC_PNS0_8NullTypeESC_SG_j14compareRecordsSA_SF_EEvbT0_T1_T2_T3_T4_PT6_PT7_T5_NS1_7vsmem_tE)
        /*0134*/ 	.short	0x0380
        /*0136*/ 	.short	0x0050


	//----- nvinfo : EIATTR_SW_WAR
	.align		4
.L_326:
        /*0138*/ 	.byte	0x04, 0x36
        /*013a*/ 	.short	(.L_328 - .L_327)
.L_327:
        /*013c*/ 	.word	0x00000008
.L_328:


//--------------------- .nv.info._ZN3cub18CUB_300001_SM_10006detail4scan16DeviceScanKernelINS2_10policy_hubIiiimN4cuda3std3__44plusIvEEE10Policy1000EN6thrust24THRUST_300001_SM_1000_NS10device_ptrIiEESF_NS0_13ScanTileStateIiLb1EEES9_NS1_10InputValueIiPiEEmiLb0EiEEvT0_T1_T2_iT3_T4_T5_ --------------------------
	.section	.nv.info._ZN3cub18CUB_300001_SM_10006detail4scan16DeviceScanKernelINS2_10policy_hubIiiimN4cuda3std3__44plusIvEEE10Policy1000EN6thrust24THRUST_300001_SM_1000_NS10device_ptrIiEESF_NS0_13ScanTileStateIiLb1EEES9_NS1_10InputValueIiPiEEmiLb0EiEEvT0_T1_T2_iT3_T4_T5_,"",@"SHT_CUDA_INFO"
	.sectionflags	@""
	.align	4


	//----- nvinfo : EIATTR_CUDA_API_VERSION
	.align		4
        /*0000*/ 	.byte	0x04, 0x37
        /*0002*/ 	.short	(.L_330 - .L_329)
.L_329:
        /*0004*/ 	.word	0x00000082


	//----- nvinfo : EIATTR_KPARAM_INFO
	.align		4
.L_330:
        /*0008*/ 	.byte	0x04, 0x17
        /*000a*/ 	.short	(.L_332 - .L_331)
.L_331:
        /*000c*/ 	.word	0x00000000
        /*0010*/ 	.short	0x0006
        /*0012*/ 	.short	0x0030
        /*0014*/ 	.byte	0x00, 0xf0, 0x21, 0x00


	//----- nvinfo : EIATTR_KPARAM_INFO
	.align		4
.L_332:
        /*0018*/ 	.byte	0x04, 0x17
        /*001a*/ 	.short	(.L_334 - .L_333)
.L_333:
        /*001c*/ 	.word	0x00000000
        /*0020*/ 	.short	0x0005
        /*0022*/ 	.short	0x0020
        /*0024*/ 	.byte	0x00, 0xf0, 0x41, 0x00


	//----- nvinfo : EIATTR_KPARAM_INFO
	.align		4
.L_334:
        /*0028*/ 	.byte	0x04, 0x17
        /*002a*/ 	.short	(.L_336 - .L_335)
.L_335:
        /*002c*/ 	.word	0x00000000
        /*0030*/ 	.short	0x0004
        /*0032*/ 	.short	0x001c
        /*0034*/ 	.byte	0x00, 0xf0, 0x05, 0x00


	//----- nvinfo : EIATTR_KPARAM_INFO
	.align		4
.L_336:
        /*0038*/ 	.byte	0x04, 0x17
        /*003a*/ 	.short	(.L_338 - .L_337)
.L_337:
        /*003c*/ 	.word	0x00000000
        /*0040*/ 	.short	0x0003
        /*0042*/ 	.short	0x0018
        /*0044*/ 	.byte	0x00, 0xf0, 0x11, 0x00


	//----- nvinfo : EIATTR_KPARAM_INFO
	.align		4
.L_338:
        /*0048*/ 	.byte	0x04, 0x17
        /*004a*/ 	.short	(.L_340 - .L_339)
.L_339:
        /*004c*/ 	.word	0x00000000
        /*0050*/ 	.short	0x0002
        /*0052*/ 	.short	0x0010
        /*0054*/ 	.byte	0x00, 0xf0, 0x21, 0x00


	//----- nvinfo : EIATTR_KPARAM_INFO
	.align		4
.L_340:
        /*0058*/ 	.byte	0x04, 0x17
        /*005a*/ 	.short	(.L_342 - .L_341)
.L_341:
        /*005c*/ 	.word	0x00000000
        /*0060*/ 	.short	0x0001
        /*0062*/ 	.short	0x0008
        /*0064*/ 	.byte	0x00, 0xf0, 0x21, 0x00


	//----- nvinfo : EIATTR_KPARAM_INFO
	.align		4
.L_342:
        /*0068*/ 	.byte	0x04, 0x17
        /*006a*/ 	.short	(.L_344 - .L_343)
.L_343:
        /*006c*/ 	.word	0x00000000
        /*0070*/ 	.short	0x0000
        /*0072*/ 	.short	0x0000
        /*0074*/ 	.byte	0x00, 0xf0, 0x21, 0x00


	//----- nvinfo : EIATTR_SPARSE_MMA_MASK
	.align		4
.L_344:
        /*0078*/ 	.byte	0x03, 0x50
        /*007a*/ 	.short	0x0000


	//----- nvinfo : EIATTR_MAXREG_COUNT
	.align		4
        /*007c*/ 	.byte	0x03, 0x1b
        /*007e*/ 	.short	0x0080


	//----- nvinfo : EIATTR_NUM_BARRIERS
	.align		4
        /*0080*/ 	.byte	0x02, 0x4c
        /*0082*/ 	.byte	0x01
	.zero		1


	//----- nvinfo : EIATTR_MERCURY_ISA_VERSION
	.align		4
        /*0084*/ 	.byte	0x03, 0x5f
        /*0086*/ 	.short	0x0101


	//----- nvinfo : EIATTR_COOP_GROUP_MASK_REGIDS
	.align		4
        /*0088*/ 	.byte	0x04, 0x29
        /*008a*/ 	.short	(.L_346 - .L_345)


	//   ....[0]....
.L_345:
        /*008c*/ 	.word	0xffffffff


	//   ....[1]....
        /*0090*/ 	.word	0xffffffff


	//   ....[2]....
        /*0094*/ 	.word	0xffffffff


	//   ....[3]....
        /*0098*/ 	.word	0xffffffff


	//   ....[4]....
        /*009c*/ 	.word	0xffffffff


	//   ....[5]....
        /*00a0*/ 	.word	0xffffffff


	//   ....[6]....
        /*00a4*/ 	.word	0xffffffff


	//   ....[7]....
        /*00a8*/ 	.word	0xffffffff


	//   ....[8]....
        /*00ac*/ 	.word	0xffffffff


	//   ....[9]....
        /*00b0*/ 	.word	0xffffffff


	//   ....[10]....
        /*00b4*/ 	.word	0xffffffff


	//   ....[11]....
        /*00b8*/ 	.word	0xffffffff


	//   ....[12]....
        /*00bc*/ 	.word	0xffffffff


	//   ....[13]....
        /*00c0*/ 	.word	0xffffffff


	//   ....[14]....
        /*00c4*/ 	.word	0xffffffff


	//   ....[15]....
        /*00c8*/ 	.word	0xffffffff


	//   ....[16]....
        /*00cc*/ 	.word	0xffffffff


	//   ....[17]....
        /*00d0*/ 	.word	0xffffffff


	//   ....[18]....
        /*00d4*/ 	.word	0xffffffff


	//   ....[19]....
        /*00d8*/ 	.word	0xffffffff


	//   ....[20]....
        /*00dc*/ 	.word	0xffffffff


	//   ....[21]....
        /*00e0*/ 	.word	0xffffffff


	//   ....[22]....
        /*00e4*/ 	.word	0xffffffff


	//   ....[23]....
        /*00e8*/ 	.word	0xffffffff


	//   ....[24]....
        /*00ec*/ 	.word	0xffffffff


	//   ....[25]....
        /*00f0*/ 	.word	0xffffffff


	//   ....[26]....
        /*00f4*/ 	.word	0xffffffff


	//   ....[27]....
        /*00f8*/ 	.word	0xffffffff


	//   ....[28]....
        /*00fc*/ 	.word	0xffffffff


	//   ....[29]....
        /*0100*/ 	.word	0xffffffff


	//   ....[30]....
        /*0104*/ 	.word	0xffffffff


	//   ....[31]....
        /*0108*/ 	.word	0xffffffff


	//   ....[32]....
        /*010c*/ 	.word	0xffffffff


	//   ....[33]....
        /*0110*/ 	.word	0xffffffff


	//   ....[34]....
        /*0114*/ 	.word	0xffffffff


	//   ....[35]....
        /*0118*/ 	.word	0xffffffff


	//   ....[36]....
        /*011c*/ 	.word	0xffffffff


	//   ....[37]....
        /*0120*/ 	.word	0xffffffff


	//   ....[38]....
        /*0124*/ 	.word	0xffffffff


	//   ....[39]....
        /*0128*/ 	.word	0xffffffff


	//   ....[40]....
        /*012c*/ 	.word	0xffffffff


	//   ....[41]....
        /*0130*/ 	.word	0xffffffff


	//   ....[42]....
        /*0134*/ 	.word	0xffffffff


	//   ....[43]....
        /*0138*/ 	.word	0xffffffff


	//   ....[44]....
        /*013c*/ 	.word	0xffffffff


	//   ....[45]....
        /*0140*/ 	.word	0xffffffff


	//   ....[46]....
        /*0144*/ 	.word	0xffffffff


	//   ....[47]....
        /*0148*/ 	.word	0xffffffff


	//   ....[48]....
        /*014c*/ 	.word	0xffffffff


	//   ....[49]....
        /*0150*/ 	.word	0xffffffff


	//   ....[50]....
        /*0154*/ 	.word	0xffffffff


	//   ....[51]....
        /*0158*/ 	.word	0xffffffff


	//   ....[52]....
        /*015c*/ 	.word	0xffffffff


	//   ....[53]....
        /*0160*/ 	.word	0xffffffff


	//   ....[54]....
        /*0164*/ 	.word	0xffffffff


	//   ....[55]....
        /*0168*/ 	.word	0xffffffff


	//   ....[56]....
        /*016c*/ 	.word	0xffffffff


	//   ....[57]....
        /*0170*/ 	.word	0xffffffff


	//   ....[58]....
        /*0174*/ 	.word	0xffffffff


	//   ....[59]....
        /*0178*/ 	.word	0xffffffff


	//   ....[60]....
        /*017c*/ 	.word	0x0500000a


	//   ....[61]....
        /*0180*/ 	.word	0x0500000a


	//   ....[62]....
        /*0184*/ 	.word	0x0500000a


	//   ....[63]....
        /*0188*/ 	.word	0x0500000a


	//   ....[64]....
        /*018c*/ 	.word	0x0500000a


	//   ....[65]....
        /*0190*/ 	.word	0x0500000a


	//   ....[66]....
        /*0194*/ 	.word	0x0500000a


	//   ....[67]....
        /*0198*/ 	.word	0x0500000a


	//   ....[68]....
        /*019c*/ 	.word	0x0500000a


	//   ....[69]....
        /*01a0*/ 	.word	0x0500000a


	//   ....[70]....
        /*01a4*/ 	.word	0x0500000a


	//   ....[71]....
        /*01a8*/ 	.word	0x0500000a


	//   ....[72]....
        /*01ac*/ 	.word	0x0500000a


	//   ....[73]....
        /*01b0*/ 	.word	0x0500000a


	//   ....[74]....
        /*01b4*/ 	.word	0x0500000a


	//   ....[75]....
        /*01b8*/ 	.word	0x0500000a


	//   ....[76]....
        /*01bc*/ 	.word	0x0500000a


	//   ....[77]....
        /*01c0*/ 	.word	0x0500000a


	//   ....[78]....
        /*01c4*/ 	.word	0x0500000a


	//   ....[79]....
        /*01c8*/ 	.word	0x0500000a


	//   ....[80]....
        /*01cc*/ 	.word	0x0500000a


	//   ....[81]....
        /*01d0*/ 	.word	0x0500000a


	//   ....[82]....
        /*01d4*/ 	.word	0x0500000a


	//   ....[83]....
        /*01d8*/ 	.word	0x0500000a


	//   ....[84]....
        /*01dc*/ 	.word	0x0500000a


	//   ....[85]....
        /*01e0*/ 	.word	0x0500000a


	//   ....[86]....
        /*01e4*/ 	.word	0x0500000a


	//   ....[87]....
        /*01e8*/ 	.word	0x0500000a


	//   ....[88]....
        /*01ec*/ 	.word	0x0500000a


	//   ....[89]....
        /*01f0*/ 	.word	0x0500000a


	//   ....[90]....
        /*01f4*/ 	.word	0x0500000a


	//   ....[91]....
        /*01f8*/ 	.word	0x0500000a


	//   ....[92]....
        /*01fc*/ 	.word	0x0500000a


	//   ....[93]....
        /*0200*/ 	.word	0x0500000a


	//   ....[94]....
        /*0204*/ 	.word	0x0500000a


	//   ....[95]....
        /*0208*/ 	.word	0x0500000a


	//----- nvinfo : EIATTR_COOP_GROUP_INSTR_OFFSETS
	.align		4
.L_346:
        /*020c*/ 	.byte	0x04, 0x28
        /*020e*/ 	.short	(.L_348 - .L_347)


	//   ....[0]....
.L_347:
        /*0210*/ 	.word	0x000004d0


	//   ....[1]....
        /*0214*/ 	.word	0x000006f0


	//   ....[2]....
        /*0218*/ 	.word	0x00000710


	//   ....[3]....
        /*021c*/ 	.word	0x00000730


	//   ....[4]....
        /*0220*/ 	.word	0x00000750


	//   ....[5]....
        /*0224*/ 	.word	0x00000770


	//   ....[6]....
        /*0228*/ 	.word	0x00000b80


	//   ....[7]....
        /*022c*/ 	.word	0x00000ba0


	//   ....[8]....
        /*0230*/ 	.word	0x00000bc0


	//   ....[9]....
        /*0234*/ 	.word	0x00000be0


	//   ....[10]....
        /*0238*/ 	.word	0x00000c00


	//   ....[11]....
        /*023c*/ 	.word	0x00001000


	//   ....[12]....
        /*0240*/ 	.word	0x00001090


	//   ....[13]....
        /*0244*/ 	.word	0x000010f0


	//   ....[14]....
        /*0248*/ 	.word	0x00001160


	//   ....[15]....
        /*024c*/ 	.word	0x000011c0


	//   ....[16]....
        /*0250*/ 	.word	0x00001210


	//   ....[17]....
        /*0254*/ 	.word	0x00001270


	//   ....[18]....
        /*0258*/ 	.word	0x000012c0


	//   ....[19]....
        /*025c*/ 	.word	0x000012e0


	//   ....[20]....
        /*0260*/ 	.word	0x000013a0


	//   ....[21]....
        /*0264*/ 	.word	0x00001430


	//   ....[22]....
        /*0268*/ 	.word	0x00001480


	//   ....[23]....
        /*026c*/ 	.word	0x000014e0


	//   ....[24]....
        /*0270*/ 	.word	0x00001540


	//   ....[25]....
        /*0274*/ 	.word	0x00001580


	//   ....[26]....
        /*0278*/ 	.word	0x000015c0


	//   ....[27]....
        /*027c*/ 	.word	0x00001600


	//   ....[28]....
        /*0280*/ 	.word	0x00001610


	//   ....[29]....
        /*0284*/ 	.word	0x00001a50


	//   ....[30]....
        /*0288*/ 	.word	0x00002430


	//   ....[31]....
        /*028c*/ 	.word	0x00002650


	//   ....[32]....
        /*0290*/ 	.word	0x00002670


	//   ....[33]....
        /*0294*/ 	.word	0x00002690


	//   ....[34]....
        /*0298*/ 	.word	0x000026b0


	//   ....[35]....
        /*029c*/ 	.word	0x000026d0


	//   ....[36]....
        /*02a0*/ 	.word	0x00002a60


	//   ....[37]....
        /*02a4*/ 	.word	0x00002a80


	//   ....[38]....
        /*02a8*/ 	.word	0x00002aa0


	//   ....[39]....
        /*02ac*/ 	.word	0x00002ac0


	//   ....[40]....
        /*02b0*/ 	.word	0x00002ae0


	//   ....[41]....
        /*02b4*/ 	.word	0x00002ee0


	//   ....[42]....
        /*02b8*/ 	.word	0x00002f70


	//   ....[43]....
        /*02bc*/ 	.word	0x00002fd0


	//   ....[44]....
        /*02c0*/ 	.word	0x00003030


	//   ....[45]....
        /*02c4*/ 	.word	0x00003090


	//   ....[46]....
        /*02c8*/ 	.word	0x000030f0


	//   ....[47]....
        /*02cc*/ 	.word	0x00003140


	//   ....[48]....
        /*02d0*/ 	.word	0x000031b0


	//   ....[49]....
        /*02d4*/ 	.word	0x000031c0


	//   ....[50]....
        /*02d8*/ 	.word	0x00003280


	//   ....[51]....
        /*02dc*/ 	.word	0x00003310


	//   ....[52]....
        /*02e0*/ 	.word	0x00003360


	//   ....[53]....
        /*02e4*/ 	.word	0x000033d0


	//   ....[54]....
        /*02e8*/ 	.word	0x00003430


	//   ....[55]....
        /*02ec*/ 	.word	0x00003480


	//   ....[56]....
        /*02f0*/ 	.word	0x000034c0


	//   ....[57]....
        /*02f4*/ 	.word	0x00003520


	//   ....[58]....
        /*02f8*/ 	.word	0x00003530


	//   ....[59]....
        /*02fc*/ 	.word	0x000039a0


	//   ....[60]....
        /*0300*/ 	.word	0x00003f30


	//   ....[61]....
        /*0304*/ 	.word	0x00003fb0


	//   ....[62]....
        /*0308*/ 	.word	0x00004040


	//   ....[63]....
        /*030c*/ 	.word	0x00004120


	//   ....[64]....
        /*0310*/ 	.word	0x000041a0


	//   ....[65]....
        /*0314*/ 	.word	0x00004230


	//   ....[66]....
        /*0318*/ 	.word	0x000042b0


	//   ....[67]....
        /*031c*/ 	.word	0x00004330


	//   ....[68]....
        /*0320*/ 	.word	0x00004360


	//   ....[69]....
        /*0324*/ 	.word	0x00004430


	//   ....[70]....
        /*0328*/ 	.word	0x000044b0


	//   ....[71]....
        /*032c*/ 	.word	0x00004530


	//   ....[72]....
        /*0330*/ 	.word	0x000045e0


	//   ....[73]....
        /*0334*/ 	.word	0x00004670


	//   ....[74]....
        /*0338*/ 	.word	0x000046f0


	//   ....[75]....
        /*033c*/ 	.word	0x00004760


	//   ....[76]....
        /*0340*/ 	.word	0x000047e0


	//   ....[77]....
        /*0344*/ 	.word	0x00004840


	//   ....[78]....
        /*0348*/ 	.word	0x000048b0


	//   ....[79]....
        /*034c*/ 	.word	0x00004930


	//   ....[80]....
        /*0350*/ 	.word	0x000049d0


	//   ....[81]....
        /*0354*/ 	.word	0x00004a90


	//   ....[82]....
        /*0358*/ 	.word	0x00004b30


	//   ....[83]....
        /*035c*/ 	.word	0x00004bc0


	//   ....[84]....
        /*0360*/ 	.word	0x00004c50


	//   ....[85]....
        /*0364*/ 	.word	0x00004cc0


	//   ....[86]....
        /*0368*/ 	.word	0x00004cf0


	//   ....[87]....
        /*036c*/ 	.word	0x00004dc0


	//   ....[88]....
        /*0370*/ 	.word	0x00004e40


	//   ....[89]....
        /*0374*/ 	.word	0x00004ec0


	//   ....[90]....
        /*0378*/ 	.word	0x00004f80


	//   ....[91]....
        /*037c*/ 	.word	0x00005020


	//   ....[92]....
        /*0380*/ 	.word	0x000050b0


	//   ....[93]....
        /*0384*/ 	.word	0x00005140


	//   ....[94]....
        /*0388*/ 	.word	0x000051d0


	//   ....[95]....
        /*038c*/ 	.word	0x00005230


	//----- nvinfo : EIATTR_VRC_CTA_INIT_COUNT
	.align		4
.L_348:
        /*0390*/ 	.byte	0x02, 0x4a
	.zero		1
	.zero		1


	//----- nvinfo : EIATTR_EXIT_INSTR_OFFSETS
	.align		4
        /*0394*/ 	.byte	0x04, 0x1c
        /*0396*/ 	.short	(.L_350 - .L_349)


	//   ....[0]....
.L_349:
        /*0398*/ 	.word	0x00001ce0


	//   ....[1]....
        /*039c*/ 	.word	0x00001d10


	//   ....[2]....
        /*03a0*/ 	.word	0x00003ec0


	//   ....[3]....
        /*03a4*/ 	.word	0x00003ee0


	//----- nvinfo : EIATTR_MAX_THREADS
	.align		4
.L_350:
        /*03a8*/ 	.byte	0x04, 0x05
        /*03aa*/ 	.short	(.L_352 - .L_351)
.L_351:
        /*03ac*/ 	.word	0x000001a0
        /*03b0*/ 	.word	0x00000001
        /*03b4*/ 	.word	0x00000001


	//----- nvinfo : EIATTR_CRS_STACK_SIZE
	.align		4
.L_352:
        /*03b8*/ 	.byte	0x04, 0x1e
        /*03ba*/ 	.short	(.L_354 - .L_353)
.L_353:
        /*03bc*/ 	.word	0x00000000


	//----- nvinfo : EIATTR_CBANK_PARAM_SIZE
	.align		4
.L_354:
        /*03c0*/ 	.byte	0x03, 0x19
        /*03c2*/ 	.short	0x0038


	//----- nvinfo : EIATTR_PARAM_CBANK
	.align		4
        /*03c4*/ 	.byte	0x04, 0x0a
        /*03c6*/ 	.short	(.L_356 - .L_355)
	.align		4
.L_355:
        /*03c8*/ 	.word	index@(.nv.constant0._ZN3cub18CUB_300001_SM_10006detail4scan16DeviceScanKernelINS2_10policy_hubIiiimN4cuda3std3__44plusIvEEE10Policy1000EN6thrust24THRUST_300001_SM_1000_NS10device_ptrIiEESF_NS0_13ScanTileStateIiLb1EEES9_NS1_10InputValueIiPiEEmiLb0EiEEvT0_T1_T2_iT3_T4_T5_)
        /*03cc*/ 	.short	0x0380
        /*03ce*/ 	.short	0x0038


	//----- nvinfo : EIATTR_SW_WAR
	.align		4
.L_356:
        /*03d0*/ 	.byte	0x04, 0x36
        /*03d2*/ 	.short	(.L_358 - .L_357)
.L_357:
        /*03d4*/ 	.word	0x00000008
.L_358:


//--------------------- .nv.info._ZN3cub18CUB_300001_SM_10006detail4scan16DeviceScanKernelINS2_10policy_hubIiiijN4cuda3std3__44plusIvEEE10Policy1000EN6thrust24THRUST_300001_SM_1000_NS10device_ptrIiEESF_NS0_13ScanTileStateIiLb1EEES9_NS1_10InputValueIiPiEEjiLb0EiEEvT0_T1_T2_iT3_T4_T5_ --------------------------
	.section	.nv.info._ZN3cub18CUB_300001_SM_10006detail4scan16DeviceScanKernelINS2_10policy_hubIiiijN4cuda3std3__44plusIvEEE10Policy1000EN6thrust24THRUST_300001_SM_1000_NS10device_ptrIiEESF_NS0_13ScanTileStateIiLb1EEES9_NS1_10InputValueIiPiEEjiLb0EiEEvT0_T1_T2_iT3_T4_T5_,"",@"SHT_CUDA_INFO"
	.sectionflags	@""
	.align	4


	//----- nvinfo : EIATTR_CUDA_API_VERSION
	.align		4
        /*0000*/ 	.byte	0x04, 0x37
        /*0002*/ 	.short	(.L_360 - .L_359)
.L_359:
        /*0004*/ 	.word	0x00000082


	//----- nvinfo : EIATTR_KPARAM_INFO
	.align		4
.L_360:
        /*0008*/ 	.byte	0x04, 0x17
        /*000a*/ 	.short	(.L_362 - .L_361)
.L_361:
        /*000c*/ 	.word	0x00000000
        /*0010*/ 	.short	0x0006
        /*0012*/ 	.short	0x0030
        /*0014*/ 	.byte	0x00, 0xf0, 0x11, 0x00


	//----- nvinfo : EIATTR_KPARAM_INFO
	.align		4
.L_362:
        /*0018*/ 	.byte	0x04, 0x17
        /*001a*/ 	.short	(.L_364 - .L_363)
.L_363:
        /*001c*/ 	.word	0x00000000
        /*0020*/ 	.short	0x0005
        /*0022*/ 	.short	0x0020
        /*0024*/ 	.byte	0x00, 0xf0, 0x41, 0x00


	//----- nvinfo : EIATTR_KPARAM_INFO
	.align		4
.L_364:
        /*0028*/ 	.byte	0x04, 0x17
        /*002a*/ 	.short	(.L_366 - .L_365)
.L_365:
        /*002c*/ 	.word	0x00000000
        /*0030*/ 	.short	0x0004
        /*0032*/ 	.short	0x001c
        /*0034*/ 	.byte	0x00, 0xf0, 0x05, 0x00


	//----- nvinfo : EIATTR_KPARAM_INFO
	.align		4
.L_366:
        /*0038*/ 	.byte	0x04, 0x17
        /*003a*/ 	.short	(.L_368 - .L_367)
.L_367:
        /*003c*/ 	.word	0x00000000
        /*0040*/ 	.short	0x0003
        /*0042*/ 	.short	0x0018
        /*0044*/ 	.byte	0x00, 0xf0, 0x11, 0x00


	//----- nvinfo : EIATTR_KPARAM_INFO
	.align		4
.L_368:
        /*0048*/ 	.byte	0x04, 0x17
        /*004a*/ 	.short	(.L_370 - .L_369)
.L_369:
        /*004c*/ 	.word	0x00000000
        /*0050*/ 	.short	0x0002
        /*0052*/ 	.short	0x0010
        /*0054*/ 	.byte	0x00, 0xf0, 0x21, 0x00


	//----- nvinfo : EIATTR_KPARAM_INFO
	.align		4
.L_370:
        /*0058*/ 	.byte	0x04, 0x17
        /*005a*/ 	.short	(.L_372 - .L_371)
.L_371:
        /*005c*/ 	.word	0x00000000
        /*0060*/ 	.short	0x0001
        /*0062*/ 	.short	0x0008
        /*0064*/ 	.byte	0x00, 0xf0, 0x21, 0x00


	//----- nvinfo : EIATTR_KPARAM_INFO
	.align		4
.L_372:
        /*0068*/ 	.byte	0x04, 0x17
        /*006a*/ 	.short	(.L_374 - .L_373)
.L_373:
        /*006c*/ 	.word	0x00000000
        /*0070*/ 	.short	0x0000
        /*0072*/ 	.short	0x0000
        /*0074*/ 	.byte	0x00, 0xf0, 0x21, 0x00


	//----- nvinfo : EIATTR_SPARSE_MMA_MASK
	.align		4
.L_374:
        /*0078*/ 	.byte	0x03, 0x50
        /*007a*/ 	.short	0x0000


	//----- nvinfo : EIATTR_MAXREG_COUNT
	.align		4
        /*007c*/ 	.byte	0x03, 0x1b
        /*007e*/ 	.short	0x00a8


	//----- nvinfo : EIATTR_NUM_BARRIERS
	.align		4
        /*0080*/ 	.byte	0x02, 0x4c
        /*0082*/ 	.byte	0x01
	.zero		1


	//----- nvinfo : EIATTR_MERCURY_ISA_VERSION
	.align		4
        /*0084*/ 	.byte	0x03, 0x5f
        /*0086*/ 	.short	0x0101


	//----- nvinfo : EIATTR_UNUSED_LOAD_BYTE_OFFSET
	.align		4
        /*0088*/ 	.byte	0x04, 0x44
        /*008a*/ 	.short	(.L_376 - .L_375)


	//   ....[0]....
.L_375:
        /*008c*/ 	.word	0x00002a80
        /*0090*/ 	.word	0x00000fff


	//----- nvinfo : EIATTR_COOP_GROUP_MASK_REGIDS
	.align		4
.L_376:
        /*0094*/ 	.byte	0x04, 0x29
        /*0096*/ 	.short	(.L_378 - .L_377)


	//   ....[0]....
.L_377:
        /*0098*/ 	.word	0xffffffff


	//   ....[1]....
        /*009c*/ 	.word	0xffffffff


	//   ....[2]....
        /*00a0*/ 	.word	0xffffffff


	//   ....[3]....
        /*00a4*/ 	.word	0xffffffff


	//   ....[4]....
        /*00a8*/ 	.word	0xffffffff


	//   ....[5]....
        /*00ac*/ 	.word	0xffffffff


	//   ....[6]....
        /*00b0*/ 	.word	0xffffffff


	//   ....[7]....
        /*00b4*/ 	.word	0xffffffff


	//   ....[8]....
        /*00b8*/ 	.word	0xffffffff


	//   ....[9]....
        /*00bc*/ 	.word	0xffffffff


	//   ....[10]....
        /*00c0*/ 	.word	0xffffffff


	//   ....[11]....
        /*00c4*/ 	.word	0xffffffff


	//   ....[12]....
        /*00c8*/ 	.word	0xffffffff


	//   ....[13]....
        /*00cc*/ 	.word	0xffffffff


	//   ....[14]....
        /*00d0*/ 	.word	0xffffffff


	//   ....[15]....
        /*00d4*/ 	.word	0xffffffff


	//   ....[16]....
        /*00d8*/ 	.word	0xffffffff


	//   ....[17]....
        /*00dc*/ 	.word	0xffffffff


	//   ....[18]....
        /*00e0*/ 	.word	0xffffffff


	//   ....[19]....
        /*00e4*/ 	.word	0xffffffff


	//   ....[20]....
        /*00e8*/ 	.word	0xffffffff


	//   ....[21]....
        /*00ec*/ 	.word	0xffffffff


	//   ....[22]....
        /*00f0*/ 	.word	0xffffffff


	//   ....[23]....
        /*00f4*/ 	.word	0xffffffff


	//   ....[24]....
        /*00f8*/ 	.word	0xffffffff


	//   ....[25]....
        /*00fc*/ 	.word	0xffffffff


	//   ....[26]....
        /*0100*/ 	.word	0xffffffff


	//   ....[27]....
        /*0104*/ 	.word	0xffffffff


	//   ....[28]....
        /*0108*/ 	.word	0xffffffff


	//   ....[29]....
        /*010c*/ 	.word	0xffffffff


	//   ....[30]....
        /*0110*/ 	.word	0xffffffff


	//   ....[31]....
        /*0114*/ 	.word	0xffffffff


	//   ....[32]....
        /*0118*/ 	.word	0xffffffff


	//   ....[33]....
        /*011c*/ 	.word	0xffffffff


	//   ....[34]....
        /*0120*/ 	.word	0xffffffff


	//   ....[35]....
        /*0124*/ 	.word	0xffffffff


	//   ....[36]....
        /*0128*/ 	.word	0xffffffff


	//   ....[37]....
        /*012c*/ 	.word	0xffffffff


	//   ....[38]....
        /*0130*/ 	.word	0xffffffff


	//   ....[39]....
        /*0134*/ 	.word	0xffffffff


	//   ....[40]....
        /*0138*/ 	.word	0xffffffff


	//   ....[41]....
        /*013c*/ 	.word	0xffffffff


	//   ....[42]....
        /*0140*/ 	.word	0xffffffff


	//   ....[43]....
        /*0144*/ 	.word	0xffffffff


	//   ....[44]....
        /*0148*/ 	.word	0xffffffff


	//   ....[45]....
        /*014c*/ 	.word	0xffffffff


	//   ....[46]....
        /*0150*/ 	.word	0xffffffff


	//   ....[47]....
        /*0154*/ 	.word	0xffffffff


	//   ....[48]....
        /*0158*/ 	.word	0xffffffff


	//   ....[49]....
        /*015c*/ 	.word	0xffffffff


	//   ....[50]....
        /*0160*/ 	.word	0xffffffff


	//   ....[51]....
        /*0164*/ 	.word	0xffffffff


	//   ....[52]....
        /*0168*/ 	.word	0xffffffff


	//   ....[53]....
        /*016c*/ 	.word	0xffffffff


	//   ....[54]....
        /*0170*/ 	.word	0xffffffff


	//   ....[55]....
        /*0174*/ 	.word	0xffffffff


	//   ....[56]....
        /*0178*/ 	.word	0xffffffff


	//   ....[57]....
        /*017c*/ 	.word	0xffffffff


	//   ....[58]....
        /*0180*/ 	.word	0xffffffff


	//   ....[59]....
        /*0184*/ 	.word	0xffffffff


	//   ....[60]....
        /*0188*/ 	.word	0x05000015


	//   ....[61]....
        /*018c*/ 	.word	0x05000015


	//   ....[62]....
        /*0190*/ 	.word	0x05000015


	//   ....[63]....
        /*0194*/ 	.word	0x05000015


	//   ....[64]....
        /*0198*/ 	.word	0x05000015


	//   ....[65]....
        /*019c*/ 	.word	0x05000015


	//   ....[66]....
        /*01a0*/ 	.word	0x05000015


	//   ....[67]....
        /*01a4*/ 	.word	0x05000015


	//   ....[68]....
        /*01a8*/ 	.word	0x05000015


	//   ....[69]....
        /*01ac*/ 	.word	0x05000015


	//   ....[70]....
        /*01b0*/ 	.word	0x05000015


	//   ....[71]....
        /*01b4*/ 	.word	0x05000015


	//   ....[72]....
        /*01b8*/ 	.word	0x05000015


	//   ....[73]....
        /*01bc*/ 	.word	0x05000015


	//   ....[74]....
        /*01c0*/ 	.word	0x05000015


	//   ....[75]....
        /*01c4*/ 	.word	0x05000015


	//   ....[76]....
        /*01c8*/ 	.word	0x05000015


	//   ....[77]....
        /*01cc*/ 	.word	0x05000015


	//   ....[78]....
        /*01d0*/ 	.word	0x05000015


	//   ....[79]....
        /*01d4*/ 	.word	0x05000015


	//   ....[80]....
        /*01d8*/ 	.word	0x05000015


	//   ....[81]....
        /*01dc*/ 	.word	0x05000015


	//   ....[82]....
        /*01e0*/ 	.word	0x05000015


	//   ....[83]....
        /*01e4*/ 	.word	0x05000015


	//   ....[84]....
        /*01e8*/ 	.word	0x05000015


	//   ....[85]....
        /*01ec*/ 	.word	0x05000015


	//   ....[86]....
        /*01f0*/ 	.word	0x05000015


	//   ....[87]....
        /*01f4*/ 	.word	0x05000015


	//   ....[88]....
        /*01f8*/ 	.word	0x05000015


	//   ....[89]....
        /*01fc*/ 	.word	0x05000015


	//   ....[90]....
        /*0200*/ 	.word	0x05000015


	//   ....[91]....
        /*0204*/ 	.word	0x05000015


	//   ....[92]....
        /*0208*/ 	.word	0x05000015


	//   ....[93]....
        /*020c*/ 	.word	0x05000015


	//   ....[94]....
        /*0210*/ 	.word	0x05000015


	//   ....[95]....
        /*0214*/ 	.word	0x05000015


	//----- nvinfo : EIATTR_COOP_GROUP_INSTR_OFFSETS
	.align		4
.L_378:
        /*0218*/ 	.byte	0x04, 0x28
        /*021a*/ 	.short	(.L_380 - .L_379)


	//   ....[0]....
.L_379:
        /*021c*/ 	.word	0x00000510


	//   ....[1]....
        /*0220*/ 	.word	0x000006d0


	//   ....[2]....
        /*0224*/ 	.word	0x000006f0


	//   ....[3]....
        /*0228*/ 	.word	0x00000710


	//   ....[4]....
        /*022c*/ 	.word	0x00000730


	//   ....[5]....
        /*0230*/ 	.word	0x00000750


	//   ....[6]....
        /*0234*/ 	.word	0x00000b40


	//   ....[7]....
        /*0238*/ 	.word	0x00000b60


	//   ....[8]....
        /*023c*/ 	.word	0x00000b80


	//   ....[9]....
        /*0240*/ 	.word	0x00000ba0


	//   ....[10]....
        /*0244*/ 	.word	0x00000bc0


	//   ....[11]....
        /*0248*/ 	.word	0x00000f70


	//   ....[12]....
        /*024c*/ 	.word	0x00001140


	//   ....[13]....
        /*0250*/ 	.word	0x000011a0


	//   ....[14]....
        /*0254*/ 	.word	0x00001240


	//   ....[15]....
        /*0258*/ 	.word	0x000012b0


	//   ....[16]....
        /*025c*/ 	.word	0x00001300


	//   ....[17]....
        /*0260*/ 	.word	0x00001340


	//   ....[18]....
        /*0264*/ 	.word	0x00001380


	//   ....[19]....
        /*0268*/ 	.word	0x00001390


	//   ....[20]....
        /*026c*/ 	.word	0x00001470


	//   ....[21]....
        /*0270*/ 	.word	0x00001640


	//   ....[22]....
        /*0274*/ 	.word	0x00001690


	//   ....[23]....
        /*0278*/ 	.word	0x000016f0


	//   ....[24]....
        /*027c*/ 	.word	0x00001750


	//   ....[25]....
        /*0280*/ 	.word	0x00001790


	//   ....[26]....
        /*0284*/ 	.word	0x000017d0


	//   ....[27]....
        /*0288*/ 	.word	0x00001810


	//   ....[28]....
        /*028c*/ 	.word	0x00001820


	//   ....[29]....
        /*0290*/ 	.word	0x00001cd0


	//   ....[30]....
        /*0294*/ 	.word	0x000027b0


	//   ....[31]....
        /*0298*/ 	.word	0x00002970


	//   ....[32]....
        /*029c*/ 	.word	0x00002990


	//   ....[33]....
        /*02a0*/ 	.word	0x000029b0


	//   ....[34]....
        /*02a4*/ 	.word	0x000029d0


	//   ....[35]....
        /*02a8*/ 	.word	0x000029f0


	//   ....[36]....
        /*02ac*/ 	.word	0x00002d70


	//   ....[37]....
        /*02b0*/ 	.word	0x00002d90


	//   ....[38]....
        /*02b4*/ 	.word	0x00002db0


	//   ....[39]....
        /*02b8*/ 	.word	0x00002dd0


	//   ....[40]....
        /*02bc*/ 	.word	0x00002df0


	//   ....[41]....
        /*02c0*/ 	.word	0x000031a0


	//   ....[42]....
        /*02c4*/ 	.word	0x00003370


	//   ....[43]....
        /*02c8*/ 	.word	0x000033d0


	//   ....[44]....
        /*02cc*/ 	.word	0x00003440


	//   ....[45]....
        /*02d0*/ 	.word	0x000034b0


	//   ....[46]....
        /*02d4*/ 	.word	0x00003500


	//   ....[47]....
        /*02d8*/ 	.word	0x00003550


	//   ....[48]....
        /*02dc*/ 	.word	0x000035b0


	//   ....[49]....
        /*02e0*/ 	.word	0x000035c0


	//   ....[50]....
        /*02e4*/ 	.word	0x00003680


	//   ....[51]....
        /*02e8*/ 	.word	0x00003850


	//   ....[52]....
        /*02ec*/ 	.word	0x000038a0


	//   ....[53]....
        /*02f0*/ 	.word	0x00003910


	//   ....[54]....
        /*02f4*/ 	.word	0x00003970


	//   ....[55]....
        /*02f8*/ 	.word	0x000039c0


	//   ....[56]....
        /*02fc*/ 	.word	0x00003a20


	//   ....[57]....
        /*0300*/ 	.word	0x00003a60


	//   ....[58]....
        /*0304*/ 	.word	0x00003a70


	//   ....[59]....
        /*0308*/ 	.word	0x00003ee0


	//   ....[60]....
        /*030c*/ 	.word	0x00004560


	//   ....[61]....
        /*0310*/ 	.word	0x000045e0


	//   ....[62]....
        /*0314*/ 	.word	0x00004670


	//   ....[63]....
        /*0318*/ 	.word	0x00004760


	//   ....[64]....
        /*031c*/ 	.word	0x00004800


	//   ....[65]....
        /*0320*/ 	.word	0x00004880


	//   ....[66]....
        /*0324*/ 	.word	0x00004910


	//   ....[67]....
        /*0328*/ 	.word	0x00004990


	//   ....[68]....
        /*032c*/ 	.word	0x000049c0


	//   ....[69]....
        /*0330*/ 	.word	0x00004a70


	//   ....[70]....
        /*0334*/ 	.word	0x00004af0


	//   ....[71]....
        /*0338*/ 	.word	0x00004b70


	//   ....[72]....
        /*033c*/ 	.word	0x00004c30


	//   ....[73]....
        /*0340*/ 	.word	0x00004cc0


	//   ....[74]....
        /*0344*/ 	.word	0x00004d40


	//   ....[75]....
        /*0348*/ 	.word	0x00004dc0


	//   ....[76]....
        /*034c*/ 	.word	0x00004e40


	//   ....[77]....
        /*0350*/ 	.word	0x00004ea0


	//   ....[78]....
        /*0354*/ 	.word	0x00004f10


	//   ....[79]....
        /*0358*/ 	.word	0x00004f90


	//   ....[80]....
        /*035c*/ 	.word	0x00005020


	//   ....[81]....
        /*0360*/ 	.word	0x000050d0


	//   ....[82]....
        /*0364*/ 	.word	0x00005180


	//   ....[83]....
        /*0368*/ 	.word	0x00005210


	//   ....[84]....
        /*036c*/ 	.word	0x000052a0


	//   ....[85]....
        /*0370*/ 	.word	0x00005340


	//   ....[86]....
        /*0374*/ 	.word	0x00005370


	//   ....[87]....
        /*0378*/ 	.word	0x00005420


	//   ....[88]....
        /*037c*/ 	.word	0x000054a0


	//   ....[89]....
        /*0380*/ 	.word	0x00005520


	//   ....[90]....
        /*0384*/ 	.word	0x000055e0


	//   ....[91]....
        /*0388*/ 	.word	0x00005690


	//   ....[92]....
        /*038c*/ 	.word	0x00005720


	//   ....[93]....
        /*0390*/ 	.word	0x000057a0


	//   ....[94]....
        /*0394*/ 	.word	0x00005830


	//   ....[95]....
        /*0398*/ 	.word	0x00005890


	//----- nvinfo : EIATTR_VRC_CTA_INIT_COUNT
	.align		4
.L_380:
        /*039c*/ 	.byte	0x02, 0x4a
	.zero		1
	.zero		1


	//----- nvinfo : EIATTR_EXIT_INSTR_OFFSETS
	.align		4
        /*03a0*/ 	.byte	0x04, 0x1c
        /*03a2*/ 	.short	(.L_382 - .L_381)


	//   ....[0]....
.L_381:
        /*03a4*/ 	.word	0x00001fa0


	//   ....[1]....
        /*03a8*/ 	.word	0x00001fc0


	//   ....[2]....
        /*03ac*/ 	.word	0x000044f0


	//   ....[3]....
        /*03b0*/ 	.word	0x00004510


	//----- nvinfo : EIATTR_MAX_THREADS
	.align		4
.L_382:
        /*03b4*/ 	.byte	0x04, 0x05
        /*03b6*/ 	.short	(.L_384 - .L_383)
.L_383:
        /*03b8*/ 	.word	0x00000180
        /*03bc*/ 	.word	0x00000001
        /*03c0*/ 	.word	0x00000001


	//----- nvinfo : EIATTR_CRS_STACK_SIZE
	.align		4
.L_384:
        /*03c4*/ 	.byte	0x04, 0x1e
        /*03c6*/ 	.short	(.L_386 - .L_385)
.L_385:
        /*03c8*/ 	.word	0x00000000


	//----- nvinfo : EIATTR_CBANK_PARAM_SIZE
	.align		4
.L_386:
        /*03cc*/ 	.byte	0x03, 0x19
        /*03ce*/ 	.short	0x0034


	//----- nvinfo : EIATTR_PARAM_CBANK
	.align		4
        /*03d0*/ 	.byte	0x04, 0x0a
        /*03d2*/ 	.short	(.L_388 - .L_387)
	.align		4
.L_387:
        /*03d4*/ 	.word	index@(.nv.constant0._ZN3cub18CUB_300001_SM_10006detail4scan16DeviceScanKernelINS2_10policy_hubIiiijN4cuda3std3__44plusIvEEE10Policy1000EN6thrust24THRUST_300001_SM_1000_NS10device_ptrIiEESF_NS0_13ScanTileStateIiLb1EEES9_NS1_10InputValueIiPiEEjiLb0EiEEvT0_T1_T2_iT3_T4_T5_)
        /*03d8*/ 	.short	0x0380
        /*03da*/ 	.short	0x0034


	//----- nvinfo : EIATTR_SW_WAR
	.align		4
.L_388:
        /*03dc*/ 	.byte	0x04, 0x36
        /*03de*/ 	.short	(.L_390 - .L_389)
.L_389:
        /*03e0*/ 	.word	0x00000008
.L_390:


//--------------------- .nv.info._ZN3cub18CUB_300001_SM_10006detail4scan20DeviceScanInitKernelINS0_13ScanTileStateIiLb1EEEEEvT_i --------------------------
	.section	.nv.info._ZN3cub18CUB_300001_SM_10006detail4scan20DeviceScanInitKernelINS0_13ScanTileStateIiLb1EEEEEvT_i,"",@"SHT_CUDA_INFO"
	.sectionflags	@""
	.align	4


	//----- nvinfo : EIATTR_CUDA_API_VERSION
	.align		4
        /*0000*/ 	.byte	0x04, 0x37
        /*0002*/ 	.short	(.L_392 - .L_391)
.L_391:
        /*0004*/ 	.word	0x00000082


	//----- nvinfo : EIATTR_KPARAM_INFO
	.align		4
.L_392:
        /*0008*/ 	.byte	0x04, 0x17
        /*000a*/ 	.short	(.L_394 - .L_393)
.L_393:
        /*000c*/ 	.word	0x00000000
        /*0010*/ 	.short	0x0001
        /*0012*/ 	.short	0x0008
        /*0014*/ 	.byte	0x00, 0xf0, 0x11, 0x00


	//----- nvinfo : EIATTR_KPARAM_INFO
	.align		4
.L_394:
        /*0018*/ 	.byte	0x04, 0x17
        /*001a*/ 	.short	(.L_396 - .L_395)
.L_395:
        /*001c*/ 	.word	0x00000000
        /*0020*/ 	.short	0x0000
        /*0022*/ 	.short	0x0000
        /*0024*/ 	.byte	0x00, 0xf0, 0x21, 0x00


	//----- nvinfo : EIATTR_SPARSE_MMA_MASK
	.align		4
.L_396:
        /*0028*/ 	.byte	0x03, 0x50
        /*002a*/ 	.short	0x0000


	//----- nvinfo : EIATTR_MAXREG_COUNT
	.align		4
        /*002c*/ 	.byte	0x03, 0x1b
        /*002e*/ 	.short	0x00ff


	//----- nvinfo : EIATTR_MERCURY_ISA_VERSION
	.align		4
        /*0030*/ 	.byte	0x03, 0x5f
        /*0032*/ 	.short	0x0101


	//----- nvinfo : EIATTR_VRC_CTA_INIT_COUNT
	.align		4
        /*0034*/ 	.byte	0x02, 0x4a
	.zero		1
	.zero		1


	//----- nvinfo : EIATTR_EXIT_INSTR_OFFSETS
	.align		4
        /*0038*/ 	.byte	0x04, 0x1c
        /*003a*/ 	.short	(.L_398 - .L_397)


	//   ....[0]....
.L_397:
        /*003c*/ 	.word	0x000000f0


	//   ....[1]....
        /*0040*/ 	.word	0x00000130


	//----- nvinfo : EIATTR_CBANK_PARAM_SIZE
	.align		4
.L_398:
        /*0044*/ 	.byte	0x03, 0x19
        /*0046*/ 	.short	0x000c


	//----- nvinfo : EIATTR_PARAM_CBANK
	.align		4
        /*0048*/ 	.byte	0x04, 0x0a
        /*004a*/ 	.short	(.L_400 - .L_399)
	.align		4
.L_399:
        /*004c*/ 	.word	index@(.nv.constant0._ZN3cub18CUB_300001_SM_10006detail4scan20DeviceScanInitKernelINS0_13ScanTileStateIiLb1EEEEEvT_i)
        /*0050*/ 	.short	0x0380
        /*0052*/ 	.short	0x000c


	//----- nvinfo : EIATTR_SW_WAR
	.align		4
.L_400:
        /*0054*/ 	.byte	0x04, 0x36
        /*0056*/ 	.short	(.L_402 - .L_401)
.L_401:
        /*0058*/ 	.word	0x00000008
.L_402:


//--------------------- .nv.info._ZN3cub18CUB_300001_SM_10006detail11EmptyKernelIvEEvv --------------------------
	.section	.nv.info._ZN3cub18CUB_300001_SM_10006detail11EmptyKernelIvEEvv,"",@"SHT_CUDA_INFO"
	.sectionflags	@""
	.align	4


	//----- nvinfo : EIATTR_CUDA_API_VERSION
	.align		4
        /*0000*/ 	.byte	0x04, 0x37
        /*0002*/ 	.short	(.L_404 - .L_403)
.L_403:
        /*0004*/ 	.word	0x00000082


	//----- nvinfo : EIATTR_SPARSE_MMA_MASK
	.align		4
.L_404:
        /*0008*/ 	.byte	0x03, 0x50
        /*000a*/ 	.short	0x0000


	//----- nvinfo : EIATTR_MAXREG_COUNT
	.align		4
        /*000c*/ 	.byte	0x03, 0x1b
        /*000e*/ 	.short	0x00ff


	//----- nvinfo : EIATTR_MERCURY_ISA_VERSION
	.align		4
        /*0010*/ 	.byte	0x03, 0x5f
        /*0012*/ 	.short	0x0101


	//----- nvinfo : EIATTR_VRC_CTA_INIT_COUNT
	.align		4
        /*0014*/ 	.byte	0x02, 0x4a
	.zero		1
	.zero		1


	//----- nvinfo : EIATTR_EXIT_INSTR_OFFSETS
	.align		4
        /*0018*/ 	.byte	0x04, 0x1c
        /*001a*/ 	.short	(.L_406 - .L_405)


	//   ....[0]....
.L_405:
        /*001c*/ 	.word	0x00000010


	//----- nvinfo : EIATTR_SW_WAR
	.align		4
.L_406:
        /*0020*/ 	.byte	0x04, 0x36
        /*0022*/ 	.short	(.L_408 - .L_407)
.L_407:
        /*0024*/ 	.word	0x00000008
.L_408:


//--------------------- .nv.info._Z20parallelBinarySearchPK6RecordS1_Pii --------------------------
	.section	.nv.info._Z20parallelBinarySearchPK6RecordS1_Pii,"",@"SHT_CUDA_INFO"
	.sectionflags	@""
	.align	4


	//----- nvinfo : EIATTR_CUDA_API_VERSION
	.align		4
        /*0000*/ 	.byte	0x04, 0x37
        /*0002*/ 	.short	(.L_410 - .L_409)
.L_409:
        /*0004*/ 	.word	0x00000082


	//----- nvinfo : EIATTR_KPARAM_INFO
	.align		4
.L_410:
        /*0008*/ 	.byte	0x04, 0x17
        /*000a*/ 	.short	(.L_412 - .L_411)
.L_411:
        /*000c*/ 	.word	0x00000000
        /*0010*/ 	.short	0x0003
        /*0012*/ 	.short	0x0018
        /*0014*/ 	.byte	0x00, 0xf0, 0x11, 0x00


	//----- nvinfo : EIATTR_KPARAM_INFO
	.align		4
.L_412:
        /*0018*/ 	.byte	0x04, 0x17
        /*001a*/ 	.short	(.L_414 - .L_413)
.L_413:
        /*001c*/ 	.word	0x00000000
        /*0020*/ 	.short	0x0002
        /*0022*/ 	.short	0x0010
        /*0024*/ 	.byte	0x00, 0xf5, 0x21, 0x00


	//----- nvinfo : EIATTR_KPARAM_INFO
	.align		4
.L_414:
        /*0028*/ 	.byte	0x04, 0x17
        /*002a*/ 	.short	(.L_416 - .L_415)
.L_415:
        /*002c*/ 	.word	0x00000000
        /*0030*/ 	.short	0x0001
        /*0032*/ 	.short	0x0008
        /*0034*/ 	.byte	0x00, 0xf5, 0x21, 0x00


	//----- nvinfo : EIATTR_KPARAM_INFO
	.align		4
.L_416:
        /*0038*/ 	.byte	0x04, 0x17
        /*003a*/ 	.short	(.L_418 - .L_417)
.L_417:
        /*003c*/ 	.word	0x00000000
        /*0040*/ 	.short	0x0000
        /*0042*/ 	.short	0x0000
        /*0044*/ 	.byte	0x00, 0xf5, 0x21, 0x00


	//----- nvinfo : EIATTR_SPARSE_MMA_MASK
	.align		4
.L_418:
        /*0048*/ 	.byte	0x03, 0x50
        /*004a*/ 	.short	0x0000


	//----- nvinfo : EIATTR_MAXREG_COUNT
	.align		4
        /*004c*/ 	.byte	0x03, 0x1b
        /*004e*/ 	.short	0x00ff


	//----- nvinfo : EIATTR_MERCURY_ISA_VERSION
	.align		4
        /*0050*/ 	.byte	0x03, 0x5f
        /*0052*/ 	.short	0x0101


	//----- nvinfo : EIATTR_VRC_CTA_INIT_COUNT
	.align		4
        /*0054*/ 	.byte	0x02, 0x4a
	.zero		1
	.zero		1


	//----- nvinfo : EIATTR_EXIT_INSTR_OFFSETS
	.align		4
        /*0058*/ 	.byte	0x04, 0x1c
        /*005a*/ 	.short	(.L_420 - .L_419)


	//   ....[0]....
.L_419:
        /*005c*/ 	.word	0x00000070


	//   ....[1]....
        /*0060*/ 	.word	0x00000110


	//   ....[2]....
        /*0064*/ 	.word	0x000001f0


	//----- nvinfo : EIATTR_CRS_STACK_SIZE
	.align		4
.L_420:
        /*0068*/ 	.byte	0x04, 0x1e
        /*006a*/ 	.short	(.L_422 - .L_421)
.L_421:
        /*006c*/ 	.word	0x00000000


	//----- nvinfo : EIATTR_CBANK_PARAM_SIZE
	.align		4
.L_422:
        /*0070*/ 	.byte	0x03, 0x19
        /*0072*/ 	.short	0x001c


	//----- nvinfo : EIATTR_PARAM_CBANK
	.align		4
        /*0074*/ 	.byte	0x04, 0x0a
        /*0076*/ 	.short	(.L_424 - .L_423)
	.align		4
.L_423:
        /*0078*/ 	.word	index@(.nv.constant0._Z20parallelBinarySearchPK6RecordS1_Pii)
        /*007c*/ 	.short	0x0380
        /*007e*/ 	.short	0x001c


	//----- nvinfo : EIATTR_SW_WAR
	.align		4
.L_424:
        /*0080*/ 	.byte	0x04, 0x36
        /*0082*/ 	.short	(.L_426 - .L_425)
.L_425:
        /*0084*/ 	.word	0x00000008
.L_426:


//--------------------- .nv.info._Z20makePairsWithXKernelPK6RecordS1_P4Pairii --------------------------
	.section	.nv.info._Z20makePairsWithXKernelPK6RecordS1_P4Pairii,"",@"SHT_CUDA_INFO"
	.sectionflags	@""
	.align	4


	//----- nvinfo : EIATTR_CUDA_API_VERSION
	.align		4
        /*0000*/ 	.byte	0x04, 0x37
        /*0002*/ 	.short	(.L_428 - .L_427)
.L_427:
        /*0004*/ 	.word	0x00000082


	//----- nvinfo : EIATTR_KPARAM_INFO
	.align		4
.L_428:
        /*0008*/ 	.byte	0x04, 0x17
        /*000a*/ 	.short	(.L_430 - .L_429)
.L_429:
        /*000c*/ 	.word	0x00000000
        /*0010*/ 	.short	0x0004
        /*0012*/ 	.short	0x001c
        /*0014*/ 	.byte	0x00, 0xf0, 0x11, 0x00


	//----- nvinfo : EIATTR_KPARAM_INFO
	.align		4
.L_430:
        /*0018*/ 	.byte	0x04, 0x17
        /*001a*/ 	.short	(.L_432 - .L_431)
.L_431:
        /*001c*/ 	.word	0x00000000
        /*0020*/ 	.short	0x0003
        /*0022*/ 	.short	0x0018
        /*0024*/ 	.byte	0x00, 0xf0, 0x11, 0x00


	//----- nvinfo : EIATTR_KPARAM_INFO
	.align		4
.L_432:
        /*0028*/ 	.byte	0x04, 0x17
        /*002a*/ 	.short	(.L_434 - .L_433)
.L_433:
        /*002c*/ 	.word	0x00000000
        /*0030*/ 	.short	0x0002
        /*0032*/ 	.short	0x0010
        /*0034*/ 	.byte	0x00, 0xf5, 0x21, 0x00


	//----- nvinfo : EIATTR_KPARAM_INFO
	.align		4
.L_434:
        /*0038*/ 	.byte	0x04, 0x17
        /*003a*/ 	.short	(.L_436 - .L_435)
.L_435:
        /*003c*/ 	.word	0x00000000
        /*0040*/ 	.short	0x0001
        /*0042*/ 	.short	0x0008
        /*0044*/ 	.byte	0x00, 0xf5, 0x21, 0x00


	//----- nvinfo : EIATTR_KPARAM_INFO
	.align		4
.L_436:
        /*0048*/ 	.byte	0x04, 0x17
        /*004a*/ 	.short	(.L_438 - .L_437)
.L_437:
        /*004c*/ 	.word	0x00000000
        /*0050*/ 	.short	0x0000
        /*0052*/ 	.short	0x0000
        /*0054*/ 	.byte	0x00, 0xf5, 0x21, 0x00


	//----- nvinfo : EIATTR_SPARSE_MMA_MASK
	.align		4
.L_438:
        /*0058*/ 	.byte	0x03, 0x50
        /*005a*/ 	.short	0x0000


	//----- nvinfo : EIATTR_MAXREG_COUNT
	.align		4
        /*005c*/ 	.byte	0x03, 0x1b
        /*005e*/ 	.short	0x00ff


	//----- nvinfo : EIATTR_MERCURY_ISA_VERSION
	.align		4
        /*0060*/ 	.byte	0x03, 0x5f
        /*0062*/ 	.short	0x0101


	//----- nvinfo : EIATTR_VRC_CTA_INIT_COUNT
	.align		4
        /*0064*/ 	.byte	0x02, 0x4a
	.zero		1
	.zero		1


	//----- nvinfo : EIATTR_EXIT_INSTR_OFFSETS
	.align		4
        /*0068*/ 	.byte	0x04, 0x1c
        /*006a*/ 	.short	(.L_440 - .L_439)


	//   ....[0]....
.L_439:
        /*006c*/ 	.word	0x00000090


	//   ....[1]....
        /*0070*/ 	.word	0x00000140


	//----- nvinfo : EIATTR_CBANK_PARAM_SIZE
	.align		4
.L_440:
        /*0074*/ 	.byte	0x03, 0x19
        /*0076*/ 	.short	0x0020


	//----- nvinfo : EIATTR_PARAM_CBANK
	.align		4
        /*0078*/ 	.byte	0x04, 0x0a
        /*007a*/ 	.short	(.L_442 - .L_441)
	.align		4
.L_441:
        /*007c*/ 	.word	index@(.nv.constant0._Z20makePairsWithXKernelPK6RecordS1_P4Pairii)
        /*0080*/ 	.short	0x0380
        /*0082*/ 	.short	0x0020


	//----- nvinfo : EIATTR_SW_WAR
	.align		4
.L_442:
        /*0084*/ 	.byte	0x04, 0x36
        /*0086*/ 	.short	(.L_444 - .L_443)
.L_443:
        /*0088*/ 	.word	0x00000008
.L_444:


//--------------------- .nv.info._Z12makeAllPairsPK6RecordS1_PiS2_P4Pair --------------------------
	.section	.nv.info._Z12makeAllPairsPK6RecordS1_PiS2_P4Pair,"",@"SHT_CUDA_INFO"
	.sectionflags	@""
	.align	4


	//----- nvinfo : EIATTR_CUDA_API_VERSION
	.align		4
        /*0000*/ 	.byte	0x04, 0x37
        /*0002*/ 	.short	(.L_446 - .L_445)
.L_445:
        /*0004*/ 	.word	0x00000082


	//----- nvinfo : EIATTR_KPARAM_INFO
	.align		4
.L_446:
        /*0008*/ 	.byte	0x04, 0x17
        /*000a*/ 	.short	(.L_448 - .L_447)
.L_447:
        /*000c*/ 	.word	0x00000000
        /*0010*/ 	.short	0x0004
        /*0012*/ 	.short	0x0020
        /*0014*/ 	.byte	0x00, 0xf5, 0x21, 0x00


	//----- nvinfo : EIATTR_KPARAM_INFO
	.align		4
.L_448:
        /*0018*/ 	.byte	0x04, 0x17
        /*001a*/ 	.short	(.L_450 - .L_449)
.L_449:
        /*001c*/ 	.word	0x00000000
        /*0020*/ 	.short	0x0003
        /*0022*/ 	.short	0x0018
        /*0024*/ 	.byte	0x00, 0xf5, 0x21, 0x00


	//----- nvinfo : EIATTR_KPARAM_INFO
	.align		4
.L_450:
        /*0028*/ 	.byte	0x04, 0x17
        /*002a*/ 	.short	(.L_452 - .L_451)
.L_451:
        /*002c*/ 	.word	0x00000000
        /*0030*/ 	.short	0x0002
        /*0032*/ 	.short	0x0010
        /*0034*/ 	.byte	0x00, 0xf5, 0x21, 0x00


	//----- nvinfo : EIATTR_KPARAM_INFO
	.align		4
.L_452:
        /*0038*/ 	.byte	0x04, 0x17
        /*003a*/ 	.short	(.L_454 - .L_453)
.L_453:
        /*003c*/ 	.word	0x00000000
        /*0040*/ 	.short	0x0001
        /*0042*/ 	.short	0x0008
        /*0044*/ 	.byte	0x00, 0xf5, 0x21, 0x00


	//----- nvinfo : EIATTR_KPARAM_INFO
	.align		4
.L_454:
        /*0048*/ 	.byte	0x04, 0x17
        /*004a*/ 	.short	(.L_456 - .L_455)
.L_455:
        /*004c*/ 	.word	0x00000000
        /*0050*/ 	.short	0x0000
        /*0052*/ 	.short	0x0000
        /*0054*/ 	.byte	0x00, 0xf5, 0x21, 0x00


	//----- nvinfo : EIATTR_SPARSE_MMA_MASK
	.align		4
.L_456:
        /*0058*/ 	.byte	0x03, 0x50
        /*005a*/ 	.short	0x0000


	//----- nvinfo : EIATTR_MAXREG_COUNT
	.align		4
        /*005c*/ 	.byte	0x03, 0x1b
        /*005e*/ 	.short	0x00ff


	//----- nvinfo : EIATTR_MERCURY_ISA_VERSION
	.align		4
        /*0060*/ 	.byte	0x03, 0x5f
        /*0062*/ 	.short	0x0101


	//----- nvinfo : EIATTR_VRC_CTA_INIT_COUNT
	.align		4
        /*0064*/ 	.byte	0x02, 0x4a
	.zero		1
	.zero		1


	//----- nvinfo : EIATTR_EXIT_INSTR_OFFSETS
	.align		4
        /*0068*/ 	.byte	0x04, 0x1c
        /*006a*/ 	.short	(.L_458 - .L_457)


	//   ....[0]....
.L_457:
        /*006c*/ 	.word	0x00000060


	//   ....[1]....
        /*0070*/ 	.word	0x000000c0


	//   ....[2]....
        /*0074*/ 	.word	0x000005c0


	//   ....[3]....
        /*0078*/ 	.word	0x00000700


	//----- nvinfo : EIATTR_CRS_STACK_SIZE
	.align		4
.L_458:
        /*007c*/ 	.byte	0x04, 0x1e
        /*007e*/ 	.short	(.L_460 - .L_459)
.L_459:
        /*0080*/ 	.word	0x00000000


	//----- nvinfo : EIATTR_CBANK_PARAM_SIZE
	.align		4
.L_460:
        /*0084*/ 	.byte	0x03, 0x19
        /*0086*/ 	.short	0x0028


	//----- nvinfo : EIATTR_PARAM_CBANK
	.align		4
        /*0088*/ 	.byte	0x04, 0x0a
        /*008a*/ 	.short	(.L_462 - .L_461)
	.align		4
.L_461:
        /*008c*/ 	.word	index@(.nv.constant0._Z12makeAllPairsPK6RecordS1_PiS2_P4Pair)
        /*0090*/ 	.short	0x0380
        /*0092*/ 	.short	0x0028


	//----- nvinfo : EIATTR_SW_WAR
	.align		4
.L_462:
        /*0094*/ 	.byte	0x04, 0x36
        /*0096*/ 	.short	(.L_464 - .L_463)
.L_463:
        /*0098*/ 	.word	0x00000008
.L_464:


//--------------------- .nv.info._Z7convertPi     --------------------------
	.section	.nv.info._Z7convertPi,"",@"SHT_CUDA_INFO"
	.sectionflags	@""
	.align	4


	//----- nvinfo : EIATTR_CUDA_API_VERSION
	.align		4
        /*0000*/ 	.byte	0x04, 0x37
        /*0002*/ 	.short	(.L_466 - .L_465)
.L_465:
        /*0004*/ 	.word	0x00000082


	//----- nvinfo : EIATTR_KPARAM_INFO
	.align		4
.L_466:
        /*0008*/ 	.byte	0x04, 0x17
        /*000a*/ 	.short	(.L_468 - .L_467)
.L_467:
        /*000c*/ 	.word	0x00000000
        /*0010*/ 	.short	0x0000
        /*0012*/ 	.short	0x0000
        /*0014*/ 	.byte	0x00, 0xf5, 0x21, 0x00


	//----- nvinfo : EIATTR_SPARSE_MMA_MASK
	.align		4
.L_468:
        /*0018*/ 	.byte	0x03, 0x50
        /*001a*/ 	.short	0x0000


	//----- nvinfo : EIATTR_MAXREG_COUNT
	.align		4
        /*001c*/ 	.byte	0x03, 0x1b
        /*001e*/ 	.short	0x00ff


	//----- nvinfo : EIATTR_MERCURY_ISA_VERSION
	.align		4
        /*0020*/ 	.byte	0x03, 0x5f
        /*0022*/ 	.short	0x0101


	//----- nvinfo : EIATTR_VRC_CTA_INIT_COUNT
	.align		4
        /*0024*/ 	.byte	0x02, 0x4a
	.zero		1
	.zero		1


	//----- nvinfo : EIATTR_EXIT_INSTR_OFFSETS
	.align		4
        /*0028*/ 	.byte	0x04, 0x1c
        /*002a*/ 	.short	(.L_470 - .L_469)


	//   ....[0]....
.L_469:
        /*002c*/ 	.word	0x00000060


	//   ....[1]....
        /*0030*/ 	.word	0x000000d0


	//----- nvinfo : EIATTR_CBANK_PARAM_SIZE
	.align		4
.L_470:
        /*0034*/ 	.byte	0x03, 0x19
        /*0036*/ 	.short	0x0008


	//----- nvinfo : EIATTR_PARAM_CBANK
	.align		4
        /*0038*/ 	.byte	0x04, 0x0a
        /*003a*/ 	.short	(.L_472 - .L_471)
	.align		4
.L_471:
        /*003c*/ 	.word	index@(.nv.constant0._Z7convertPi)
        /*0040*/ 	.short	0x0380
        /*0042*/ 	.short	0x0008


	//----- nvinfo : EIATTR_SW_WAR
	.align		4
.L_472:
        /*0044*/ 	.byte	0x04, 0x36
        /*0046*/ 	.short	(.L_474 - .L_473)
.L_473:
        /*0048*/ 	.word	0x00000008
.L_474:


//--------------------- .nv.callgraph             --------------------------
	.section	.nv.callgraph,"",@"SHT_CUDA_CALLGRAPH"
	.align	4
	.sectionentsize	8
	.align		4
        /*0000*/ 	.word	0x00000000
	.align		4
        /*0004*/ 	.word	0xffffffff
	.align		4
        /*0008*/ 	.word	0x00000000
	.align		4
        /*000c*/ 	.word	0xfffffffe
	.align		4
        /*0010*/ 	.word	0x00000000
	.align		4
        /*0014*/ 	.word	0xfffffffd
	.align		4
        /*0018*/ 	.word	0x00000000
	.align		4
        /*001c*/ 	.word	0xfffffffc


//--------------------- .nv.constant4             --------------------------
	.section	.nv.constant4,"a",@progbits
	.align	8
	.align		8
.nv.constant4:
        /*0000*/ 	.dword	_ZN34_INTERNAL_38f5867e_4_k_cu_021a1def4cuda3std3__45__cpo5beginE
	.align		8
        /*0008*/ 	.dword	_ZN34_INTERNAL_38f5867e_4_k_cu_021a1def4cuda3std3__45__cpo3endE
	.align		8
        /*0010*/ 	.dword	_ZN34_INTERNAL_38f5867e_4_k_cu_021a1def4cuda3std3__45__cpo6cbeginE
	.align		8
        /*0018*/ 	.dword	_ZN34_INTERNAL_38f5867e_4_k_cu_021a1def4cuda3std3__45__cpo4cendE
	.align		8
        /*0020*/ 	.dword	_ZN34_INTERNAL_38f5867e_4_k_cu_021a1def4cuda3std3__45__cpo6rbeginE
	.align		8
        /*0028*/ 	.dword	_ZN34_INTERNAL_38f5867e_4_k_cu_021a1def4cuda3std3__45__cpo4rendE
	.align		8
        /*0030*/ 	.dword	_ZN34_INTERNAL_38f5867e_4_k_cu_021a1def4cuda3std3__45__cpo7crbeginE
	.align		8
        /*0038*/ 	.dword	_ZN34_INTERNAL_38f5867e_4_k_cu_021a1def4cuda3std3__45__cpo5crendE
	.align		8
        /*0040*/ 	.dword	_ZN34_INTERNAL_38f5867e_4_k_cu_021a1def4cuda3std3__436_GLOBAL__N__38f5867e_4_k_cu_021a1def6ignoreE
	.align		8
        /*0048*/ 	.dword	_ZN34_INTERNAL_38f5867e_4_k_cu_021a1def4cuda3std3__419piecewise_constructE
	.align		8
        /*0050*/ 	.dword	_ZN34_INTERNAL_38f5867e_4_k_cu_021a1def4cuda3std3__48in_placeE
	.align		8
        /*0058*/ 	.dword	_ZN34_INTERNAL_38f5867e_4_k_cu_021a1def4cuda3std3__420unreachable_sentinelE
	.align		8
        /*0060*/ 	.dword	_ZN34_INTERNAL_38f5867e_4_k_cu_021a1def4cuda3std3__47nulloptE
	.align		8
        /*0068*/ 	.dword	_ZN34_INTERNAL_38f5867e_4_k_cu_021a1def4cuda3std3__48unexpectE
	.align		8
        /*0070*/ 	.dword	_ZN34_INTERNAL_38f5867e_4_k_cu_021a1def4cuda3std6ranges3__45__cpo4swapE
	.align		8
        /*0078*/ 	.dword	_ZN34_INTERNAL_38f5867e_4_k_cu_021a1def4cuda3std6ranges3__45__cpo9iter_moveE
	.align		8
        /*0080*/ 	.dword	_ZN34_INTERNAL_38f5867e_4_k_cu_021a1def4cuda3std6ranges3__45__cpo5beginE
	.align		8
        /*0088*/ 	.dword	_ZN34_INTERNAL_38f5867e_4_k_cu_021a1def4cuda3std6ranges3__45__cpo3endE
	.align		8
        /*0090*/ 	.dword	_ZN34_INTERNAL_38f5867e_4_k_cu_021a1def4cuda3std6ranges3__45__cpo6cbeginE
	.align		8
        /*0098*/ 	.dword	_ZN34_INTERNAL_38f5867e_4_k_cu_021a1def4cuda3std6ranges3__45__cpo4cendE
	.align		8
        /*00a0*/ 	.dword	_ZN34_INTERNAL_38f5867e_4_k_cu_021a1def4cuda3std6ranges3__45__cpo7advanceE
	.align		8
        /*00a8*/ 	.dword	_ZN34_INTERNAL_38f5867e_4_k_cu_021a1def4cuda3std6ranges3__45__cpo9iter_swapE
	.align		8
        /*00b0*/ 	.dword	_ZN34_INTERNAL_38f5867e_4_k_cu_021a1def4cuda3std6ranges3__45__cpo4nextE
	.align		8
        /*00b8*/ 	.dword	_ZN34_INTERNAL_38f5867e_4_k_cu_021a1def4cuda3std6ranges3__45__cpo4prevE
	.align		8
        /*00c0*/ 	.dword	_ZN34_INTERNAL_38f5867e_4_k_cu_021a1def4cuda3std6ranges3__45__cpo4dataE
	.align		8
        /*00c8*/ 	.dword	_ZN34_INTERNAL_38f5867e_4_k_cu_021a1def4cuda3std6ranges3__45__cpo5cdataE
	.align		8
        /*00d0*/ 	.dword	_ZN34_INTERNAL_38f5867e_4_k_cu_021a1def4cuda3std6ranges3__45__cpo4sizeE
	.align		8
        /*00d8*/ 	.dword	_ZN34_INTERNAL_38f5867e_4_k_cu_021a1def4cuda3std6ranges3__45__cpo5ssizeE
	.align		8
        /*00e0*/ 	.dword	_ZN34_INTERNAL_38f5867e_4_k_cu_021a1def4cuda3std6ranges3__45__cpo8distanceE
	.align		8
        /*00e8*/ 	.dword	_ZN34_INTERNAL_38f5867e_4_k_cu_021a1def6thrust24THRUST_300001_SM_1000_NS8cuda_cub3parE
	.align		8
        /*00f0*/ 	.dword	_ZN34_INTERNAL_38f5867e_4_k_cu_021a1def6thrust24THRUST_300001_SM_1000_NS8cuda_cub10par_nosyncE
	.align		8
        /*00f8*/ 	.dword	_ZN34_INTERNAL_38f5867e_4_k_cu_021a1def6thrust24THRUST_300001_SM_1000_NS6system6detail10sequential3seqE
	.align		8
        /*0100*/ 	.dword	_ZN34_INTERNAL_38f5867e_4_k_cu_021a1def6thrust24THRUST_300001_SM_1000_NS6system3cpp3parE
	.align		8
        /*0108*/ 	.dword	_ZN34_INTERNAL_38f5867e_4_k_cu_021a1def6thrust24THRUST_300001_SM_1000_NS12placeholders2_1E
	.align		8
        /*0110*/ 	.dword	_ZN34_INTERNAL_38f5867e_4_k_cu_021a1def6thrust24THRUST_300001_SM_1000_NS12placeholders2_2E
	.align		8
        /*0118*/ 	.dword	_ZN34_INTERNAL_38f5867e_4_k_cu_021a1def6thrust24THRUST_300001_SM_1000_NS12placeholders2_3E
	.align		8
        /*0120*/ 	.dword	_ZN34_INTERNAL_38f5867e_4_k_cu_021a1def6thrust24THRUST_300001_SM_1000_NS12placeholders2_4E
	.align		8
        /*0128*/ 	.dword	_ZN34_INTERNAL_38f5867e_4_k_cu_021a1def6thrust24THRUST_300001_SM_1000_NS12placeholders2_5E
	.align		8
        /*0130*/ 	.dword	_ZN34_INTERNAL_38f5867e_4_k_cu_021a1def6thrust24THRUST_300001_SM_1000_NS12placeholders2_6E
	.align		8
        /*0138*/ 	.dword	_ZN34_INTERNAL_38f5867e_4_k_cu_021a1def6thrust24THRUST_300001_SM_1000_NS12placeholders2_7E
	.align		8
        /*0140*/ 	.dword	_ZN34_INTERNAL_38f5867e_4_k_cu_021a1def6thrust24THRUST_300001_SM_1000_NS12placeholders2_8E
	.align		8
        /*0148*/ 	.dword	_ZN34_INTERNAL_38f5867e_4_k_cu_021a1def6thrust24THRUST_300001_SM_1000_NS12placeholders2_9E
	.align		8
        /*0150*/ 	.dword	_ZN34_INTERNAL_38f5867e_4_k_cu_021a1def6thrust24THRUST_300001_SM_1000_NS12placeholders3_10E
	.align		8
        /*0158*/ 	.dword	_ZN34_INTERNAL_38f5867e_4_k_cu_021a1def6thrust24THRUST_300001_SM_1000_NS3seqE
	.align		8
        /*0160*/ 	.dword	_ZN34_INTERNAL_38f5867e_4_k_cu_021a1def6thrust24THRUST_300001_SM_1000_NS6deviceE


//--------------------- .text._ZN3cub18CUB_300001_SM_10006detail10merge_sort26DeviceMergeSortMergeKernelINS2_10policy_hubIN6thrust24THRUST_300001_SM_1000_NS6detail15normal_iteratorINS6_10device_ptrI6RecordEEEEE9Policy600ESC_PNS0_8NullTypeESC_SG_m14compareRecordsSA_SF_EEvbT2_T3_T4_PT6_PT7_T5_PSK_SK_NS1_7vsmem_tE --------------------------
	.section	.text._ZN3cub18CUB_300001_SM_10006detail10merge_sort26DeviceMergeSortMergeKernelINS2_10policy_hubIN6thrust24THRUST_300001_SM_1000_NS6detail15normal_iteratorINS6_10device_ptrI6RecordEEEEE9Policy600ESC_PNS0_8NullTypeESC_SG_m14compareRecordsSA_SF_EEvbT2_T3_T4_PT6_PT7_T5_PSK_SK_NS1_7vsmem_tE,"ax",@progbits
	.align	128
        .global         _ZN3cub18CUB_300001_SM_10006detail10merge_sort26DeviceMergeSortMergeKernelINS2_10policy_hubIN6thrust24THRUST_300001_SM_1000_NS6detail15normal_iteratorINS6_10device_ptrI6RecordEEEEE9Policy600ESC_PNS0_8NullTypeESC_SG_m14compareRecordsSA_SF_EEvbT2_T3_T4_PT6_PT7_T5_PSK_SK_NS1_7vsmem_tE
        .type           _ZN3cub18CUB_300001_SM_10006detail10merge_sort26DeviceMergeSortMergeKernelINS2_10policy_hubIN6thrust24THRUST_300001_SM_1000_NS6detail15normal_iteratorINS6_10device_ptrI6RecordEEEEE9Policy600ESC_PNS0_8NullTypeESC_SG_m14compareRecordsSA_SF_EEvbT2_T3_T4_PT6_PT7_T5_PSK_SK_NS1_7vsmem_tE,@function
        .size           _ZN3cub18CUB_300001_SM_10006detail10merge_sort26DeviceMergeSortMergeKernelINS2_10policy_hubIN6thrust24THRUST_300001_SM_1000_NS6detail15normal_iteratorINS6_10device_ptrI6RecordEEEEE9Policy600ESC_PNS0_8NullTypeESC_SG_m14compareRecordsSA_SF_EEvbT2_T3_T4_PT6_PT7_T5_PSK_SK_NS1_7vsmem_tE,(.L_x_327 - _ZN3cub18CUB_300001_SM_10006detail10merge_sort26DeviceMergeSortMergeKernelINS2_10policy_hubIN6thrust24THRUST_300001_SM_1000_NS6detail15normal_iteratorINS6_10device_ptrI6RecordEEEEE9Policy600ESC_PNS0_8NullTypeESC_SG_m14compareRecordsSA_SF_EEvbT2_T3_T4_PT6_PT7_T5_PSK_SK_NS1_7vsmem_tE)
        .other          _ZN3cub18CUB_300001_SM_10006detail10merge_sort26DeviceMergeSortMergeKernelINS2_10policy_hubIN6thrust24THRUST_300001_SM_1000_NS6detail15normal_iteratorINS6_10device_ptrI6RecordEEEEE9Policy600ESC_PNS0_8NullTypeESC_SG_m14compareRecordsSA_SF_EEvbT2_T3_T4_PT6_PT7_T5_PSK_SK_NS1_7vsmem_tE,@"STO_CUDA_ENTRY STV_DEFAULT"
_ZN3cub18CUB_300001_SM_10006detail10merge_sort26DeviceMergeSortMergeKernelINS2_10policy_hubIN6thrust24THRUST_300001_SM_1000_NS6detail15normal_iteratorINS6_10device_ptrI6RecordEEEEE9Policy600ESC_PNS0_8NullTypeESC_SG_m14compareRecordsSA_SF_EEvbT2_T3_T4_PT6_PT7_T5_PSK_SK_NS1_7vsmem_tE:
.text._ZN3cub18CUB_300001_SM_10006detail10merge_sort26DeviceMergeSortMergeKernelINS2_10policy_hubIN6thrust24THRUST_300001_SM_1000_NS6detail15normal_iteratorINS6_10device_ptrI6RecordEEEEE9Policy600ESC_PNS0_8NullTypeESC_SG_m14compareRecordsSA_SF_EEvbT2_T3_T4_PT6_PT7_T5_PSK_SK_NS1_7vsmem_tE:
[----:B------:R-:W-:Y:S01]  /*0000*/  LDC R1, c[0x0][0x37c] ;  /* 0x0000df00ff017b82 */ /* 0x000fe20000000800 */
[----:B------:R-:W0:Y:S01]  /*0010*/  S2R R18, SR_CTAID.X ;  /* 0x0000000000127919 */ /* 0x000e220000002500 */
[----:B------:R-:W1:Y:S06]  /*0020*/  LDCU UR4, c[0x0][0x370] ;  /* 0x00006e00ff0477ac */ /* 0x000e6c0008000800 */
[----:B------:R-:W2:Y:S01]  /*0030*/  LDC.64 R2, c[0x0][0x3c0] ;  /* 0x0000f000ff027b82 */ /* 0x000ea20000000a00 */
[----:B------:R-:W3:Y:S01]  /*0040*/  S2R R0, SR_TID.X ;  /* 0x0000000000007919 */ /* 0x000ee20000002100 */
[----:B------:R-:W4:Y:S01]  /*0050*/  LDCU.64 UR6, c[0x0][0x358] ;  /* 0x00006b00ff0677ac */ /* 0x000f220008000a00 */
[----:B-1----:R-:W-:-:S06]  /*0060*/  UIADD3 UR4, UPT, UPT, UR4, -0x1, URZ ;  /* 0xffffffff04047890 */ /* 0x002fcc000fffe0ff */
[----:B0-----:R-:W-:-:S13]  /*0070*/  ISETP.GE.U32.AND P0, PT, R18, UR4, PT ;  /* 0x0000000412007c0c */ /* 0x001fda000bf06070 */
[----:B---34-:R-:W-:Y:S05]  /*0080*/  @P0 BRA `(.L_x_0) ;  /* 0x0000001c00580947 */ /* 0x018fea0003800000 */
[----:B------:R-:W0:Y:S01]  /*0090*/  LDC.64 R16, c[0x0][0x3b8] ;  /* 0x0000ee00ff107b82 */ /* 0x000e220000000a00 */
[----:B--2---:R-:W-:-:S07]  /*00a0*/  IADD3 R21, P2, PT, RZ, -R2, RZ ;  /* 0x80000002ff157210 */ /* 0x004fce0007f5e0ff */
[----:B------:R-:W1:Y:S01]  /*00b0*/  LDC.64 R10, c[0x0][0x398] ;  /* 0x0000e600ff0a7b82 */ /* 0x000e620000000a00 */
[----:B------:R-:W-:Y:S01]  /*00c0*/  IMAD.WIDE.U32 R14, R2, 0x400, RZ ;  /* 0x00000400020e7825 */ /* 0x000fe200078e00ff */
[----:B------:R-:W2:Y:S01]  /*00d0*/  LDCU.U8 UR4, c[0x0][0x380] ;  /* 0x00007000ff0477ac */ /* 0x000ea20008000000 */
[----:B0-----:R-:W-:-:S04]  /*00e0*/  LEA R16, P0, R18, R16, 0x3 ;  /* 0x0000001012107211 */ /* 0x001fc800078018ff */
[----:B------:R-:W-:-:S05]  /*00f0*/  LEA.HI.X R17, R18, R17, RZ, 0x3, P0 ;  /* 0x0000001112117211 */ /* 0x000fca00000f1cff */
[----:B------:R-:W3:Y:S04]  /*0100*/  LDG.E.64 R12, desc[UR6][R16.64+0x8] ;  /* 0x00000806100c7981 */ /* 0x000ee8000c1e1b00 */
[----:B------:R0:W4:Y:S01]  /*0110*/  LDG.E.64 R4, desc[UR6][R16.64] ;  /* 0x0000000610047981 */ /* 0x000122000c1e1b00 */
[-C--:B------:R-:W-:Y:S01]  /*0120*/  LOP3.LUT R19, R21, R18.reuse, RZ, 0xc0, !PT ;  /* 0x0000001215137212 */ /* 0x080fe200078ec0ff */
[----:B------:R-:W-:Y:S01]  /*0130*/  IMAD.SHL.U32 R7, R3, 0x400, RZ ;  /* 0x0000040003077824 */ /* 0x000fe200078e00ff */
[----:B------:R-:W-:Y:S01]  /*0140*/  LOP3.LUT R8, R14, 0xfffff800, RZ, 0xc0, !PT ;  /* 0xfffff8000e087812 */ /* 0x000fe200078ec0ff */
[----:B--2---:R-:W-:Y:S01]  /*0150*/  UPRMT UR4, UR4, 0x8880, URZ ;  /* 0x0000888004047896 */ /* 0x004fe200080000ff */
[C---:B------:R-:W-:Y:S01]  /*0160*/  SHF.L.U64.HI R6, R19.reuse, 0xb, RZ ;  /* 0x0000000b13067819 */ /* 0x040fe200000102ff */
[----:B------:R-:W-:Y:S01]  /*0170*/  IMAD.SHL.U32 R9, R19, 0x800, RZ ;  /* 0x0000080013097824 */ /* 0x000fe200078e00ff */
[----:B------:R-:W-:Y:S01]  /*0180*/  ACQBULK ;  /* 0x000000000000782e */ /* 0x000fe20000000000 */
[----:B------:R-:W-:Y:S01]  /*0190*/  IMAD.IADD R7, R15, 0x1, R7 ;  /* 0x000000010f077824 */ /* 0x000fe200078e0207 */
[----:B------:R-:W-:Y:S01]  /*01a0*/  LOP3.LUT R15, R21, R18, RZ, 0xfc, !PT ;  /* 0x00000012150f7212 */ /* 0x000fe200078efcff */
[----:B0-----:R-:W-:Y:S01]  /*01b0*/  IMAD.X R17, RZ, RZ, ~R3, P2 ;  /* 0x000000ffff117224 */ /* 0x001fe200010e0e03 */
[----:B------:R-:W-:Y:S01]  /*01c0*/  IADD3 R16, P3, PT, R18, -R19, RZ ;  /* 0x8000001312107210 */ /* 0x000fe20007f7e0ff */
[----:B------:R-:W-:Y:S01]  /*01d0*/  UISETP.NE.AND UP0, UPT, UR4, URZ, UPT ;  /* 0x000000ff0400728c */ /* 0x000fe2000bf05270 */
[----:B------:R-:W-:-:S03]  /*01e0*/  ISETP.NE.U32.AND P0, PT, R15, -0x1, PT ;  /* 0xffffffff0f00780c */ /* 0x000fc60003f05070 */
[----:B------:R-:W-:Y:S01]  /*01f0*/  IMAD.X R19, RZ, RZ, -0x1, P3 ;  /* 0xffffffffff137424 */ /* 0x000fe200018e06ff */
[----:B------:R-:W-:Y:S02]  /*0200*/  ISETP.NE.AND.EX P0, PT, R17, -0x1, PT, P0 ;  /* 0xffffffff1100780c */ /* 0x000fe40003f05300 */
[-C--:B---3--:R-:W-:Y:S02]  /*0210*/  IADD3 R2, P1, PT, R12, -R9.reuse, RZ ;  /* 0x800000090c027210 */ /* 0x088fe40007f3e0ff */
[----:B----4-:R-:W-:-:S03]  /*0220*/  IADD3 R3, P3, PT, R4, -R9, RZ ;  /* 0x8000000904037210 */ /* 0x010fc60007f7e0ff */
[--C-:B------:R-:W-:Y:S01]  /*0230*/  IMAD.X R12, R13, 0x1, ~R6.reuse, P1 ;  /* 0x000000010d0c7824 */ /* 0x100fe200008e0e06 */
[----:B-1----:R-:W-:Y:S02]  /*0240*/  IADD3 R13, P4, PT, -R9, R10, RZ ;  /* 0x0000000a090d7210 */ /* 0x002fe40007f9e1ff */
[C---:B------:R-:W-:Y:S01]  /*0250*/  ISETP.NE.U32.AND P1, PT, R16.reuse, -0x1, PT ;  /* 0xffffffff1000780c */ /* 0x040fe20003f25070 */
[--C-:B------:R-:W-:Y:S01]  /*0260*/  IMAD.X R15, R5, 0x1, ~R6.reuse, P3 ;  /* 0x00000001050f7824 */ /* 0x100fe200018e0e06 */
[----:B------:R-:W-:Y:S01]  /*0270*/  ISETP.GT.U32.AND P2, PT, R13, R8, PT ;  /* 0x000000080d00720c */ /* 0x000fe20003f44070 */
[----:B------:R-:W-:Y:S01]  /*0280*/  IMAD.X R10, R11, 0x1, ~R6, P4 ;  /* 0x000000010b0a7824 */ /* 0x000fe200020e0e06 */
[----:B------:R-:W-:Y:S01]  /*0290*/  ISETP.NE.AND.EX P1, PT, R19, -0x1, PT, P1 ;  /* 0xffffffff1300780c */ /* 0x000fe20003f25310 */
[----:B------:R-:W-:Y:S01]  /*02a0*/  IMAD.MOV.U32 R11, RZ, RZ, 0x7ff ;  /* 0x000007ffff0b7424 */ /* 0x000fe200078e00ff */
[C---:B------:R-:W-:Y:S01]  /*02b0*/  SHF.L.U64.HI R19, R16.reuse, 0xb, R19 ;  /* 0x0000000b10137819 */ /* 0x040fe20000010213 */
[----:B------:R-:W-:-:S03]  /*02c0*/  IMAD.SHL.U32 R16, R16, 0x800, RZ ;  /* 0x0000080010107824 */ /* 0x000fc600078e00ff */
[----:B------:R-:W-:Y:S02]  /*02d0*/  SEL R11, R11, 0x800, !P1 ;  /* 0x000008000b0b7807 */ /* 0x000fe40004800000 */
[----:B------:R-:W-:Y:S02]  /*02e0*/  ISETP.GT.U32.AND.EX P1, PT, R10, R7, PT, P2 ;  /* 0x000000070a00720c */ /* 0x000fe40003f24120 */
[----:B------:R-:W-:Y:S02]  /*02f0*/  IADD3 R11, P3, P4, -R2, R11, R16 ;  /* 0x0000000b020b7210 */ /* 0x000fe40007c7e110 */
[----:B------:R-:W-:Y:S02]  /*0300*/  SEL R17, R13, R8, P1 ;  /* 0x000000080d117207 */ /* 0x000fe40000800000 */
[----:B------:R-:W-:Y:S02]  /*0310*/  IADD3 R14, P2, PT, -R3, R16, RZ ;  /* 0x00000010030e7210 */ /* 0x000fe40007f5e1ff */
[----:B------:R-:W-:-:S02]  /*0320*/  SEL R20, R10, R7, P1 ;  /* 0x000000070a147207 */ /* 0x000fc40000800000 */
[----:B------:R-:W-:Y:S01]  /*0330*/  IADD3 R16, P1, PT, R17, -R8, RZ ;  /* 0x8000000811107210 */ /* 0x000fe20007f3e0ff */
[----:B------:R-:W-:Y:S01]  /*0340*/  IMAD.X R15, R19, 0x1, ~R15, P2 ;  /* 0x00000001130f7824 */ /* 0x000fe200010e0e0f */
[----:B------:R-:W-:Y:S02]  /*0350*/  IADD3.X R12, PT, PT, ~R12, RZ, R19, P3, P4 ;  /* 0x000000ff0c0c7210 */ /* 0x000fe40001fe8513 */
[----:B------:R-:W-:Y:S01]  /*0360*/  SEL R11, R8, R11, !P0 ;  /* 0x0000000b080b7207 */ /* 0x000fe20004000000 */
[----:B------:R-:W-:Y:S01]  /*0370*/  IMAD.X R20, R20, 0x1, ~R7, P1 ;  /* 0x0000000114147824 */ /* 0x000fe200008e0e07 */
[----:B------:R-:W-:Y:S02]  /*0380*/  ISETP.LT.U32.AND P2, PT, R8, R13, PT ;  /* 0x0000000d0800720c */ /* 0x000fe40003f41070 */
[----:B------:R-:W-:Y:S02]  /*0390*/  SEL R12, R7, R12, !P0 ;  /* 0x0000000c070c7207 */ /* 0x000fe40004000000 */
[----:B------:R-:W-:-:S02]  /*03a0*/  ISETP.LT.U32.AND P1, PT, R14, R16, PT ;  /* 0x000000100e00720c */ /* 0x000fc40003f21070 */
[----:B------:R-:W-:Y:S02]  /*03b0*/  ISETP.LT.U32.AND P3, PT, R11, R16, PT ;  /* 0x000000100b00720c */ /* 0x000fe40003f61070 */
[----:B------:R-:W-:Y:S02]  /*03c0*/  ISETP.LT.U32.AND.EX P2, PT, R7, R10, PT, P2 ;  /* 0x0000000a0700720c */ /* 0x000fe40003f41120 */
[-C--:B------:R-:W-:Y:S02]  /*03d0*/  ISETP.LT.U32.AND.EX P1, PT, R15, R20.reuse, PT, P1 ;  /* 0x000000140f00720c */ /* 0x080fe40003f21110 */
[----:B------:R-:W-:Y:S02]  /*03e0*/  ISETP.LT.U32.AND.EX P3, PT, R12, R20, PT, P3 ;  /* 0x000000140c00720c */ /* 0x000fe40003f61130 */
[----:B------:R-:W-:Y:S02]  /*03f0*/  @!P0 SEL R2, R8, R13, P2 ;  /* 0x0000000d08028207 */ /* 0x000fe40001000000 */
[----:B------:R-:W-:-:S02]  /*0400*/  SEL R13, R14, R16, P1 ;  /* 0x000000100e0d7207 */ /* 0x000fc40000800000 */
[----:B------:R-:W-:Y:S01]  /*0410*/  SEL R10, R11, R16, P3 ;  /* 0x000000100b0a7207 */ /* 0x000fe20001800000 */
[----:B------:R-:W-:Y:S01]  /*0420*/  IMAD.IADD R3, R2, 0x1, -R3 ;  /* 0x0000000102037824 */ /* 0x000fe200078e0a03 */
[----:B------:R-:W-:-:S03]  /*0430*/  SEL R11, R15, R20, P1 ;  /* 0x000000140f0b7207 */ /* 0x000fc60000800000 */
[----:B------:R-:W-:Y:S01]  /*0440*/  IMAD.IADD R2, R10, 0x1, -R13 ;  /* 0x000000010a027824 */ /* 0x000fe200078e0a0d */
[----:B------:R-:W-:Y:S06]  /*0450*/  BRA.U !UP0, `(.L_x_1) ;  /* 0x0000000108f07547 */ /* 0x000fec000b800000 */
[----:B------:R-:W0:Y:S01]  /*0460*/  LDCU.64 UR4, c[0x0][0x388] ;  /* 0x00007100ff0477ac */ /* 0x000e220008000a00 */
[----:B------:R-:W-:Y:S02]  /*0470*/  IADD3 R4, P0, PT, R4, R0, RZ ;  /* 0x0000000004047210 */ /* 0x000fe40007f1e0ff */
[----:B------:R-:W-:-:S03]  /*0480*/  ISETP.GE.AND P6, PT, R0, R3, PT ;  /* 0x000000030000720c */ /* 0x000fc60003fc6270 */
[----:B------:R-:W-:Y:S01]  /*0490*/  IMAD.X R5, RZ, RZ, R5, P0 ;  /* 0x000000ffff057224 */ /* 0x000fe200000e0605 */
[----:B0-----:R-:W-:-:S04]  /*04a0*/  LEA R22, P0, R4, UR4, 0x3 ;  /* 0x0000000404167c11 */ /* 0x001fc8000f8018ff */
[----:B------:R-:W-:-:S05]  /*04b0*/  LEA.HI.X R23, R4, UR5, R5, 0x3, P0 ;  /* 0x0000000504177c11 */ /* 0x000fca00080f1c05 */
[----:B------:R0:W5:Y:S04]  /*04c0*/  @!P6 LDG.E R20, desc[UR6][R22.64] ;  /* 0x000000061614e981 */ /* 0x000168000c1e1900 */
[----:B------:R0:W5:Y:S01]  /*04d0*/  @!P6 LDG.E R21, desc[UR6][R22.64+0x4] ;  /* 0x000004061615e981 */ /* 0x000162000c1e1900 */
[----:B------:R-:W-:Y:S01]  /*04e0*/  IADD3 R5, P0, P1, R13, R9, R8 ;  /* 0x000000090d057210 */ /* 0x000fe2000791e008 */
[C---:B------:R-:W-:Y:S02]  /*04f0*/  IMAD.IADD R4, R0.reuse, 0x1, -R3 ;  /* 0x0000000100047824 */ /* 0x040fe400078e0a03 */
[C---:B------:R-:W-:Y:S01]  /*0500*/  VIADD R10, R0.reuse, 0x300 ;  /* 0x00000300000a7836 */ /* 0x040fe20000000000 */
[----:B------:R-:W-:Y:S01]  /*0510*/  IADD3.X R7, PT, PT, R11, R6, R7, P0, P1 ;  /* 0x000000060b077210 */ /* 0x000fe200007e2407 */
[----:B------:R-:W-:Y:S01]  /*0520*/  VIADD R6, R0, 0x100 ;  /* 0x0000010000067836 */ /* 0x000fe20000000000 */
[----:B------:R-:W-:Y:S01]  /*0530*/  IADD3 R5, P0, PT, R4, R5, RZ ;  /* 0x0000000504057210 */ /* 0x000fe20007f1e0ff */
[----:B------:R-:W-:Y:S01]  /*0540*/  VIADD R8, R0, 0x200 ;  /* 0x0000020000087836 */ /* 0x000fe20000000000 */
[----:B------:R-:W-:-:S02]  /*0550*/  ISETP.GE.AND P3, PT, R10, R3, PT ;  /* 0x000000030a00720c */ /* 0x000fc40003f66270 */
[----:B------:R-:W-:Y:S02]  /*0560*/  LEA.HI.X.SX32 R10, R4, R7, 0x1, P0 ;  /* 0x00000007040a7211 */ /* 0x000fe400000f0eff */
[C---:B------:R-:W-:Y:S02]  /*0570*/  LEA R24, P0, R5.reuse, UR4, 0x3 ;  /* 0x0000000405187c11 */ /* 0x040fe4000f8018ff */
[----:B------:R-:W-:Y:S02]  /*0580*/  LOP3.LUT R4, R0, 0x400, RZ, 0xfc, !PT ;  /* 0x0000040000047812 */ /* 0x000fe400078efcff */
[-C--:B------:R-:W-:Y:S01]  /*0590*/  ISETP.GE.AND P5, PT, R6, R3.reuse, PT ;  /* 0x000000030600720c */ /* 0x080fe20003fa6270 */
[----:B------:R-:W-:Y:S01]  /*05a0*/  VIADD R6, R0, 0x500 ;  /* 0x0000050000067836 */ /* 0x000fe20000000000 */
[----:B------:R-:W-:Y:S01]  /*05b0*/  ISETP.GE.AND P4, PT, R8, R3, PT ;  /* 0x000000030800720c */ /* 0x000fe20003f86270 */
[----:B------:R-:W-:Y:S01]  /*05c0*/  VIADD R8, R0, 0x600 ;  /* 0x0000060000087836 */ /* 0x000fe20000000000 */
[----:B------:R-:W-:-:S02]  /*05d0*/  LEA.HI.X R25, R5, UR5, R10, 0x3, P0 ;  /* 0x0000000505197c11 */ /* 0x000fc400080f1c0a */
[-C--:B------:R-:W-:Y:S01]  /*05e0*/  ISETP.GE.AND P2, PT, R4, R3.reuse, PT ;  /* 0x000000030400720c */ /* 0x080fe20003f46270 */
[----:B------:R-:W-:Y:S01]  /*05f0*/  VIADD R4, R0, 0x700 ;  /* 0x0000070000047836 */ /* 0x000fe20000000000 */
[-C--:B------:R-:W-:Y:S01]  /*0600*/  ISETP.GE.AND P1, PT, R6, R3.reuse, PT ;  /* 0x000000030600720c */ /* 0x080fe20003f26270 */
[----:B------:R0:W5:Y:S01]  /*0610*/  @P3 LDG.E R12, desc[UR6][R24.64+0x1800] ;  /* 0x00180006180c3981 */ /* 0x000162000c1e1900 */
[----:B------:R-:W-:-:S03]  /*0620*/  ISETP.GE.AND P0, PT, R8, R3, PT ;  /* 0x000000030800720c */ /* 0x000fc60003f06270 */
[----:B------:R0:W5:Y:S04]  /*0630*/  @P5 LDG.E R16, desc[UR6][R24.64+0x800] ;  /* 0x0008000618105981 */ /* 0x000168000c1e1900 */
        /* <DEDUP_REMOVED lines=11> */
[----:B------:R0:W5:Y:S01]  /*06f0*/  @P6 LDG.E R21, desc[UR6][R24.64+0x4] ;  /* 0x0000040618156981 */ /* 0x000162000c1e1900 */
[----:B------:R-:W-:-:S13]  /*0700*/  ISETP.GE.AND P6, PT, R4, R3, PT ;  /* 0x000000030400720c */ /* 0x000fda0003fc6270 */
[----:B------:R0:W5:Y:S04]  /*0710*/  @P6 LDG.E R4, desc[UR6][R24.64+0x3800] ;  /* 0x0038000618046981 */ /* 0x000168000c1e1900 */
[----:B------:R0:W5:Y:S04]  /*0720*/  @P6 LDG.E R5, desc[UR6][R24.64+0x3804] ;  /* 0x0038040618056981 */ /* 0x000168000c1e1900 */
[----:B------:R0:W5:Y:S04]  /*0730*/  @!P3 LDG.E R12, desc[UR6][R22.64+0x1800] ;  /* 0x00180006160cb981 */ /* 0x000168000c1e1900 */
        /* <DEDUP_REMOVED lines=12> */
[----:B------:R0:W5:Y:S01]  /*0800*/  @!P6 LDG.E R5, desc[UR6][R22.64+0x3804] ;  /* 0x003804061605e981 */ /* 0x000162000c1e1900 */
[----:B------:R-:W-:Y:S05]  /*0810*/  BRA `(.L_x_2) ;  /* 0x0000000000ec7947 */ /* 0x000fea0003800000 */
.L_x_1:
        /* <DEDUP_REMOVED lines=8> */
[C---:B------:R-:W-:Y:S01]  /*08a0*/  IMAD.IADD R5, R0.reuse, 0x1, -R3 ;  /* 0x0000000100057824 */ /* 0x040fe200078e0a03 */
[----:B------:R-:W-:Y:S01]  /*08b0*/  IADD3 R8, P1, P2, R13, R9, R8 ;  /* 0x000000090d087210 */ /* 0x000fe20007a3e008 */
[C---:B------:R-:W-:Y:S02]  /*08c0*/  VIADD R4, R0.reuse, 0x100 ;  /* 0x0000010000047836 */ /* 0x040fe40000000000 */
[C---:B------:R-:W-:Y:S01]  /*08d0*/  VIADD R10, R0.reuse, 0x200 ;  /* 0x00000200000a7836 */ /* 0x040fe20000000000 */
[----:B------:R-:W-:Y:S01]  /*08e0*/  IADD3.X R6, PT, PT, R11, R6, R7, P1, P2 ;  /* 0x000000060b067210 */ /* 0x000fe20000fe4407 */
[----:B------:R-:W-:Y:S01]  /*08f0*/  VIADD R12, R0, 0x300 ;  /* 0x00000300000c7836 */ /* 0x000fe20000000000 */
[----:B------:R-:W-:-:S02]  /*0900*/  IADD3 R8, P4, PT, R5, R8, RZ ;  /* 0x0000000805087210 */ /* 0x000fc40007f9e0ff */
[-C--:B------:R-:W-:Y:S02]  /*0910*/  ISETP.GE.AND P1, PT, R4, R3.reuse, PT ;  /* 0x000000030400720c */ /* 0x080fe40003f26270 */
[----:B------:R-:W-:Y:S01]  /*0920*/  LEA.HI.X.SX32 R5, R5, R6, 0x1, P4 ;  /* 0x0000000605057211 */ /* 0x000fe200020f0eff */
[----:B------:R-:W-:Y:S01]  /*0930*/  VIADD R6, R0, 0x500 ;  /* 0x0000050000067836 */ /* 0x000fe20000000000 */
[----:B------:R-:W-:Y:S02]  /*0940*/  LEA R24, P4, R8, UR4, 0x3 ;  /* 0x0000000408187c11 */ /* 0x000fe4000f8818ff */
[----:B------:R-:W-:Y:S02]  /*0950*/  LOP3.LUT R4, R0, 0x400, RZ, 0xfc, !PT ;  /* 0x0000040000047812 */ /* 0x000fe400078efcff */
[----:B------:R-:W-:Y:S01]  /*0960*/  ISETP.GE.AND P2, PT, R10, R3, PT ;  /* 0x000000030a00720c */ /* 0x000fe20003f46270 */
[----:B------:R-:W-:Y:S01]  /*0970*/  VIADD R10, R0, 0x600 ;  /* 0x00000600000a7836 */ /* 0x000fe20000000000 */
[----:B------:R-:W-:-:S02]  /*0980*/  LEA.HI.X R25, R8, UR5, R5, 0x3, P4 ;  /* 0x0000000508197c11 */ /* 0x000fc4000a0f1c05 */
[-C--:B------:R-:W-:Y:S01]  /*0990*/  ISETP.GE.AND P6, PT, R4, R3.reuse, PT ;  /* 0x000000030400720c */ /* 0x080fe20003fc6270 */
[----:B------:R-:W-:Y:S01]  /*09a0*/  VIADD R4, R0, 0x700 ;  /* 0x0000070000047836 */ /* 0x000fe20000000000 */
[-C--:B------:R-:W-:Y:S01]  /*09b0*/  ISETP.GE.AND P3, PT, R12, R3.reuse, PT ;  /* 0x000000030c00720c */ /* 0x080fe20003f66270 */
[----:B------:R1:W5:Y:S01]  /*09c0*/  @P1 LDG.E R16, desc[UR6][R24.64+0x800] ;  /* 0x0008000618101981 */ /* 0x000362000c1e1900 */
[-C--:B------:R-:W-:Y:S02]  /*09d0*/  ISETP.GE.AND P5, PT, R6, R3.reuse, PT ;  /* 0x000000030600720c */ /* 0x080fe40003fa6270 */
[-C--:B------:R-:W-:Y:S01]  /*09e0*/  ISETP.GE.AND P4, PT, R10, R3.reuse, PT ;  /* 0x000000030a00720c */ /* 0x080fe20003f86270 */
        /* <DEDUP_REMOVED lines=29> */
[----:B------:R1:W5:Y:S02]  /*0bc0*/  @!P0 LDG.E R5, desc[UR6][R22.64+0x3804] ;  /* 0x0038040616058981 */ /* 0x000364000c1e1900 */
.L_x_2:
[----:B------:R-:W2:Y:S01]  /*0bd0*/  S2UR UR5, SR_CgaCtaId ;  /* 0x00000000000579c3 */ /* 0x000ea20000008800 */
[----:B------:R-:W-:Y:S01]  /*0be0*/  UMOV UR4, 0x400 ;  /* 0x0000040000047882 */ /* 0x000fe20000000000 */
[----:B01----:R-:W-:Y:S01]  /*0bf0*/  IMAD.SHL.U32 R22, R0, 0x8, RZ ;  /* 0x0000000800167824 */ /* 0x003fe200078e00ff */
[----:B--2---:R-:W-:-:S09]  /*0c00*/  ULEA UR4, UR5, UR4, 0x18 ;  /* 0x0000000405047291 */ /* 0x004fd2000f8ec0ff */
[----:B-----5:R-:W-:Y:S04]  /*0c10*/  STS.64 [R22+UR4], R20 ;  /* 0x0000001416007988 */ /* 0x020fe80008000a04 */
[----:B------:R-:W-:Y:S04]  /*0c20*/  STS.64 [R22+UR4+0x800], R16 ;  /* 0x0008001016007988 */ /* 0x000fe80008000a04 */
[----:B------:R-:W-:Y:S04]  /*0c30*/  STS.64 [R22+UR4+0x1000], R14 ;  /* 0x0010000e16007988 */ /* 0x000fe80008000a04 */
[----:B------:R-:W-:Y:S04]  /*0c40*/  STS.64 [R22+UR4+0x1800], R12 ;  /* 0x0018000c16007988 */ /* 0x000fe80008000a04 */
[----:B------:R-:W-:Y:S04]  /*0c50*/  STS.64 [R22+UR4+0x2000], R10 ;  /* 0x0020000a16007988 */ /* 0x000fe80008000a04 */
[----:B------:R-:W-:Y:S04]  /*0c60*/  STS.64 [R22+UR4+0x2800], R8 ;  /* 0x0028000816007988 */ /* 0x000fe80008000a04 */
[----:B------:R-:W-:Y:S04]  /*0c70*/  STS.64 [R22+UR4+0x3000], R6 ;  /* 0x0030000616007988 */ /* 0x000fe80008000a04 */
[----:B------:R0:W-:Y:S01]  /*0c80*/  STS.64 [R22+UR4+0x3800], R4 ;  /* 0x0038000416007988 */ /* 0x0001e20008000a04 */
[----:B------:R-:W-:Y:S01]  /*0c90*/  BAR.SYNC.DEFER_BLOCKING 0x0 ;  /* 0x0000000000007b1d */ /* 0x000fe20000010000 */
[----:B------:R-:W-:-:S07]  /*0ca0*/  IMAD.IADD R19, R3, 0x1, R2 ;  /* 0x0000000103137824 */ /* 0x000fce00078e0202 */
[----:B------:R-:W-:Y:S01]  /*0cb0*/  PREEXIT ;  /* 0x000000000000782d */ /* 0x000fe20000000000 */
[----:B------:R-:W-:Y:S01]  /*0cc0*/  BSSY.RECONVERGENT B0, `(.L_x_3) ;  /* 0x0000017000007945 */ /* 0x000fe20003800200 */
[----:B0-----:R-:W-:Y:S02]  /*0cd0*/  LEA R4, R3, UR4, 0x3 ;  /* 0x0000000403047c11 */ /* 0x001fe4000f8e18ff */
[----:B------:R-:W-:-:S04]  /*0ce0*/  VIMNMX R5, PT, PT, R22, R19, PT ;  /* 0x0000001316057248 */ /* 0x000fc80003fe0100 */
[C---:B------:R-:W-:Y:S01]  /*0cf0*/  ISETP.GE.AND P0, PT, R5.reuse, R2, PT ;  /* 0x000000020500720c */ /* 0x040fe20003f06270 */
[----:B------:R-:W-:Y:S01]  /*0d00*/  IMAD.IADD R2, R5, 0x1, -R2 ;  /* 0x0000000105027824 */ /* 0x000fe200078e0a02 */
[----:B------:R-:W-:-:S04]  /*0d10*/  VIMNMX R7, PT, PT, R3, R5, PT ;  /* 0x0000000503077248 */ /* 0x000fc80003fe0100 */
[----:B------:R-:W-:-:S04]  /*0d20*/  SEL R2, R2, RZ, P0 ;  /* 0x000000ff02027207 */ /* 0x000fc80000000000 */
[----:B------:R-:W-:-:S13]  /*0d30*/  ISETP.GE.AND P0, PT, R2, R7, PT ;  /* 0x000000070200720c */ /* 0x000fda0003f06270 */
[----:B------:R-:W-:Y:S05]  /*0d40*/  @P0 BRA `(.L_x_4) ;  /* 0x0000000000380947 */ /* 0x000fea0003800000 */
.L_x_5:
[----:B------:R-:W-:-:S05]  /*0d50*/  IMAD.IADD R6, R7, 0x1, -R2 ;  /* 0x0000000107067824 */ /* 0x000fca00078e0a02 */
[----:B------:R-:W-:-:S04]  /*0d60*/  LEA.HI R9, R6, R6, RZ, 0x1 ;  /* 0x0000000606097211 */ /* 0x000fc800078f08ff */
[----:B------:R-:W-:-:S04]  /*0d70*/  LEA.HI.SX32 R6, R9, R2, 0x1f ;  /* 0x0000000209067211 */ /* 0x000fc800078ffaff */
[----:B------:R-:W-:-:S05]  /*0d80*/  LOP3.LUT R8, RZ, R6, RZ, 0x33, !PT ;  /* 0x00000006ff087212 */ /* 0x000fca00078e33ff */
[----:B------:R-:W-:Y:S01]  /*0d90*/  IMAD.IADD R9, R5, 0x1, R8 ;  /* 0x0000000105097824 */ /* 0x000fe200078e0208 */
[----:B------:R-:W-:-:S03]  /*0da0*/  LEA R8, R6, UR4, 0x3 ;  /* 0x0000000406087c11 */ /* 0x000fc6000f8e18ff */
[----:B------:R-:W-:-:S03]  /*0db0*/  IMAD R9, R9, 0x8, R4 ;  /* 0x0000000809097824 */ /* 0x000fc600078e0204 */
[----:B------:R-:W-:Y:S04]  /*0dc0*/  LDS R8, [R8+0x4] ;  /* 0x0000040008087984 */ /* 0x000fe80000000800 */
[----:B------:R-:W0:Y:S02]  /*0dd0*/  LDS R9, [R9+0x4] ;  /* 0x0000040009097984 */ /* 0x000e240000000800 */
[----:B0-----:R-:W-:-:S04]  /*0de0*/  ISETP.GE.AND P0, PT, R9, R8, PT ;  /* 0x000000080900720c */ /* 0x001fc80003f06270 */
[----:B------:R-:W-:-:S09]  /*0df0*/  SEL R7, R6, R7, !P0 ;  /* 0x0000000706077207 */ /* 0x000fd20004000000 */
[----:B------:R-:W-:-:S05]  /*0e00*/  @P0 VIADD R2, R6, 0x1 ;  /* 0x0000000106020836 */ /* 0x000fca0000000000 */
[----:B------:R-:W-:-:S13]  /*0e10*/  ISETP.GE.AND P0, PT, R2, R7, PT ;  /* 0x000000070200720c */ /* 0x000fda0003f06270 */
[----:B------:R-:W-:Y:S05]  /*0e20*/  @!P0 BRA `(.L_x_5) ;  /* 0xfffffffc00c88947 */ /* 0x000fea000383ffff */
.L_x_4:
[----:B------:R-:W-:Y:S05]  /*0e30*/  BSYNC.RECONVERGENT B0 ;  /* 0x0000000000007941 */ /* 0x000fea0003800200 */
.L_x_3:
[----:B------:R-:W-:Y:S01]  /*0e40*/  IMAD.IADD R5, R5, 0x1, -R2 ;  /* 0x0000000105057824 */ /* 0x000fe200078e0a02 */
[----:B------:R-:W-:Y:S02]  /*0e50*/  LEA R9, R2, UR4, 0x3 ;  /* 0x0000000402097c11 */ /* 0x000fe4000f8e18ff */
[----:B------:R-:W-:Y:S01]  /*0e60*/  PLOP3.LUT P0, PT, PT, PT, PT, 0x8, 0x80 ;  /* 0x000000000080781c */ /* 0x000fe20003f0e170 */
[----:B------:R-:W-:Y:S02]  /*0e70*/  IMAD R7, R5, 0x8, R4 ;  /* 0x0000000805077824 */ /* 0x000fe400078e0204 */
[----:B------:R-:W-:Y:S01]  /*0e80*/  LDS.64 R22, [R9] ;  /* 0x0000000009167984 */ /* 0x000fe20000000a00 */
[----:B------:R-:W-:-:S03]  /*0e90*/  IMAD.IADD R8, R3, 0x1, R5 ;  /* 0x0000000103087824 */ /* 0x000fc600078e0205 */
[----:B------:R-:W0:Y:S01]  /*0ea0*/  LDS.64 R20, [R7] ;  /* 0x0000000007147984 */ /* 0x000e220000000a00 */
[C---:B------:R-:W-:Y:S01]  /*0eb0*/  VIADD R6, R8.reuse, 0x1 ;  /* 0x0000000108067836 */ /* 0x040fe20000000000 */
[----:B------:R-:W-:-:S13]  /*0ec0*/  ISETP.GE.AND P1, PT, R8, R19, PT ;  /* 0x000000130800720c */ /* 0x000fda0003f26270 */
[----:B0-----:R-:W-:-:S04]  /*0ed0*/  @!P1 ISETP.GE.AND P2, PT, R21, R23, PT ;  /* 0x000000171500920c */ /* 0x001fc80003f46270 */
[----:B------:R-:W-:-:S04]  /*0ee0*/  @!P1 ISETP.GE.OR P0, PT, R2, R3, !P2 ;  /* 0x000000030200920c */ /* 0x000fc80005706670 */
[----:B------:R-:W-:Y:S02]  /*0ef0*/  SEL R5, R21, R23, P0 ;  /* 0x0000001715057207 */ /* 0x000fe40000000000 */
[----:B------:R-:W-:-:S07]  /*0f00*/  SEL R4, R20, R22, P0 ;  /* 0x0000001614047207 */ /* 0x000fce0000000000 */
[----:B------:R-:W-:Y:S01]  /*0f10*/  @P0 LDS.64 R20, [R7+0x8] ;  /* 0x0000080007140984 */ /* 0x000fe20000000a00 */
[----:B------:R-:W-:Y:S02]  /*0f20*/  @!P0 IMAD.MOV R6, RZ, RZ, R8 ;  /* 0x000000ffff068224 */ /* 0x000fe400078e0208 */
[----:B------:R-:W-:Y:S01]  /*0f30*/  VIADD R8, R2, 0x1 ;  /* 0x0000000102087836 */ /* 0x000fe20000000000 */
[----:B------:R-:W0:Y:S01]  /*0f40*/  @!P0 LDS.64 R22, [R9+0x8] ;  /* 0x0000080009168984 */ /* 0x000e220000000a00 */
[----:B------:R-:W-:Y:S01]  /*0f50*/  @P0 IMAD.MOV R8, RZ, RZ, R2 ;  /* 0x000000ffff080224 */ /* 0x000fe200078e0202 */
[C---:B------:R-:W-:Y:S01]  /*0f60*/  ISETP.GE.AND P1, PT, R6.reuse, R19, PT ;  /* 0x000000130600720c */ /* 0x040fe20003f26270 */
[----:B------:R-:W-:Y:S01]  /*0f70*/  VIADD R2, R6, 0x1 ;  /* 0x0000000106027836 */ /* 0x000fe20000000000 */
[----:B------:R-:W-:Y:S01]  /*0f80*/  PLOP3.LUT P0, PT, PT, PT, PT, 0x8, 0x80 ;  /* 0x000000000080781c */ /* 0x000fe20003f0e170 */
[----:B------:R-:W-:-:S10]  /*0f90*/  VIADD R10, R8, 0x1 ;  /* 0x00000001080a7836 */ /* 0x000fd40000000000 */
[----:B0-----:R-:W-:-:S04]  /*0fa0*/  @!P1 ISETP.GE.AND P2, PT, R21, R23, PT ;  /* 0x000000171500920c */ /* 0x001fc80003f46270 */
[----:B------:R-:W-:-:S04]  /*0fb0*/  @!P1 ISETP.GE.OR P0, PT, R8, R3, !P2 ;  /* 0x000000030800920c */ /* 0x000fc80005706670 */
[----:B------:R-:W-:-:S09]  /*0fc0*/  SEL R7, R21, R23, P0 ;  /* 0x0000001715077207 */ /* 0x000fd20000000000 */
[----:B------:R-:W-:Y:S02]  /*0fd0*/  @P0 IMAD.MOV R10, RZ, RZ, R8 ;  /* 0x000000ffff0a0224 */ /* 0x000fe400078e0208 */
[----:B------:R-:W-:Y:S01]  /*0fe0*/  @!P0 IMAD.MOV R2, RZ, RZ, R6 ;  /* 0x000000ffff028224 */ /* 0x000fe200078e0206 */
[----:B------:R-:W-:Y:S01]  /*0ff0*/  SEL R6, R20, R22, P0 ;  /* 0x0000001614067207 */ /* 0x000fe20000000000 */
[C---:B------:R-:W-:Y:S01]  /*1000*/  VIADD R14, R10.reuse, 0x1 ;  /* 0x000000010a0e7836 */ /* 0x040fe20000000000 */
[----:B------:R-:W-:Y:S01]  /*1010*/  @!P0 LEA R8, R10, UR4, 0x3 ;  /* 0x000000040a088c11 */ /* 0x000fe2000f8e18ff */
[C---:B------:R-:W-:Y:S01]  /*1020*/  VIADD R12, R2.reuse, 0x1 ;  /* 0x00000001020c7836 */ /* 0x040fe20000000000 */
[C---:B------:R-:W-:Y:S02]  /*1030*/  @P0 LEA R9, R2.reuse, UR4, 0x3 ;  /* 0x0000000402090c11 */ /* 0x040fe4000f8e18ff */
[----:B------:R-:W-:Y:S01]  /*1040*/  ISETP.GE.AND P1, PT, R2, R19, PT ;  /* 0x000000130200720c */ /* 0x000fe20003f26270 */
[----:B------:R-:W-:Y:S04]  /*1050*/  @!P0 LDS.64 R22, [R8] ;  /* 0x0000000008168984 */ /* 0x000fe80000000a00 */
[----:B------:R-:W0:Y:S01]  /*1060*/  @P0 LDS.64 R20, [R9] ;  /* 0x0000000009140984 */ /* 0x000e220000000a00 */
[----:B------:R-:W-:-:S07]  /*1070*/  PLOP3.LUT P0, PT, PT, PT, PT, 0x8, 0x80 ;  /* 0x000000000080781c */ /* 0x000fce0003f0e170 */
[----:B0-----:R-:W-:-:S04]  /*1080*/  @!P1 ISETP.GE.AND P2, PT, R21, R23, PT ;  /* 0x000000171500920c */ /* 0x001fc80003f46270 */
[----:B------:R-:W-:-:S04]  /*1090*/  @!P1 ISETP.GE.OR P0, PT, R10, R3, !P2 ;  /* 0x000000030a00920c */ /* 0x000fc80005706670 */
[----:B------:R-:W-:Y:S02]  /*10a0*/  SEL R9, R21, R23, P0 ;  /* 0x0000001715097207 */ /* 0x000fe40000000000 */
[----:B------:R-:W-:-:S07]  /*10b0*/  SEL R8, R20, R22, P0 ;  /* 0x0000001614087207 */ /* 0x000fce0000000000 */
[----:B------:R-:W-:Y:S02]  /*10c0*/  @P0 IMAD.MOV R14, RZ, RZ, R10 ;  /* 0x000000ffff0e0224 */ /* 0x000fe400078e020a */
[----:B------:R-:W-:Y:S02]  /*10d0*/  @!P0 IMAD.MOV R12, RZ, RZ, R2 ;  /* 0x000000ffff0c8224 */ /* 0x000fe400078e0202 */
        /* <DEDUP_REMOVED lines=55> */
[----:B------:R-:W-:-:S03]  /*1450*/  @!P0 IMAD.MOV R26, RZ, RZ, R2 ;  /* 0x000000ffff1a8224 */ /* 0x000fc600078e0202 */
[----:B------:R-:W-:Y:S02]  /*1460*/  @!P0 LEA R2, R28, UR4, 0x3 ;  /* 0x000000041c028c11 */ /* 0x000fe4000f8e18ff */
[C---:B------:R-:W-:Y:S02]  /*1470*/  @P0 LEA R24, R26.reuse, UR4, 0x3 ;  /* 0x000000041a180c11 */ /* 0x040fe4000f8e18ff */
[----:B------:R-:W-:Y:S01]  /*1480*/  ISETP.GE.AND P1, PT, R26, R19, PT ;  /* 0x000000131a00720c */ /* 0x000fe20003f26270 */
[----:B------:R-:W-:Y:S01]  /*1490*/  @!P0 LDS.64 R22, [R2] ;  /* 0x0000000002168984 */ /* 0x000fe20000000a00 */
[----:B------:R-:W-:-:S03]  /*14a0*/  IMAD.SHL.U32 R19, R0, 0x8, RZ ;  /* 0x0000000800137824 */ /* 0x000fc600078e00ff */
[----:B------:R-:W0:Y:S01]  /*14b0*/  @P0 LDS.64 R20, [R24] ;  /* 0x0000000018140984 */ /* 0x000e220000000a00 */
[----:B------:R-:W-:Y:S01]  /*14c0*/  BAR.SYNC.DEFER_BLOCKING 0x0 ;  /* 0x0000000000007b1d */ /* 0x000fe20000010000 */
[----:B------:R-:W-:-:S06]  /*14d0*/  PLOP3.LUT P0, PT, PT, PT, PT, 0x8, 0x80 ;  /* 0x000000000080781c */ /* 0x000fcc0003f0e170 */
[----:B0-----:R-:W-:-:S04]  /*14e0*/  @!P1 ISETP.GE.AND P2, PT, R21, R23, PT ;  /* 0x000000171500920c */ /* 0x001fc80003f46270 */
[----:B------:R-:W-:-:S04]  /*14f0*/  @!P1 ISETP.GE.OR P0, PT, R28, R3, !P2 ;  /* 0x000000031c00920c */ /* 0x000fc80005706670 */
[----:B------:R-:W-:Y:S02]  /*1500*/  SEL R21, R21, R23, P0 ;  /* 0x0000001715157207 */ /* 0x000fe40000000000 */
[----:B------:R-:W-:Y:S01]  /*1510*/  SEL R20, R20, R22, P0 ;  /* 0x0000001614147207 */ /* 0x000fe20000000000 */
[----:B------:R-:W-:Y:S06]  /*1520*/  BRA.U !UP0, `(.L_x_6) ;  /* 0x0000000508147547 */ /* 0x000fec000b800000 */
[----:B------:R-:W0:Y:S01]  /*1530*/  S2R R22, SR_LANEID ;  /* 0x0000000000167919 */ /* 0x000e220000000000 */
[----:B------:R-:W-:Y:S01]  /*1540*/  LOP3.LUT R3, R19, 0x1f00, RZ, 0xc0, !PT ;  /* 0x00001f0013037812 */ /* 0x000fe200078ec0ff */
[----:B------:R-:W1:Y:S04]  /*1550*/  LDCU.64 UR8, c[0x0][0x3a0] ;  /* 0x00007400ff0877ac */ /* 0x000e680008000a00 */
[----:B0-----:R-:W-:-:S05]  /*1560*/  IMAD R2, R22, 0x8, R3 ;  /* 0x0000000816027824 */ /* 0x001fca00078e0203 */
[----:B------:R-:W-:Y:S01]  /*1570*/  LEA.HI.SX32 R19, R2, R2, 0x1b ;  /* 0x0000000202137211 */ /* 0x000fe200078fdaff */
[----:B------:R-:W-:-:S03]  /*1580*/  IMAD R2, R22, -0x7, R2 ;  /* 0xfffffff916027824 */ /* 0x000fc600078e0202 */
[----:B------:R-:W-:Y:S01]  /*1590*/  LEA R19, R19, UR4, 0x3 ;  /* 0x0000000413137c11 */ /* 0x000fe2000f8e18ff */
[C---:B------:R-:W-:Y:S01]  /*15a0*/  VIADD R23, R2.reuse, 0x20 ;  /* 0x0000002002177836 */ /* 0x040fe20000000000 */
[CC--:B------:R-:W-:Y:S01]  /*15b0*/  LEA.HI.SX32 R22, R2.reuse, R2.reuse, 0x1b ;  /* 0x0000000202167211 */ /* 0x0c0fe200078fdaff */
[C---:B------:R-:W-:Y:S02]  /*15c0*/  VIADD R25, R2.reuse, 0x40 ;  /* 0x0000004002197836 */ /* 0x040fe40000000000 */
[----:B------:R0:W-:Y:S01]  /*15d0*/  STS.64 [R19], R4 ;  /* 0x0000000413007388 */ /* 0x0001e20000000a00 */
[C---:B------:R-:W-:Y:S01]  /*15e0*/  VIADD R27, R2.reuse, 0x80 ;  /* 0x00000080021b7836 */ /* 0x040fe20000000000 */
[-C--:B------:R-:W-:Y:S01]  /*15f0*/  LEA.HI.SX32 R23, R23, R2.reuse, 0x1b ;  /* 0x0000000217177211 */ /* 0x080fe200078fdaff */
[----:B------:R-:W-:Y:S01]  /*1600*/  VIADD R29, R2, 0xc0 ;  /* 0x000000c0021d7836 */ /* 0x000fe20000000000 */
[----:B------:R2:W-:Y:S01]  /*1610*/  STS.64 [R19+0x10], R8 ;  /* 0x0000100813007388 */ /* 0x0005e20000000a00 */
[----:B------:R-:W-:-:S02]  /*1620*/  LEA.HI.SX32 R25, R25, R2, 0x1b ;  /* 0x0000000219197211 */ /* 0x000fc400078fdaff */
[-C--:B------:R-:W-:Y:S01]  /*1630*/  LEA.HI.SX32 R27, R27, R2.reuse, 0x1b ;  /* 0x000000021b1b7211 */ /* 0x080fe200078fdaff */
[----:B------:R3:W-:Y:S01]  /*1640*/  STS.64 [R19+0x20], R12 ;  /* 0x0000200c13007388 */ /* 0x0007e20000000a00 */
[----:B------:R-:W-:Y:S01]  /*1650*/  LEA.HI.SX32 R29, R29, R2, 0x1b ;  /* 0x000000021d1d7211 */ /* 0x000fe200078fdaff */
[----:B0-----:R-:W-:Y:S02]  /*1660*/  VIADD R5, R2, 0x60 ;  /* 0x0000006002057836 */ /* 0x001fe40000000000 */
[----:B------:R0:W-:Y:S01]  /*1670*/  STS.64 [R19+0x8], R6 ;  /* 0x0000080613007388 */ /* 0x0001e20000000a00 */
[----:B------:R-:W-:Y:S01]  /*1680*/  LEA R4, R22, UR4, 0x3 ;  /* 0x0000000416047c11 */ /* 0x000fe2000f8e18ff */
[C---:B--2---:R-:W-:Y:S02]  /*1690*/  VIADD R9, R2.reuse, 0xa0 ;  /* 0x000000a002097836 */ /* 0x044fe40000000000 */
[----:B------:R2:W-:Y:S01]  /*16a0*/  STS.64 [R19+0x18], R10 ;  /* 0x0000180a13007388 */ /* 0x0005e20000000a00 */
[----:B------:R-:W-:Y:S01]  /*16b0*/  LEA R8, R25, UR4, 0x3 ;  /* 0x0000000419087c11 */ /* 0x000fe2000f8e18ff */
[----:B---3--:R-:W-:-:S02]  /*16c0*/  VIADD R13, R2, 0xe0 ;  /* 0x000000e0020d7836 */ /* 0x008fc40000000000 */
[----:B------:R3:W-:Y:S01]  /*16d0*/  STS.64 [R19+0x28], R14 ;  /* 0x0000280e13007388 */ /* 0x0007e20000000a00 */
[----:B------:R-:W-:Y:S02]  /*16e0*/  LEA R12, R27, UR4, 0x3 ;  /* 0x000000041b0c7c11 */ /* 0x000fe4000f8e18ff */
[-C--:B0-----:R-:W-:Y:S01]  /*16f0*/  LEA.HI.SX32 R7, R5, R2.reuse, 0x1b ;  /* 0x0000000205077211 */ /* 0x081fe200078fdaff */
[----:B------:R0:W-:Y:S01]  /*1700*/  STS.64 [R19+0x30], R16 ;  /* 0x0000301013007388 */ /* 0x0001e20000000a00 */
[----:B------:R-:W-:Y:S02]  /*1710*/  LEA R6, R23, UR4, 0x3 ;  /* 0x0000000417067c11 */ /* 0x000fe4000f8e18ff */
[-C--:B--2---:R-:W-:Y:S01]  /*1720*/  LEA.HI.SX32 R11, R9, R2.reuse, 0x1b ;  /* 0x00000002090b7211 */ /* 0x084fe200078fdaff */
[----:B------:R2:W-:Y:S01]  /*1730*/  STS.64 [R19+0x38], R20 ;  /* 0x0000381413007388 */ /* 0x0005e20000000a00 */
[----:B------:R-:W-:Y:S01]  /*1740*/  LEA.HI.SX32 R2, R13, R2, 0x1b ;  /* 0x000000020d027211 */ /* 0x000fe200078fdaff */
[----:B------:R-:W-:Y:S01]  /*1750*/  NOP ;  /* 0x0000000000007918 */ /* 0x000fe20000000000 */
[----:B------:R-:W-:Y:S01]  /*1760*/  LEA R10, R7, UR4, 0x3 ;  /* 0x00000004070a7c11 */ /* 0x000fe2000f8e18ff */
[----:B------:R-:W4:Y:S01]  /*1770*/  LDS.64 R4, [R4] ;  /* 0x0000000004047984 */ /* 0x000f220000000a00 */
[----:B---3--:R-:W-:-:S02]  /*1780*/  LEA R14, R11, UR4, 0x3 ;  /* 0x000000040b0e7c11 */ /* 0x008fc4000f8e18ff */
[----:B0-----:R-:W-:Y:S01]  /*1790*/  LEA R16, R29, UR4, 0x3 ;  /* 0x000000041d107c11 */ /* 0x001fe2000f8e18ff */
[----:B------:R-:W0:Y:S01]  /*17a0*/  LDS.64 R6, [R6+0x100] ;  /* 0x0001000006067984 */ /* 0x000e220000000a00 */
[----:B--2---:R-:W-:Y:S02]  /*17b0*/  LEA R20, R2, UR4, 0x3 ;  /* 0x0000000402147c11 */ /* 0x004fe4000f8e18ff */
[----:B------:R-:W-:Y:S01]  /*17c0*/  LOP3.LUT R2, R3, 0x1f, R0, 0xf8, !PT ;  /* 0x0000001f03027812 */ /* 0x000fe200078ef800 */
[----:B------:R-:W2:Y:S01]  /*17d0*/  LDS.64 R8, [R8+0x200] ;  /* 0x0002000008087984 */ /* 0x000ea20000000a00 */
[----:B------:R-:W-:-:S03]  /*17e0*/  IMAD.MOV.U32 R3, RZ, RZ, RZ ;  /* 0x000000ffff037224 */ /* 0x000fc600078e00ff */
[----:B------:R-:W3:Y:S01]  /*17f0*/  LDS.64 R10, [R10+0x300] ;  /* 0x000300000a0a7984 */ /* 0x000ee20000000a00 */
[----:B------:R-:W-:-:S03]  /*1800*/  IMAD.WIDE.U32 R2, R18, 0x800, R2 ;  /* 0x0000080012027825 */ /* 0x000fc600078e0002 */
[----:B------:R-:W5:Y:S01]  /*1810*/  LDS.64 R12, [R12+0x400] ;  /* 0x000400000c0c7984 */ /* 0x000f620000000a00 */
[----:B-1----:R-:W-:-:S03]  /*1820*/  LEA R18, P0, R2, UR8, 0x3 ;  /* 0x0000000802127c11 */ /* 0x002fc6000f8018ff */
[----:B------:R-:W1:Y:S01]  /*1830*/  LDS.64 R14, [R14+0x500] ;  /* 0x000500000e0e7984 */ /* 0x000e620000000a00 */
[----:B------:R-:W-:-:S03]  /*1840*/  LEA.HI.X R19, R2, UR9, R3, 0x3, P0 ;  /* 0x0000000902137c11 */ /* 0x000fc600080f1c03 */
[----:B------:R-:W1:Y:S04]  /*1850*/  LDS.64 R16, [R16+0x600] ;  /* 0x0006000010107984 */ /* 0x000e680000000a00 */
[----:B------:R-:W1:Y:S04]  /*1860*/  LDS.64 R20, [R20+0x700] ;  /* 0x0007000014147984 */ /* 0x000e680000000a00 */
[----:B----4-:R-:W-:Y:S04]  /*1870*/  STG.E desc[UR6][R18.64], R4 ;  /* 0x0000000412007986 */ /* 0x010fe8000c101906 */
[----:B------:R-:W-:Y:S04]  /*1880*/  STG.E desc[UR6][R18.64+0x4], R5 ;  /* 0x0000040512007986 */ /* 0x000fe8000c101906 */
[----:B0-----:R-:W-:Y:S04]  /*1890*/  STG.E desc[UR6][R18.64+0x100], R6 ;  /* 0x0001000612007986 */ /* 0x001fe8000c101906 */
[----:B------:R-:W-:Y:S04]  /*18a0*/  STG.E desc[UR6][R18.64+0x104], R7 ;  /* 0x0001040712007986 */ /* 0x000fe8000c101906 */
[----:B--2---:R-:W-:Y:S04]  /*18b0*/  STG.E desc[UR6][R18.64+0x200], R8 ;  /* 0x0002000812007986 */ /* 0x004fe8000c101906 */
[----:B------:R-:W-:Y:S04]  /*18c0*/  STG.E desc[UR6][R18.64+0x204], R9 ;  /* 0x0002040912007986 */ /* 0x000fe8000c101906 */
[----:B---3--:R-:W-:Y:S04]  /*18d0*/  STG.E desc[UR6][R18.64+0x300], R10 ;  /* 0x0003000a12007986 */ /* 0x008fe8000c101906 */
[----:B------:R-:W-:Y:S04]  /*18e0*/  STG.E desc[UR6][R18.64+0x304], R11 ;  /* 0x0003040b12007986 */ /* 0x000fe8000c101906 */
[----:B-----5:R-:W-:Y:S04]  /*18f0*/  STG.E desc[UR6][R18.64+0x400], R12 ;  /* 0x0004000c12007986 */ /* 0x020fe8000c101906 */
[----:B------:R-:W-:Y:S04]  /*1900*/  STG.E desc[UR6][R18.64+0x404], R13 ;  /* 0x0004040d12007986 */ /* 0x000fe8000c101906 */
[----:B-1----:R-:W-:Y:S04]  /*1910*/  STG.E desc[UR6][R18.64+0x500], R14 ;  /* 0x0005000e12007986 */ /* 0x002fe8000c101906 */
[----:B------:R-:W-:Y:S04]  /*1920*/  STG.E desc[UR6][R18.64+0x504], R15 ;  /* 0x0005040f12007986 */ /* 0x000fe8000c101906 */
[----:B------:R-:W-:Y:S04]  /*1930*/  STG.E desc[UR6][R18.64+0x600], R16 ;  /* 0x0006001012007986 */ /* 0x000fe8000c101906 */
[----:B------:R-:W-:Y:S04]  /*1940*/  STG.E desc[UR6][R18.64+0x604], R17 ;  /* 0x0006041112007986 */ /* 0x000fe8000c101906 */
[----:B------:R-:W-:Y:S04]  /*1950*/  STG.E desc[UR6][R18.64+0x700], R20 ;  /* 0x0007001412007986 */ /* 0x000fe8000c101906 */
[----:B------:R-:W-:Y:S01]  /*1960*/  STG.E desc[UR6][R18.64+0x704], R21 ;  /* 0x0007041512007986 */ /* 0x000fe2000c101906 */
[----:B------:R-:W-:Y:S05]  /*1970*/  EXIT ;  /* 0x000000000000794d */ /* 0x000fea0003800000 */
.L_x_6:
[----:B------:R-:W0:Y:S01]  /*1980*/  S2R R3, SR_LANEID ;  /* 0x0000000000037919 */ /* 0x000e220000000000 */
[----:B------:R-:W-:Y:S01]  /*1990*/  LOP3.LUT R2, R19, 0x1f00, RZ, 0xc0, !PT ;  /* 0x00001f0013027812 */ /* 0x000fe200078ec0ff */
[----:B------:R-:W1:Y:S01]  /*19a0*/  LDCU.64 UR8, c[0x0][0x388] ;  /* 0x00007100ff0877ac */ /* 0x000e620008000a00 */
[----:B------:R-:W-:-:S03]  /*19b0*/  IMAD.MOV.U32 R23, RZ, RZ, RZ ;  /* 0x000000ffff177224 */ /* 0x000fc600078e00ff */
[----:B0-----:R-:W-:-:S04]  /*19c0*/  IMAD R22, R3, 0x8, R2 ;  /* 0x0000000803167824 */ /* 0x001fc800078e0202 */
[----:B------:R-:W-:Y:S01]  /*19d0*/  IMAD R3, R3, -0x7, R22 ;  /* 0xfffffff903037824 */ /* 0x000fe200078e0216 */
[----:B------:R-:W-:-:S03]  /*19e0*/  LEA.HI.SX32 R19, R22, R22, 0x1b ;  /* 0x0000001616137211 */ /* 0x000fc600078fdaff */
[----:B------:R-:W-:Y:S01]  /*19f0*/  VIADD R24, R3, 0x20 ;  /* 0x0000002003187836 */ /* 0x000fe20000000000 */
[----:B------:R-:W-:Y:S01]  /*1a00*/  LEA R19, R19, UR4, 0x3 ;  /* 0x0000000413137c11 */ /* 0x000fe2000f8e18ff */
[C---:B------:R-:W-:Y:S01]  /*1a10*/  VIADD R26, R3.reuse, 0x40 ;  /* 0x00000040031a7836 */ /* 0x040fe20000000000 */
[-C--:B------:R-:W-:Y:S02]  /*1a20*/  LEA.HI.SX32 R22, R3, R3.reuse, 0x1b ;  /* 0x0000000303167211 */ /* 0x080fe400078fdaff */
[-C--:B------:R-:W-:Y:S01]  /*1a30*/  LEA.HI.SX32 R24, R24, R3.reuse, 0x1b ;  /* 0x0000000318187211 */ /* 0x080fe200078fdaff */
[----:B------:R0:W-:Y:S01]  /*1a40*/  STS.64 [R19], R4 ;  /* 0x0000000413007388 */ /* 0x0001e20000000a00 */
[----:B------:R-:W-:-:S03]  /*1a50*/  LEA.HI.SX32 R26, R26, R3, 0x1b ;  /* 0x000000031a1a7211 */ /* 0x000fc600078fdaff */
[----:B------:R2:W-:Y:S04]  /*1a60*/  STS.64 [R19+0x8], R6 ;  /* 0x0000080613007388 */ /* 0x0005e80000000a00 */
[----:B------:R3:W-:Y:S04]  /*1a70*/  STS.64 [R19+0x10], R8 ;  /* 0x0000100813007388 */ /* 0x0007e80000000a00 */
[----:B------:R4:W-:Y:S01]  /*1a80*/  STS.64 [R19+0x18], R10 ;  /* 0x0000180a13007388 */ /* 0x0009e20000000a00 */
[----:B0-----:R-:W-:-:S03]  /*1a90*/  VIADD R4, R3, 0x60 ;  /* 0x0000006003047836 */ /* 0x001fc60000000000 */
[----:B------:R0:W-:Y:S01]  /*1aa0*/  STS.64 [R19+0x20], R12 ;  /* 0x0000200c13007388 */ /* 0x0001e20000000a00 */
[C---:B--2---:R-:W-:Y:S01]  /*1ab0*/  VIADD R6, R3.reuse, 0x80 ;  /* 0x0000008003067836 */ /* 0x044fe20000000000 */
[-C--:B------:R-:W-:Y:S01]  /*1ac0*/  LEA.HI.SX32 R4, R4, R3.reuse, 0x1b ;  /* 0x0000000304047211 */ /* 0x080fe200078fdaff */
[C---:B---3--:R-:W-:Y:S01]  /*1ad0*/  VIADD R8, R3.reuse, 0xa0 ;  /* 0x000000a003087836 */ /* 0x048fe20000000000 */
[----:B------:R-:W-:Y:S02]  /*1ae0*/  STS.64 [R19+0x28], R14 ;  /* 0x0000280e13007388 */ /* 0x000fe40000000a00 */
[-C--:B------:R-:W-:Y:S01]  /*1af0*/  LEA.HI.SX32 R6, R6, R3.reuse, 0x1b ;  /* 0x0000000306067211 */ /* 0x080fe200078fdaff */
[C---:B----4-:R-:W-:Y:S01]  /*1b00*/  VIADD R10, R3.reuse, 0xc0 ;  /* 0x000000c0030a7836 */ /* 0x050fe20000000000 */
[-C--:B------:R-:W-:Y:S01]  /*1b10*/  LEA.HI.SX32 R5, R8, R3.reuse, 0x1b ;  /* 0x0000000308057211 */ /* 0x080fe200078fdaff */
[----:B------:R2:W-:Y:S01]  /*1b20*/  STS.64 [R19+0x30], R16 ;  /* 0x0000301013007388 */ /* 0x0005e20000000a00 */
[----:B------:R-:W-:Y:S01]  /*1b30*/  LEA R8, R6, UR4, 0x3 ;  /* 0x0000000406087c11 */ /* 0x000fe2000f8e18ff */
[----:B0-----:R-:W-:Y:S01]  /*1b40*/  VIADD R12, R3, 0xe0 ;  /* 0x000000e0030c7836 */ /* 0x001fe20000000000 */
[-C--:B------:R-:W-:Y:S01]  /*1b50*/  LEA.HI.SX32 R7, R10, R3.reuse, 0x1b ;  /* 0x000000030a077211 */ /* 0x080fe200078fdaff */
[----:B------:R0:W-:Y:S01]  /*1b60*/  STS.64 [R19+0x38], R20 ;  /* 0x0000381413007388 */ /* 0x0001e20000000a00 */
[----:B------:R-:W-:Y:S01]  /*1b70*/  LEA R10, R4, UR4, 0x3 ;  /* 0x00000004040a7c11 */ /* 0x000fe2000f8e18ff */
[----:B------:R-:W-:Y:S01]  /*1b80*/  NOP ;  /* 0x0000000000007918 */ /* 0x000fe20000000000 */
[----:B------:R-:W-:-:S04]  /*1b90*/  LEA.HI.SX32 R3, R12, R3, 0x1b ;  /* 0x000000030c037211 */ /* 0x000fc800078fdaff */
[----:B------:R-:W3:Y:S01]  /*1ba0*/  LDS.64 R10, [R10+0x300] ;  /* 0x000300000a0a7984 */ /* 0x000ee20000000a00 */
[----:B--2---:R-:W-:Y:S02]  /*1bb0*/  LEA R16, R22, UR4, 0x3 ;  /* 0x0000000416107c11 */ /* 0x004fe4000f8e18ff */
[----:B------:R-:W-:Y:S01]  /*1bc0*/  LEA R14, R24, UR4, 0x3 ;  /* 0x00000004180e7c11 */ /* 0x000fe2000f8e18ff */
[----:B------:R-:W-:Y:S01]  /*1bd0*/  LDS.64 R8, [R8+0x400] ;  /* 0x0004000008087984 */ /* 0x000fe20000000a00 */
[----:B------:R-:W-:Y:S02]  /*1be0*/  LEA R12, R26, UR4, 0x3 ;  /* 0x000000041a0c7c11 */ /* 0x000fe4000f8e18ff */
[----:B------:R-:W-:Y:S01]  /*1bf0*/  LEA R6, R5, UR4, 0x3 ;  /* 0x0000000405067c11 */ /* 0x000fe2000f8e18ff */
[----:B------:R-:W2:Y:S01]  /*1c00*/  LDS.64 R16, [R16] ;  /* 0x0000000010107984 */ /* 0x000ea20000000a00 */
[----:B------:R-:W-:Y:S02]  /*1c10*/  LEA R4, R7, UR4, 0x3 ;  /* 0x0000000407047c11 */ /* 0x000fe4000f8e18ff */
[----:B0-----:R-:W-:Y:S01]  /*1c20*/  LEA R20, R3, UR4, 0x3 ;  /* 0x0000000403147c11 */ /* 0x001fe2000f8e18ff */
[----:B------:R-:W0:Y:S01]  /*1c30*/  LDS.64 R14, [R14+0x100] ;  /* 0x000100000e0e7984 */ /* 0x000e220000000a00 */
[----:B------:R-:W-:-:S03]  /*1c40*/  LOP3.LUT R22, R0, 0x1f, RZ, 0xc0, !PT ;  /* 0x0000001f00167812 */ /* 0x000fc600078ec0ff */
[----:B------:R-:W4:Y:S02]  /*1c50*/  LDS.64 R12, [R12+0x200] ;  /* 0x000200000c0c7984 */ /* 0x000f240000000a00 */
[----:B------:R-:W-:Y:S02]  /*1c60*/  IMAD.WIDE.U32 R18, R18, 0x800, R22 ;  /* 0x0000080012127825 */ /* 0x000fe400078e0016 */
[----:B------:R-:W5:Y:S01]  /*1c70*/  LDS.64 R6, [R6+0x500] ;  /* 0x0005000006067984 */ /* 0x000f620000000a00 */
[----:B------:R-:W-:-:S03]  /*1c80*/  IADD3 R0, P0, PT, R2, R18, RZ ;  /* 0x0000001202007210 */ /* 0x000fc60007f1e0ff */
[----:B------:R-:W5:Y:S04]  /*1c90*/  LDS.64 R4, [R4+0x600] ;  /* 0x0006000004047984 */ /* 0x000f680000000a00 */
[----:B------:R-:W5:Y:S01]  /*1ca0*/  LDS.64 R20, [R20+0x700] ;  /* 0x0007000014147984 */ /* 0x000f620000000a00 */
[----:B------:R-:W-:Y:S01]  /*1cb0*/  IMAD.X R19, RZ, RZ, R19, P0 ;  /* 0x000000ffff137224 */ /* 0x000fe200000e0613 */
[----:B-1----:R-:W-:-:S04]  /*1cc0*/  LEA R2, P0, R0, UR8, 0x3 ;  /* 0x0000000800027c11 */ /* 0x002fc8000f8018ff */
[----:B------:R-:W-:-:S05]  /*1cd0*/  LEA.HI.X R3, R0, UR9, R19, 0x3, P0 ;  /* 0x0000000900037c11 */ /* 0x000fca00080f1c13 */
[----:B---3--:R-:W-:Y:S04]  /*1ce0*/  STG.E desc[UR6][R2.64+0x300], R10 ;  /* 0x0003000a02007986 */ /* 0x008fe8000c101906 */
[----:B------:R-:W-:Y:S04]  /*1cf0*/  STG.E desc[UR6][R2.64+0x304], R11 ;  /* 0x0003040b02007986 */ /* 0x000fe8000c101906 */
[----:B--2---:R-:W-:Y:S04]  /*1d00*/  STG.E desc[UR6][R2.64], R16 ;  /* 0x0000001002007986 */ /* 0x004fe8000c101906 */
[----:B------:R-:W-:Y:S04]  /*1d10*/  STG.E desc[UR6][R2.64+0x4], R17 ;  /* 0x0000041102007986 */ /* 0x000fe8000c101906 */
[----:B0-----:R-:W-:Y:S04]  /*1d20*/  STG.E desc[UR6][R2.64+0x100], R14 ;  /* 0x0001000e02007986 */ /* 0x001fe8000c101906 */
[----:B------:R-:W-:Y:S04]  /*1d30*/  STG.E desc[UR6][R2.64+0x104], R15 ;  /* 0x0001040f02007986 */ /* 0x000fe8000c101906 */
[----:B----4-:R-:W-:Y:S04]  /*1d40*/  STG.E desc[UR6][R2.64+0x200], R12 ;  /* 0x0002000c02007986 */ /* 0x010fe8000c101906 */
[----:B------:R-:W-:Y:S04]  /*1d50*/  STG.E desc[UR6][R2.64+0x204], R13 ;  /* 0x0002040d02007986 */ /* 0x000fe8000c101906 */
[----:B------:R-:W-:Y:S04]  /*1d60*/  STG.E desc[UR6][R2.64+0x400], R8 ;  /* 0x0004000802007986 */ /* 0x000fe8000c101906 */
[----:B------:R-:W-:Y:S04]  /*1d70*/  STG.E desc[UR6][R2.64+0x404], R9 ;  /* 0x0004040902007986 */ /* 0x000fe8000c101906 */
[----:B-----5:R-:W-:Y:S04]  /*1d80*/  STG.E desc[UR6][R2.64+0x500], R6 ;  /* 0x0005000602007986 */ /* 0x020fe8000c101906 */
[----:B------:R-:W-:Y:S04]  /*1d90*/  STG.E desc[UR6][R2.64+0x504], R7 ;  /* 0x0005040702007986 */ /* 0x000fe8000c101906 */
[----:B------:R-:W-:Y:S04]  /*1da0*/  STG.E desc[UR6][R2.64+0x600], R4 ;  /* 0x0006000402007986 */ /* 0x000fe8000c101906 */
[----:B------:R-:W-:Y:S04]  /*1db0*/  STG.E desc[UR6][R2.64+0x604], R5 ;  /* 0x0006040502007986 */ /* 0x000fe8000c101906 */
[----:B------:R-:W-:Y:S04]  /*1dc0*/  STG.E desc[UR6][R2.64+0x700], R20 ;  /* 0x0007001402007986 */ /* 0x000fe8000c101906 */
[----:B------:R-:W-:Y:S01]  /*1dd0*/  STG.E desc[UR6][R2.64+0x704], R21 ;  /* 0x0007041502007986 */ /* 0x000fe2000c101906 */
[----:B------:R-:W-:Y:S05]  /*1de0*/  EXIT ;  /* 0x000000000000794d */ /* 0x000fea0003800000 */
.L_x_0:
[----:B------:R-:W0:Y:S01]  /*1df0*/  LDC.64 R14, c[0x0][0x3b8] ;  /* 0x0000ee00ff0e7b82 */ /* 0x000e220000000a00 */
[----:B--2---:R-:W-:Y:S01]  /*1e00*/  IADD3 R9, P2, PT, RZ, -R2, RZ ;  /* 0x80000002ff097210 */ /* 0x004fe20007f5e0ff */
[----:B------:R-:W1:Y:S06]  /*1e10*/  LDCU.U8 UR4, c[0x0][0x380] ;  /* 0x00007000ff0477ac */ /* 0x000e6c0008000000 */
[----:B------:R-:W2:Y:S01]  /*1e20*/  LDC.64 R10, c[0x0][0x398] ;  /* 0x0000e600ff0a7b82 */ /* 0x000ea20000000a00 */
[----:B0-----:R-:W-:-:S04]  /*1e30*/  LEA R14, P0, R18, R14, 0x3 ;  /* 0x0000000e120e7211 */ /* 0x001fc800078018ff */
[----:B------:R-:W-:-:S05]  /*1e40*/  LEA.HI.X R15, R18, R15, RZ, 0x3, P0 ;  /* 0x0000000f120f7211 */ /* 0x000fca00000f1cff */
[----:B------:R-:W3:Y:S04]  /*1e50*/  LDG.E.64 R12, desc[UR6][R14.64+0x8] ;  /* 0x000008060e0c7981 */ /* 0x000ee8000c1e1b00 */
[----:B------:R0:W4:Y:S01]  /*1e60*/  LDG.E.64 R4, desc[UR6][R14.64] ;  /* 0x000000060e047981 */ /* 0x000122000c1e1b00 */
[CC--:B------:R-:W-:Y:S01]  /*1e70*/  LOP3.LUT R17, R9.reuse, R18.reuse, RZ, 0xc0, !PT ;  /* 0x0000001209117212 */ /* 0x0c0fe200078ec0ff */
[----:B-1----:R-:W-:Y:S01]  /*1e80*/  UPRMT UR4, UR4, 0x8880, URZ ;  /* 0x0000888004047896 */ /* 0x002fe200080000ff */
[----:B------:R-:W-:Y:S01]  /*1e90*/  LOP3.LUT R9, R9, R18, RZ, 0xfc, !PT ;  /* 0x0000001209097212 */ /* 0x000fe200078efcff */
[----:B------:R-:W-:Y:S01]  /*1ea0*/  BSSY.RECONVERGENT B0, `(.L_x_7) ;  /* 0x00000e7000007945 */ /* 0x000fe20003800200 */
[C---:B------:R-:W-:Y:S01]  /*1eb0*/  SHF.L.U64.HI R6, R17.reuse, 0xb, RZ ;  /* 0x0000000b11067819 */ /* 0x040fe200000102ff */
[----:B------:R-:W-:Y:S01]  /*1ec0*/  IMAD.SHL.U32 R7, R17, 0x800, RZ ;  /* 0x0000080011077824 */ /* 0x000fe200078e00ff */
[----:B------:R-:W-:Y:S01]  /*1ed0*/  ISETP.NE.U32.AND P0, PT, R9, -0x1, PT ;  /* 0xffffffff0900780c */ /* 0x000fe20003f05070 */
[----:B------:R-:W-:Y:S01]  /*1ee0*/  UISETP.NE.AND UP0, UPT, UR4, URZ, UPT ;  /* 0x000000ff0400728c */ /* 0x000fe2000bf05270 */
[----:B------:R-:W-:Y:S01]  /*1ef0*/  IADD3 R17, P3, PT, R18, -R17, RZ ;  /* 0x8000001112117210 */ /* 0x000fe20007f7e0ff */
[--C-:B0-----:R-:W-:Y:S01]  /*1f00*/  IMAD.X R15, RZ, RZ, ~R3.reuse, P2 ;  /* 0x000000ffff0f7224 */ /* 0x101fe200010e0e03 */
[C---:B------:R-:W-:Y:S01]  /*1f10*/  SHF.L.U64.HI R9, R2.reuse, 0xa, R3 ;  /* 0x0000000a02097819 */ /* 0x040fe20000010203 */
[----:B------:R-:W-:Y:S01]  /*1f20*/  IMAD.SHL.U32 R2, R2, 0x400, RZ ;  /* 0x0000040002027824 */ /* 0x000fe200078e00ff */
[----:B--2---:R-:W-:Y:S01]  /*1f30*/  IADD3 R3, P2, PT, -R7, R10, RZ ;  /* 0x0000000a07037210 */ /* 0x004fe20007f5e1ff */
[----:B------:R-:W-:Y:S01]  /*1f40*/  IMAD.X R10, RZ, RZ, -0x1, P3 ;  /* 0xffffffffff0a7424 */ /* 0x000fe200018e06ff */
[----:B------:R-:W-:Y:S01]  /*1f50*/  ISETP.NE.AND.EX P0, PT, R15, -0x1, PT, P0 ;  /* 0xffffffff0f00780c */ /* 0x000fe20003f05300 */
[----:B------:R-:W-:Y:S01]  /*1f60*/  ACQBULK ;  /* 0x000000000000782e */ /* 0x000fe20000000000 */
[----:B------:R-:W-:Y:S01]  /*1f70*/  LOP3.LUT R2, R2, 0xfffff800, RZ, 0xc0, !PT ;  /* 0xfffff80002027812 */ /* 0x000fe200078ec0ff */
[----:B------:R-:W-:Y:S01]  /*1f80*/  IMAD.X R8, R11, 0x1, ~R6, P2 ;  /* 0x000000010b087824 */ /* 0x000fe200010e0e06 */
[C---:B------:R-:W-:Y:S01]  /*1f90*/  SHF.L.U64.HI R19, R17.reuse, 0xb, R10 ;  /* 0x0000000b11137819 */ /* 0x040fe2000001020a */
[----:B------:R-:W-:Y:S01]  /*1fa0*/  IMAD.SHL.U32 R11, R17, 0x800, RZ ;  /* 0x00000800110b7824 */ /* 0x000fe200078e00ff */
[----:B---3--:R-:W-:-:S05]  /*1fb0*/  IADD3 R25, P1, PT, R12, -R7, RZ ;  /* 0x800000070c197210 */ /* 0x008fca0007f3e0ff */
[----:B------:R-:W-:Y:S01]  /*1fc0*/  IMAD.X R12, R13, 0x1, ~R6, P1 ;  /* 0x000000010d0c7824 */ /* 0x000fe200008e0e06 */
[----:B------:R-:W-:Y:S01]  /*1fd0*/  ISETP.NE.U32.AND P1, PT, R17, -0x1, PT ;  /* 0xffffffff1100780c */ /* 0x000fe20003f25070 */
[----:B------:R-:W-:-:S03]  /*1fe0*/  IMAD.MOV.U32 R13, RZ, RZ, 0x7ff ;  /* 0x000007ffff0d7424 */ /* 0x000fc600078e00ff */
[----:B------:R-:W-:Y:S02]  /*1ff0*/  ISETP.NE.AND.EX P2, PT, R10, -0x1, PT, P1 ;  /* 0xffffffff0a00780c */ /* 0x000fe40003f45310 */
[-C--:B------:R-:W-:Y:S02]  /*2000*/  ISETP.GT.U32.AND P1, PT, R3, R2.reuse, PT ;  /* 0x000000020300720c */ /* 0x080fe40003f24070 */
[----:B----4-:R-:W-:Y:S02]  /*2010*/  IADD3 R10, P3, PT, R4, -R7, RZ ;  /* 0x80000007040a7210 */ /* 0x010fe40007f7e0ff */
[----:B------:R-:W-:Y:S02]  /*2020*/  ISETP.GT.U32.AND.EX P1, PT, R8, R9, PT, P1 ;  /* 0x000000090800720c */ /* 0x000fe40003f24110 */
[----:B------:R-:W-:Y:S01]  /*2030*/  SEL R16, R13, 0x800, !P2 ;  /* 0x000008000d107807 */ /* 0x000fe20005000000 */
[----:B------:R-:W-:Y:S01]  /*2040*/  IMAD.X R14, R5, 0x1, ~R6, P3 ;  /* 0x00000001050e7824 */ /* 0x000fe200018e0e06 */
[----:B------:R-:W-:-:S02]  /*2050*/  SEL R15, R3, R2, P1 ;  /* 0x00000002030f7207 */ /* 0x000fc40000800000 */
[----:B------:R-:W-:Y:S02]  /*2060*/  IADD3 R13, P2, PT, -R10, R11, RZ ;  /* 0x0000000b0a0d7210 */ /* 0x000fe40007f5e1ff */
[----:B------:R-:W-:Y:S02]  /*2070*/  IADD3 R11, P3, P4, -R25, R16, R11 ;  /* 0x00000010190b7210 */ /* 0x000fe40007c7e10b */
[----:B------:R-:W-:Y:S01]  /*2080*/  SEL R16, R8, R9, P1 ;  /* 0x0000000908107207 */ /* 0x000fe20000800000 */
[----:B------:R-:W-:Y:S01]  /*2090*/  IMAD.X R14, R19, 0x1, ~R14, P2 ;  /* 0x00000001130e7824 */ /* 0x000fe200010e0e0e */
[----:B------:R-:W-:Y:S02]  /*20a0*/  IADD3 R15, P1, PT, R15, -R2, RZ ;  /* 0x800000020f0f7210 */ /* 0x000fe40007f3e0ff */
[----:B------:R-:W-:Y:S02]  /*20b0*/  IADD3.X R12, PT, PT, ~R12, RZ, R19, P3, P4 ;  /* 0x000000ff0c0c7210 */ /* 0x000fe40001fe8513 */
[----:B------:R-:W-:Y:S01]  /*20c0*/  SEL R24, R2, R11, !P0 ;  /* 0x0000000b02187207 */ /* 0x000fe20004000000 */
[----:B------:R-:W-:Y:S01]  /*20d0*/  IMAD.X R17, R16, 0x1, ~R9, P1 ;  /* 0x0000000110117824 */ /* 0x000fe200008e0e09 */
[----:B------:R-:W-:-:S02]  /*20e0*/  ISETP.LT.U32.AND P2, PT, R2, R3, PT ;  /* 0x000000030200720c */ /* 0x000fc40003f41070 */
[----:B------:R-:W-:Y:S02]  /*20f0*/  SEL R11, R9, R12, !P0 ;  /* 0x0000000c090b7207 */ /* 0x000fe40004000000 */
[-C--:B------:R-:W-:Y:S02]  /*2100*/  ISETP.LT.U32.AND P1, PT, R13, R15.reuse, PT ;  /* 0x0000000f0d00720c */ /* 0x080fe40003f21070 */
[----:B------:R-:W-:Y:S02]  /*2110*/  ISETP.LT.U32.AND P3, PT, R24, R15, PT ;  /* 0x0000000f1800720c */ /* 0x000fe40003f61070 */
[----:B------:R-:W-:Y:S02]  /*2120*/  ISETP.LT.U32.AND.EX P2, PT, R9, R8, PT, P2 ;  /* 0x000000080900720c */ /* 0x000fe40003f41120 */
[-C--:B------:R-:W-:Y:S02]  /*2130*/  ISETP.LT.U32.AND.EX P1, PT, R14, R17.reuse, PT, P1 ;  /* 0x000000110e00720c */ /* 0x080fe40003f21110 */
[----:B------:R-:W-:-:S02]  /*2140*/  ISETP.LT.U32.AND.EX P3, PT, R11, R17, PT, P3 ;  /* 0x000000110b00720c */ /* 0x000fc40003f61130 */
[----:B------:R-:W-:Y:S02]  /*2150*/  @!P0 SEL R25, R2, R3, P2 ;  /* 0x0000000302198207 */ /* 0x000fe40001000000 */
[-C--:B------:R-:W-:Y:S02]  /*2160*/  SEL R3, R13, R15.reuse, P1 ;  /* 0x0000000f0d037207 */ /* 0x080fe40000800000 */
[----:B------:R-:W-:Y:S01]  /*2170*/  SEL R24, R24, R15, P3 ;  /* 0x0000000f18187207 */ /* 0x000fe20001800000 */
[----:B------:R-:W-:Y:S01]  /*2180*/  IMAD.IADD R25, R25, 0x1, -R10 ;  /* 0x0000000119197824 */ /* 0x000fe200078e0a0a */
[----:B------:R-:W-:-:S03]  /*2190*/  SEL R8, R14, R17, P1 ;  /* 0x000000110e087207 */ /* 0x000fc60000800000 */
[----:B------:R-:W-:Y:S01]  /*21a0*/  IMAD.IADD R24, R24, 0x1, -R3 ;  /* 0x0000000118187824 */ /* 0x000fe200078e0a03 */
[----:B------:R-:W-:Y:S06]  /*21b0*/  BRA.U !UP0, `(.L_x_8) ;  /* 0x00000005086c7547 */ /* 0x000fec000b800000 */
[----:B------:R-:W-:Y:S01]  /*21c0*/  IADD3 R3, P0, P1, R3, R7, R2 ;  /* 0x0000000703037210 */ /* 0x000fe2000791e002 */
[----:B------:R-:W0:Y:S01]  /*21d0*/  LDCU.64 UR4, c[0x0][0x388] ;  /* 0x00007100ff0477ac */ /* 0x000e220008000a00 */
[----:B------:R-:W-:Y:S01]  /*21e0*/  IMAD.IADD R19, R25, 0x1, R24 ;  /* 0x0000000119137824 */ /* 0x000fe200078e0218 */
[----:B------:R-:W-:Y:S01]  /*21f0*/  BSSY.RECONVERGENT B1, `(.L_x_9) ;  /* 0x0000012000017945 */ /* 0x000fe20003800200 */
[----:B------:R-:W-:Y:S01]  /*2200*/  IADD3.X R9, PT, PT, R8, R6, R9, P0, P1 ;  /* 0x0000000608097210 */ /* 0x000fe200007e2409 */
[----:B------:R-:W-:Y:S01]  /*2210*/  IMAD.IADD R2, R0, 0x1, -R25 ;  /* 0x0000000100027824 */ /* 0x000fe200078e0a19 */
[----:B------:R-:W-:-:S04]  /*2220*/  IADD3 R4, P0, PT, R4, R0, RZ ;  /* 0x0000000004047210 */ /* 0x000fc80007f1e0ff */
[----:B------:R-:W-:Y:S01]  /*2230*/  IADD3 R3, P1, PT, R2, R3, RZ ;  /* 0x0000000302037210 */ /* 0x000fe20007f3e0ff */
[----:B------:R-:W-:Y:S01]  /*2240*/  IMAD.X R5, RZ, RZ, R5, P0 ;  /* 0x000000ffff057224 */ /* 0x000fe200000e0605 */
[----:B------:R-:W-:Y:S02]  /*2250*/  ISETP.GE.AND P0, PT, R0, R19, PT ;  /* 0x000000130000720c */ /* 0x000fe40003f06270 */
[----:B------:R-:W-:Y:S02]  /*2260*/  LEA.HI.X.SX32 R2, R2, R9, 0x1, P1 ;  /* 0x0000000902027211 */ /* 0x000fe400008f0eff */
[C---:B0-----:R-:W-:Y:S02]  /*2270*/  LEA R20, P1, R4.reuse, UR4, 0x3 ;  /* 0x0000000404147c11 */ /* 0x041fe4000f8218ff */
[----:B------:R-:W-:Y:S02]  /*2280*/  LEA R22, P2, R3, UR4, 0x3 ;  /* 0x0000000403167c11 */ /* 0x000fe4000f8418ff */
[----:B------:R-:W-:-:S02]  /*2290*/  LEA.HI.X R21, R4, UR5, R5, 0x3, P1 ;  /* 0x0000000504157c11 */ /* 0x000fc400088f1c05 */
[----:B------:R-:W-:-:S03]  /*22a0*/  LEA.HI.X R23, R3, UR5, R2, 0x3, P2 ;  /* 0x0000000503177c11 */ /* 0x000fc600090f1c02 */
[----:B------:R-:W-:Y:S06]  /*22b0*/  @P0 BRA `(.L_x_10) ;  /* 0x0000000000140947 */ /* 0x000fec0003800000 */
[----:B------:R-:W-:-:S13]  /*22c0*/  ISETP.GE.AND P0, PT, R0, R25, PT ;  /* 0x000000190000720c */ /* 0x000fda0003f06270 */
[----:B------:R0:W5:Y:S04]  /*22d0*/  @!P0 LDG.E R16, desc[UR6][R20.64] ;  /* 0x0000000614108981 */ /* 0x000168000c1e1900 */
[----:B------:R0:W5:Y:S04]  /*22e0*/  @!P0 LDG.E R17, desc[UR6][R20.64+0x4] ;  /* 0x0000040614118981 */ /* 0x000168000c1e1900 */
[----:B------:R0:W5:Y:S04]  /*22f0*/  @P0 LDG.E R16, desc[UR6][R22.64] ;  /* 0x0000000616100981 */ /* 0x000168000c1e1900 */
[----:B------:R0:W5:Y:S02]  /*2300*/  @P0 LDG.E R17, desc[UR6][R22.64+0x4] ;  /* 0x0000040616110981 */ /* 0x000164000c1e1900 */
.L_x_10:
[----:B------:R-:W-:Y:S05]  /*2310*/  BSYNC.RECONVERGENT B1 ;  /* 0x0000000000017941 */ /* 0x000fea0003800200 */
.L_x_9:
[----:B------:R-:W-:Y:S01]  /*2320*/  VIADD R2, R0, 0x100 ;  /* 0x0000010000027836 */ /* 0x000fe20000000000 */
[----:B------:R-:W-:Y:S04]  /*2330*/  BSSY.RECONVERGENT B1, `(.L_x_11) ;  /* 0x0000008000017945 */ /* 0x000fe80003800200 */
[----:B------:R-:W-:-:S13]  /*2340*/  ISETP.GE.AND P0, PT, R2, R19, PT ;  /* 0x000000130200720c */ /* 0x000fda0003f06270 */
[----:B------:R-:W-:Y:S05]  /*2350*/  @P0 BRA `(.L_x_12) ;  /* 0x0000000000140947 */ /* 0x000fea0003800000 */
[----:B------:R-:W-:-:S13]  /*2360*/  ISETP.GE.AND P0, PT, R2, R25, PT ;  /* 0x000000190200720c */ /* 0x000fda0003f06270 */
[----:B------:R1:W5:Y:S04]  /*2370*/  @P0 LDG.E R14, desc[UR6][R22.64+0x800] ;  /* 0x00080006160e0981 */ /* 0x000368000c1e1900 */
[----:B------:R1:W5:Y:S04]  /*2380*/  @P0 LDG.E R15, desc[UR6][R22.64+0x804] ;  /* 0x00080406160f0981 */ /* 0x000368000c1e1900 */
[----:B------:R1:W5:Y:S04]  /*2390*/  @!P0 LDG.E R14, desc[UR6][R20.64+0x800] ;  /* 0x00080006140e8981 */ /* 0x000368000c1e1900 */
[----:B------:R1:W5:Y:S02]  /*23a0*/  @!P0 LDG.E R15, desc[UR6][R20.64+0x804] ;  /* 0x00080406140f8981 */ /* 0x000364000c1e1900 */
.L_x_12:
[----:B------:R-:W-:Y:S05]  /*23b0*/  BSYNC.RECONVERGENT B1 ;  /* 0x0000000000017941 */ /* 0x000fea0003800200 */
.L_x_11:
        /* <DEDUP_REMOVED lines=9> */
.L_x_14:
[----:B------:R-:W-:Y:S05]  /*2450*/  BSYNC.RECONVERGENT B1 ;  /* 0x0000000000017941 */ /* 0x000fea0003800200 */
.L_x_13:
        /* <DEDUP_REMOVED lines=9> */
.L_x_16:
[----:B------:R-:W-:Y:S05]  /*24f0*/  BSYNC.RECONVERGENT B1 ;  /* 0x0000000000017941 */ /* 0x000fea0003800200 */
.L_x_15:
[----:B------:R-:W-:Y:S01]  /*2500*/  LOP3.LUT R2, R0, 0x400, RZ, 0xfc, !PT ;  /* 0x0000040000027812 */ /* 0x000fe200078efcff */
[----:B------:R-:W-:Y:S03]  /*2510*/  BSSY.RECONVERGENT B1, `(.L_x_17) ;  /* 0x0000008000017945 */ /* 0x000fe60003800200 */
[----:B------:R-:W-:-:S13]  /*2520*/  ISETP.GE.AND P0, PT, R2, R19, PT ;  /* 0x000000130200720c */ /* 0x000fda0003f06270 */
[----:B------:R-:W-:Y:S05]  /*2530*/  @P0 BRA `(.L_x_18) ;  /* 0x0000000000140947 */ /* 0x000fea0003800000 */
[----:B------:R-:W-:-:S13]  /*2540*/  ISETP.GE.AND P0, PT, R2, R25, PT ;  /* 0x000000190200720c */ /* 0x000fda0003f06270 */
[----:B------:R4:W5:Y:S04]  /*2550*/  @P0 LDG.E R8, desc[UR6][R22.64+0x2000] ;  /* 0x0020000616080981 */ /* 0x000968000c1e1900 */
[----:B------:R4:W5:Y:S04]  /*2560*/  @P0 LDG.E R9, desc[UR6][R22.64+0x2004] ;  /* 0x0020040616090981 */ /* 0x000968000c1e1900 */
[----:B------:R4:W5:Y:S04]  /*2570*/  @!P0 LDG.E R8, desc[UR6][R20.64+0x2000] ;  /* 0x0020000614088981 */ /* 0x000968000c1e1900 */
[----:B------:R4:W5:Y:S02]  /*2580*/  @!P0 LDG.E R9, desc[UR6][R20.64+0x2004] ;  /* 0x0020040614098981 */ /* 0x000964000c1e1900 */
.L_x_18:
[----:B------:R-:W-:Y:S05]  /*2590*/  BSYNC.RECONVERGENT B1 ;  /* 0x0000000000017941 */ /* 0x000fea0003800200 */
.L_x_17:
        /* <DEDUP_REMOVED lines=9> */
.L_x_20:
[----:B------:R-:W-:Y:S05]  /*2630*/  BSYNC.RECONVERGENT B1 ;  /* 0x0000000000017941 */ /* 0x000fea0003800200 */
.L_x_19:
        /* <DEDUP_REMOVED lines=9> */
.L_x_22:
[----:B------:R-:W-:Y:S05]  /*26d0*/  BSYNC.RECONVERGENT B1 ;  /* 0x0000000000017941 */ /* 0x000fea0003800200 */
.L_x_21:
[----:B------:R-:W-:-:S05]  /*26e0*/  VIADD R2, R0, 0x700 ;  /* 0x0000070000027836 */ /* 0x000fca0000000000 */
[----:B------:R-:W-:-:S13]  /*26f0*/  ISETP.GE.AND P0, PT, R2, R19, PT ;  /* 0x000000130200720c */ /* 0x000fda0003f06270 */
[----:B------:R-:W-:Y:S05]  /*2700*/  @P0 BRA `(.L_x_23) ;  /* 0x0000000400800947 */ /* 0x000fea0003800000 */
[----:B------:R-:W-:-:S13]  /*2710*/  ISETP.GE.AND P0, PT, R2, R25, PT ;  /* 0x000000190200720c */ /* 0x000fda0003f06270 */
[----:B------:R0:W5:Y:S04]  /*2720*/  @P0 LDG.E R2, desc[UR6][R22.64+0x3800] ;  /* 0x0038000616020981 */ /* 0x000168000c1e1900 */
[----:B------:R0:W5:Y:S04]  /*2730*/  @P0 LDG.E R3, desc[UR6][R22.64+0x3804] ;  /* 0x0038040616030981 */ /* 0x000168000c1e1900 */
[----:B------:R0:W5:Y:S04]  /*2740*/  @!P0 LDG.E R2, desc[UR6][R20.64+0x3800] ;  /* 0x0038000614028981 */ /* 0x000168000c1e1900 */
[----:B------:R0:W5:Y:S01]  /*2750*/  @!P0 LDG.E R3, desc[UR6][R20.64+0x3804] ;  /* 0x0038040614038981 */ /* 0x000162000c1e1900 */
[----:B------:R-:W-:Y:S05]  /*2760*/  BRA `(.L_x_23) ;  /* 0x0000000400687947 */ /* 0x000fea0003800000 */
.L_x_8:
[----:B------:R-:W0:Y:S01]  /*2770*/  LDCU.64 UR4, c[0x0][0x3a0] ;  /* 0x00007400ff0477ac */ /* 0x000e220008000a00 */
[----:B------:R-:W-:Y:S01]  /*2780*/  IMAD.IADD R19, R25, 0x1, R24 ;  /* 0x0000000119137824 */ /* 0x000fe200078e0218 */
[----:B------:R-:W-:Y:S01]  /*2790*/  IADD3 R2, P0, P1, R3, R7, R2 ;  /* 0x0000000703027210 */ /* 0x000fe2000791e002 */
[C---:B------:R-:W-:Y:S01]  /*27a0*/  IMAD.IADD R7, R0.reuse, 0x1, -R25 ;  /* 0x0000000100077824 */ /* 0x040fe200078e0a19 */
[----:B------:R-:W-:Y:S02]  /*27b0*/  BSSY.RECONVERGENT B1, `(.L_x_24) ;  /* 0x0000011000017945 */ /* 0x000fe40003800200 */
[----:B------:R-:W-:Y:S02]  /*27c0*/  ISETP.GE.AND P2, PT, R0, R19, PT ;  /* 0x000000130000720c */ /* 0x000fe40003f46270 */
[----:B------:R-:W-:Y:S02]  /*27d0*/  IADD3.X R6, PT, PT, R8, R6, R9, P0, P1 ;  /* 0x0000000608067210 */ /* 0x000fe400007e2409 */
[----:B------:R-:W-:-:S02]  /*27e0*/  IADD3 R3, P0, PT, R4, R0, RZ ;  /* 0x0000000004037210 */ /* 0x000fc40007f1e0ff */
[----:B------:R-:W-:-:S03]  /*27f0*/  IADD3 R2, P1, PT, R7, R2, RZ ;  /* 0x0000000207027210 */ /* 0x000fc60007f3e0ff */
[----:B------:R-:W-:Y:S01]  /*2800*/  IMAD.X R4, RZ, RZ, R5, P0 ;  /* 0x000000ffff047224 */ /* 0x000fe200000e0605 */
[----:B------:R-:W-:Y:S02]  /*2810*/  LEA.HI.X.SX32 R7, R7, R6, 0x1, P1 ;  /* 0x0000000607077211 */ /* 0x000fe400008f0eff */
[C---:B0-----:R-:W-:Y:S02]  /*2820*/  LEA R20, P0, R3.reuse, UR4, 0x3 ;  /* 0x0000000403147c11 */ /* 0x041fe4000f8018ff */
[C---:B------:R-:W-:Y:S02]  /*2830*/  LEA R22, P1, R2.reuse, UR4, 0x3 ;  /* 0x0000000402167c11 */ /* 0x040fe4000f8218ff */
[----:B------:R-:W-:Y:S02]  /*2840*/  LEA.HI.X R21, R3, UR5, R4, 0x3, P0 ;  /* 0x0000000503157c11 */ /* 0x000fe400080f1c04 */
[----:B------:R-:W-:Y:S01]  /*2850*/  LEA.HI.X R23, R2, UR5, R7, 0x3, P1 ;  /* 0x0000000502177c11 */ /* 0x000fe200088f1c07 */
[----:B------:R-:W-:Y:S08]  /*2860*/  @P2 BRA `(.L_x_25) ;  /* 0x0000000000142947 */ /* 0x000ff00003800000 */
[----:B------:R-:W-:-:S13]  /*2870*/  ISETP.GE.AND P0, PT, R0, R25, PT ;  /* 0x000000190000720c */ /* 0x000fda0003f06270 */
[----:B------:R0:W5:Y:S04]  /*2880*/  @!P0 LDG.E R16, desc[UR6][R20.64] ;  /* 0x0000000614108981 */ /* 0x000168000c1e1900 */
[----:B------:R0:W5:Y:S04]  /*2890*/  @!P0 LDG.E R17, desc[UR6][R20.64+0x4] ;  /* 0x0000040614118981 */ /* 0x000168000c1e1900 */
[----:B------:R0:W5:Y:S04]  /*28a0*/  @P0 LDG.E R16, desc[UR6][R22.64] ;  /* 0x0000000616100981 */ /* 0x000168000c1e1900 */
[----:B------:R0:W5:Y:S02]  /*28b0*/  @P0 LDG.E R17, desc[UR6][R22.64+0x4] ;  /* 0x0000040616110981 */ /* 0x000164000c1e1900 */
.L_x_25:
[----:B------:R-:W-:Y:S05]  /*28c0*/  BSYNC.RECONVERGENT B1 ;  /* 0x0000000000017941 */ /* 0x000fea0003800200 */
.L_x_24:
        /* <DEDUP_REMOVED lines=9> */
.L_x_27:
[----:B------:R-:W-:Y:S05]  /*2960*/  BSYNC.RECONVERGENT B1 ;  /* 0x0000000000017941 */ /* 0x000fea0003800200 */
.L_x_26:
        /* <DEDUP_REMOVED lines=9> */
.L_x_29:
[----:B------:R-:W-:Y:S05]  /*2a00*/  BSYNC.RECONVERGENT B1 ;  /* 0x0000000000017941 */ /* 0x000fea0003800200 */
.L_x_28:
        /* <DEDUP_REMOVED lines=9> */
.L_x_31:
[----:B------:R-:W-:Y:S05]  /*2aa0*/  BSYNC.RECONVERGENT B1 ;  /* 0x0000000000017941 */ /* 0x000fea0003800200 */
.L_x_30:
        /* <DEDUP_REMOVED lines=9> */
.L_x_33:
[----:B------:R-:W-:Y:S05]  /*2b40*/  BSYNC.RECONVERGENT B1 ;  /* 0x0000000000017941 */ /* 0x000fea0003800200 */
.L_x_32:
        /* <DEDUP_REMOVED lines=9> */
.L_x_35:
[----:B------:R-:W-:Y:S05]  /*2be0*/  BSYNC.RECONVERGENT B1 ;  /* 0x0000000000017941 */ /* 0x000fea0003800200 */
.L_x_34:
        /* <DEDUP_REMOVED lines=9> */
.L_x_37:
[----:B------:R-:W-:Y:S05]  /*2c80*/  BSYNC.RECONVERGENT B1 ;  /* 0x0000000000017941 */ /* 0x000fea0003800200 */
.L_x_36:
[----:B------:R-:W-:-:S05]  /*2c90*/  VIADD R2, R0, 0x700 ;  /* 0x0000070000027836 */ /* 0x000fca0000000000 */
[----:B------:R-:W-:-:S13]  /*2ca0*/  ISETP.GE.AND P0, PT, R2, R19, PT ;  /* 0x000000130200720c */ /* 0x000fda0003f06270 */
[----:B------:R-:W-:Y:S05]  /*2cb0*/  @P0 BRA `(.L_x_23) ;  /* 0x0000000000140947 */ /* 0x000fea0003800000 */
[----:B------:R-:W-:-:S13]  /*2cc0*/  ISETP.GE.AND P0, PT, R2, R25, PT ;  /* 0x000000190200720c */ /* 0x000fda0003f06270 */
[----:B------:R0:W5:Y:S04]  /*2cd0*/  @P0 LDG.E R2, desc[UR6][R22.64+0x3800] ;  /* 0x0038000616020981 */ /* 0x000168000c1e1900 */
[----:B------:R0:W5:Y:S04]  /*2ce0*/  @P0 LDG.E R3, desc[UR6][R22.64+0x3804] ;  /* 0x0038040616030981 */ /* 0x000168000c1e1900 */
[----:B------:R0:W5:Y:S04]  /*2cf0*/  @!P0 LDG.E R2, desc[UR6][R20.64+0x3800] ;  /* 0x0038000614028981 */ /* 0x000168000c1e1900 */
[----:B------:R0:W5:Y:S02]  /*2d00*/  @!P0 LDG.E R3, desc[UR6][R20.64+0x3804] ;  /* 0x0038040614038981 */ /* 0x000164000c1e1900 */
.L_x_23:
[----:B------:R-:W-:Y:S05]  /*2d10*/  BSYNC.RECONVERGENT B0 ;  /* 0x0000000000007941 */ /* 0x000fea0003800200 */
.L_x_7:
[----:B------:R-:W0:Y:S01]  /*2d20*/  S2UR UR5, SR_CgaCtaId ;  /* 0x00000000000579c3 */ /* 0x000e220000008800 */
[----:B------:R-:W-:Y:S01]  /*2d30*/  UMOV UR4, 0x400 ;  /* 0x0000040000047882 */ /* 0x000fe20000000000 */
[----:B01234-:R-:W-:Y:S01]  /*2d40*/  IMAD.SHL.U32 R20, R0, 0x8, RZ ;  /* 0x0000000800147824 */ /* 0x01ffe200078e00ff */
[----:B------:R-:W-:-:S09]  /*2d50*/  ULEA UR4, UR5, UR4, 0x18 ;  /* 0x0000000405047291 */ /* 0x000fd2000f8ec0ff */
        /* <DEDUP_REMOVED lines=9> */
[----:B0-----:R-:W-:-:S07]  /*2df0*/  VIMNMX R3, PT, PT, R20, R19, PT ;  /* 0x0000001314037248 */ /* 0x001fce0003fe0100 */
[----:B------:R-:W-:Y:S01]  /*2e00*/  PREEXIT ;  /* 0x000000000000782d */ /* 0x000fe20000000000 */
[----:B------:R-:W-:Y:S01]  /*2e10*/  BSSY.RECONVERGENT B0, `(.L_x_38) ;  /* 0x0000016000007945 */ /* 0x000fe20003800200 */
[----:B------:R-:W-:Y:S01]  /*2e20*/  LEA R2, R25, UR4, 0x3 ;  /* 0x0000000419027c11 */ /* 0x000fe2000f8e18ff */
[C---:B------:R-:W-:Y:S01]  /*2e30*/  IMAD.IADD R6, R3.reuse, 0x1, -R24 ;  /* 0x0000000103067824 */ /* 0x040fe200078e0a18 */
[----:B------:R-:W-:Y:S02]  /*2e40*/  ISETP.GE.AND P0, PT, R3, R24, PT ;  /* 0x000000180300720c */ /* 0x000fe40003f06270 */
[----:B------:R-:W-:Y:S02]  /*2e50*/  VIMNMX R5, PT, PT, R25, R3, PT ;  /* 0x0000000319057248 */ /* 0x000fe40003fe0100 */
[----:B------:R-:W-:-:S04]  /*2e60*/  SEL R6, R6, RZ, P0 ;  /* 0x000000ff06067207 */ /* 0x000fc80000000000 */
[----:B------:R-:W-:-:S13]  /*2e70*/  ISETP.GE.AND P0, PT, R6, R5, PT ;  /* 0x000000050600720c */ /* 0x000fda0003f06270 */
[----:B------:R-:W-:Y:S05]  /*2e80*/  @P0 BRA `(.L_x_39) ;  /* 0x0000000000380947 */ /* 0x000fea0003800000 */
.L_x_40:
[----:B------:R-:W-:-:S05]  /*2e90*/  IMAD.IADD R4, R5, 0x1, -R6 ;  /* 0x0000000105047824 */ /* 0x000fca00078e0a06 */
[----:B------:R-:W-:-:S04]  /*2ea0*/  LEA.HI R7, R4, R4, RZ, 0x1 ;  /* 0x0000000404077211 */ /* 0x000fc800078f08ff */
[----:B------:R-:W-:-:S04]  /*2eb0*/  LEA.HI.SX32 R4, R7, R6, 0x1f ;  /* 0x0000000607047211 */ /* 0x000fc800078ffaff */
[----:B------:R-:W-:Y:S02]  /*2ec0*/  LOP3.LUT R8, RZ, R4, RZ, 0x33, !PT ;  /* 0x00000004ff087212 */ /* 0x000fe400078e33ff */
[----:B------:R-:W-:-:S03]  /*2ed0*/  LEA R7, R4, UR4, 0x3 ;  /* 0x0000000404077c11 */ /* 0x000fc6000f8e18ff */
[----:B------:R-:W-:-:S03]  /*2ee0*/  IMAD.IADD R9, R3, 0x1, R8 ;  /* 0x0000000103097824 */ /* 0x000fc600078e0208 */
[----:B------:R-:W-:Y:S01]  /*2ef0*/  LDS R7, [R7+0x4] ;  /* 0x0000040007077984 */ /* 0x000fe20000000800 */
[----:B------:R-:W-:-:S05]  /*2f00*/  IMAD R9, R9, 0x8, R2 ;  /* 0x0000000809097824 */ /* 0x000fca00078e0202 */
[----:B------:R-:W0:Y:S02]  /*2f10*/  LDS R8, [R9+0x4] ;  /* 0x0000040009087984 */ /* 0x000e240000000800 */
[----:B0-----:R-:W-:-:S04]  /*2f20*/  ISETP.GE.AND P0, PT, R8, R7, PT ;  /* 0x000000070800720c */ /* 0x001fc80003f06270 */
[----:B------:R-:W-:-:S09]  /*2f30*/  SEL R5, R4, R5, !P0 ;  /* 0x0000000504057207 */ /* 0x000fd20004000000 */
[----:B------:R-:W-:-:S05]  /*2f40*/  @P0 VIADD R6, R4, 0x1 ;  /* 0x0000000104060836 */ /* 0x000fca0000000000 */
[----:B------:R-:W-:-:S13]  /*2f50*/  ISETP.GE.AND P0, PT, R6, R5, PT ;  /* 0x000000050600720c */ /* 0x000fda0003f06270 */
[----:B------:R-:W-:Y:S05]  /*2f60*/  @!P0 BRA `(.L_x_40) ;  /* 0xfffffffc00c88947 */ /* 0x000fea000383ffff */
.L_x_39:
[----:B------:R-:W-:Y:S05]  /*2f70*/  BSYNC.RECONVERGENT B0 ;  /* 0x0000000000007941 */ /* 0x000fea0003800200 */
.L_x_38:
        /* <DEDUP_REMOVED lines=90> */
[----:B------:R0:W1:Y:S01]  /*3520*/  @P0 LDS.64 R20, [R23] ;  /* 0x0000000017140984 */ /* 0x0000620000000a00 */
[----:B------:R-:W-:Y:S01]  /*3530*/  PLOP3.LUT P0, PT, PT, PT, PT, 0x8, 0x80 ;  /* 0x000000000080781c */ /* 0x000fe20003f0e170 */
[----:B0-----:R-:W-:-:S06]  /*3540*/  IMAD.SHL.U32 R23, R0, 0x8, RZ ;  /* 0x0000000800177824 */ /* 0x001fcc00078e00ff */
[----:B-1----:R-:W-:-:S04]  /*3550*/  @!P1 ISETP.GE.AND P2, PT, R21, R3, PT ;  /* 0x000000031500920c */ /* 0x002fc80003f46270 */
        /* <DEDUP_REMOVED lines=8> */
[----:B------:R-:W-:Y:S04]  /*35e0*/  @!P0 LDS.64 R2, [R22] ;  /* 0x0000000016028984 */ /* 0x000fe80000000a00 */
        /* <DEDUP_REMOVED lines=10> */
[----:B------:R-:W1:Y:S01]  /*3690*/  LDCU.64 UR8, c[0x0][0x3a0] ;  /* 0x00007400ff0877ac */ /* 0x000e620008000a00 */
[----:B------:R-:W-:-:S03]  /*36a0*/  ISETP.NE.AND P0, PT, R0, RZ, PT ;  /* 0x000000ff0000720c */ /* 0x000fc60003f05270 */
[----:B0-----:R-:W-:-:S04]  /*36b0*/  IMAD R22, R3, 0x8, R2 ;  /* 0x0000000803167824 */ /* 0x001fc800078e0202 */
[----:B------:R-:W-:Y:S01]  /*36c0*/  IMAD R3, R3, -0x7, R22 ;  /* 0xfffffff903037824 */ /* 0x000fe200078e0216 */
[----:B------:R-:W-:-:S03]  /*36d0*/  LEA.HI.SX32 R23, R22, R22, 0x1b ;  /* 0x0000001616177211 */ /* 0x000fc600078fdaff */
[----:B------:R-:W-:Y:S01]  /*36e0*/  VIADD R22, R3, 0x20 ;  /* 0x0000002003167836 */ /* 0x000fe20000000000 */
[----:B------:R-:W-:Y:S01]  /*36f0*/  LEA R23, R23, UR4, 0x3 ;  /* 0x0000000417177c11 */ /* 0x000fe2000f8e18ff */
[C---:B------:R-:W-:Y:S02]  /*3700*/  VIADD R24, R3.reuse, 0x40 ;  /* 0x0000004003187836 */ /* 0x040fe40000000000 */
[C---:B------:R-:W-:Y:S01]  /*3710*/  VIADD R26, R3.reuse, 0x60 ;  /* 0x00000060031a7836 */ /* 0x040fe20000000000 */
[-C--:B------:R-:W-:Y:S01]  /*3720*/  LEA.HI.SX32 R22, R22, R3.reuse, 0x1b ;  /* 0x0000000316167211 */ /* 0x080fe200078fdaff */
[----:B------:R0:W-:Y:S01]  /*3730*/  STS.64 [R23+0x8], R6 ;  /* 0x0000080617007388 */ /* 0x0001e20000000a00 */
[----:B------:R-:W-:Y:S01]  /*3740*/  VIADD R28, R3, 0x80 ;  /* 0x00000080031c7836 */ /* 0x000fe20000000000 */
[-C--:B------:R-:W-:Y:S02]  /*3750*/  LEA.HI.SX32 R24, R24, R3.reuse, 0x1b ;  /* 0x0000000318187211 */ /* 0x080fe400078fdaff */
[----:B------:R2:W-:Y:S01]  /*3760*/  STS.64 [R23+0x10], R8 ;  /* 0x0000100817007388 */ /* 0x0005e20000000a00 */
[----:B------:R-:W-:-:S02]  /*3770*/  LEA.HI.SX32 R26, R26, R3, 0x1b ;  /* 0x000000031a1a7211 */ /* 0x000fc400078fdaff */
[----:B------:R-:W-:Y:S01]  /*3780*/  LEA.HI.SX32 R28, R28, R3, 0x1b ;  /* 0x000000031c1c7211 */ /* 0x000fe200078fdaff */
[----:B------:R3:W-:Y:S01]  /*3790*/  STS.64 [R23+0x18], R10 ;  /* 0x0000180a17007388 */ /* 0x0007e20000000a00 */
[----:B0-----:R-:W-:-:S03]  /*37a0*/  VIADD R6, R3, 0xa0 ;  /* 0x000000a003067836 */ /* 0x001fc60000000000 */
[----:B------:R0:W-:Y:S01]  /*37b0*/  STS.64 [R23], R4 ;  /* 0x0000000417007388 */ /* 0x0001e20000000a00 */
[C---:B--2---:R-:W-:Y:S01]  /*37c0*/  VIADD R8, R3.reuse, 0xc0 ;  /* 0x000000c003087836 */ /* 0x044fe20000000000 */
[----:B------:R-:W-:Y:S02]  /*37d0*/  LEA.HI.SX32 R6, R6, R3, 0x1b ;  /* 0x0000000306067211 */ /* 0x000fe400078fdaff */
[----:B------:R2:W-:Y:S01]  /*37e0*/  STS.64 [R23+0x38], R20 ;  /* 0x0000381417007388 */ /* 0x0005e20000000a00 */
[----:B---3--:R-:W-:-:S03]  /*37f0*/  VIADD R10, R3, 0xe0 ;  /* 0x000000e0030a7836 */ /* 0x008fc60000000000 */
[----:B------:R-:W-:Y:S01]  /*3800*/  STS.64 [R23+0x20], R12 ;  /* 0x0000200c17007388 */ /* 0x000fe20000000a00 */
[----:B0-----:R-:W-:-:S03]  /*3810*/  LEA.HI.SX32 R4, R3, R3, 0x1b ;  /* 0x0000000303047211 */ /* 0x001fc600078fdaff */
[----:B------:R0:W-:Y:S01]  /*3820*/  STS.64 [R23+0x28], R14 ;  /* 0x0000280e17007388 */ /* 0x0001e20000000a00 */
[-C--:B------:R-:W-:Y:S02]  /*3830*/  LEA.HI.SX32 R5, R8, R3.reuse, 0x1b ;  /* 0x0000000308057211 */ /* 0x080fe400078fdaff */
[----:B------:R-:W-:Y:S01]  /*3840*/  LEA.HI.SX32 R3, R10, R3, 0x1b ;  /* 0x000000030a037211 */ /* 0x000fe200078fdaff */
[----:B------:R3:W-:Y:S01]  /*3850*/  STS.64 [R23+0x30], R16 ;  /* 0x0000301017007388 */ /* 0x0007e20000000a00 */
[----:B--2---:R-:W-:Y:S01]  /*3860*/  LEA R20, R4, UR4, 0x3 ;  /* 0x0000000404147c11 */ /* 0x004fe2000f8e18ff */
[----:B------:R-:W-:Y:S01]  /*3870*/  NOP ;  /* 0x0000000000007918 */ /* 0x000fe20000000000 */
[----:B------:R-:W-:-:S04]  /*3880*/  LEA R8, R6, UR4, 0x3 ;  /* 0x0000000406087c11 */ /* 0x000fc8000f8e18ff */
[----:B------:R-:W-:Y:S01]  /*3890*/  LDS.64 R20, [R20] ;  /* 0x0000000014147984 */ /* 0x000fe20000000a00 */
[----:B0-----:R-:W-:Y:S02]  /*38a0*/  LEA R14, R24, UR4, 0x3 ;  /* 0x00000004180e7c11 */ /* 0x001fe4000f8e18ff */
[----:B---3--:R-:W-:Y:S02]  /*38b0*/  LEA R16, R22, UR4, 0x3 ;  /* 0x0000000416107c11 */ /* 0x008fe4000f8e18ff */
[----:B------:R-:W-:Y:S01]  /*38c0*/  LEA R12, R26, UR4, 0x3 ;  /* 0x000000041a0c7c11 */ /* 0x000fe2000f8e18ff */
[----:B------:R-:W-:Y:S01]  /*38d0*/  LDS.64 R8, [R8+0x500] ;  /* 0x0005000008087984 */ /* 0x000fe20000000a00 */
[----:B------:R-:W-:Y:S02]  /*38e0*/  LEA R10, R28, UR4, 0x3 ;  /* 0x000000041c0a7c11 */ /* 0x000fe4000f8e18ff */
[----:B------:R-:W-:Y:S01]  /*38f0*/  LEA R6, R5, UR4, 0x3 ;  /* 0x0000000405067c11 */ /* 0x000fe2000f8e18ff */
[----:B------:R-:W-:Y:S01]  /*3900*/  LDS.64 R16, [R16+0x100] ;  /* 0x0001000010107984 */ /* 0x000fe20000000a00 */
[----:B------:R-:W-:-:S02]  /*3910*/  LEA R4, R3, UR4, 0x3 ;  /* 0x0000000403047c11 */ /* 0x000fc4000f8e18ff */
[----:B------:R-:W-:Y:S01]  /*3920*/  LOP3.LUT R3, R0, 0x1f, RZ, 0xc0, !PT ;  /* 0x0000001f00037812 */ /* 0x000fe200078ec0ff */
[----:B------:R-:W-:Y:S04]  /*3930*/  LDS.64 R14, [R14+0x200] ;  /* 0x000200000e0e7984 */ /* 0x000fe80000000a00 */
[----:B------:R-:W-:Y:S01]  /*3940*/  LDS.64 R12, [R12+0x300] ;  /* 0x000300000c0c7984 */ /* 0x000fe20000000a00 */
[----:B------:R-:W-:Y:S02]  /*3950*/  IMAD.IADD R2, R2, 0x1, R3 ;  /* 0x0000000102027824 */ /* 0x000fe400078e0203 */
[----:B------:R-:W-:Y:S01]  /*3960*/  IMAD.MOV.U32 R3, RZ, RZ, RZ ;  /* 0x000000ffff037224 */ /* 0x000fe200078e00ff */
[----:B------:R-:W-:Y:S01]  /*3970*/  LDS.64 R10, [R10+0x400] ;  /* 0x000400000a0a7984 */ /* 0x000fe20000000a00 */
[----:B------:R-:W-:-:S02]  /*3980*/  VIADD R0, R2, 0x20 ;  /* 0x0000002002007836 */ /* 0x000fc40000000000 */
[----:B------:R-:W-:Y:S01]  /*3990*/  IMAD.WIDE.U32 R26, R18, 0x800, R2 ;  /* 0x00000800121a7825 */ /* 0x000fe200078e0002 */
[----:B------:R-:W-:Y:S03]  /*39a0*/  LDS.64 R6, [R6+0x600] ;  /* 0x0006000006067984 */ /* 0x000fe60000000a00 */
[C---:B------:R-:W-:Y:S01]  /*39b0*/  VIADD R18, R2.reuse, 0x40 ;  /* 0x0000004002127836 */ /* 0x040fe20000000000 */
[----:B------:R-:W-:Y:S01]  /*39c0*/  LDS.64 R4, [R4+0x700] ;  /* 0x0007000004047984 */ /* 0x000fe20000000a00 */
[----:B------:R-:W-:-:S03]  /*39d0*/  VIADD R24, R2, 0x60 ;  /* 0x0000006002187836 */ /* 0x000fc60000000000 */
[----:B------:R-:W-:Y:S01]  /*39e0*/  @!P0 STS [UR4+0x4200], R19 ;  /* 0x00420013ff008988 */ /* 0x000fe20008000804 */
[----:B------:R-:W-:Y:S01]  /*39f0*/  BAR.SYNC.DEFER_BLOCKING 0x0 ;  /* 0x0000000000007b1d */ /* 0x000fe20000010000 */
[----:B-1----:R-:W-:-:S04]  /*3a00*/  LEA R22, P0, R26, UR8, 0x3 ;  /* 0x000000081a167c11 */ /* 0x002fc8000f8018ff */
[----:B------:R-:W-:Y:S01]  /*3a10*/  LEA.HI.X R23, R26, UR9, R27, 0x3, P0 ;  /* 0x000000091a177c11 */ /* 0x000fe200080f1c1b */
[----:B------:R-:W0:Y:S02]  /*3a20*/  LDS R25, [UR4+0x4200] ;  /* 0x00420004ff197984 */ /* 0x000e240008000800 */
[-C--:B0-----:R-:W-:Y:S02]  /*3a30*/  ISETP.GE.AND P0, PT, R2, R25.reuse, PT ;  /* 0x000000190200720c */ /* 0x081fe40003f06270 */
[-C--:B------:R-:W-:Y:S01]  /*3a40*/  ISETP.GE.AND P1, PT, R0, R25.reuse, PT ;  /* 0x000000190000720c */ /* 0x080fe20003f26270 */
[----:B------:R-:W-:Y:S01]  /*3a50*/  VIADD R0, R2, 0x80 ;  /* 0x0000008002007836 */ /* 0x000fe20000000000 */
[-C--:B------:R-:W-:Y:S01]  /*3a60*/  ISETP.GE.AND P2, PT, R18, R25.reuse, PT ;  /* 0x000000191200720c */ /* 0x080fe20003f46270 */
[----:B------:R-:W-:Y:S01]  /*3a70*/  VIADD R18, R2, 0xa0 ;  /* 0x000000a002127836 */ /* 0x000fe20000000000 */
[-C--:B------:R-:W-:Y:S01]  /*3a80*/  ISETP.GE.AND P3, PT, R24, R25.reuse, PT ;  /* 0x000000191800720c */ /* 0x080fe20003f66270 */
[----:B------:R-:W-:Y:S01]  /*3a90*/  VIADD R24, R2, 0xc0 ;  /* 0x000000c002187836 */ /* 0x000fe20000000000 */
[-C--:B------:R-:W-:Y:S01]  /*3aa0*/  ISETP.GE.AND P4, PT, R0, R25.reuse, PT ;  /* 0x000000190000720c */ /* 0x080fe20003f86270 */
[----:B------:R-:W-:Y:S01]  /*3ab0*/  VIADD R2, R2, 0xe0 ;  /* 0x000000e002027836 */ /* 0x000fe20000000000 */
[----:B------:R-:W-:-:S02]  /*3ac0*/  ISETP.GE.AND P5, PT, R18, R25, PT ;  /* 0x000000191200720c */ /* 0x000fc40003fa6270 */
[-C--:B------:R-:W-:Y:S01]  /*3ad0*/  ISETP.GE.AND P6, PT, R24, R25.reuse, PT ;  /* 0x000000191800720c */ /* 0x080fe20003fc6270 */
[----:B------:R0:W-:Y:S04]  /*3ae0*/  @!P0 STG.E desc[UR6][R22.64], R20 ;  /* 0x0000001416008986 */ /* 0x0001e8000c101906 */
[----:B------:R0:W-:Y:S01]  /*3af0*/  @!P0 STG.E desc[UR6][R22.64+0x4], R21 ;  /* 0x0000041516008986 */ /* 0x0001e2000c101906 */
[----:B------:R-:W-:-:S03]  /*3b00*/  ISETP.GE.AND P0, PT, R2, R25, PT ;  /* 0x000000190200720c */ /* 0x000fc60003f06270 */
[----:B------:R0:W-:Y:S04]  /*3b10*/  @!P1 STG.E desc[UR6][R22.64+0x100], R16 ;  /* 0x0001001016009986 */ /* 0x0001e8000c101906 */
        /* <DEDUP_REMOVED lines=10> */
[----:B------:R0:W-:Y:S01]  /*3bc0*/  @!P6 STG.E desc[UR6][R22.64+0x604], R7 ;  /* 0x000604071600e986 */ /* 0x0001e2000c101906 */
[----:B------:R-:W-:Y:S05]  /*3bd0*/  @P0 EXIT ;  /* 0x000000000000094d */ /* 0x000fea0003800000 */
[----:B------:R-:W-:Y:S04]  /*3be0*/  STG.E desc[UR6][R22.64+0x700], R4 ;  /* 0x0007000416007986 */ /* 0x000fe8000c101906 */
[----:B------:R-:W-:Y:S01]  /*3bf0*/  STG.E desc[UR6][R22.64+0x704], R5 ;  /* 0x0007040516007986 */ /* 0x000fe2000c101906 */
[----:B------:R-:W-:Y:S05]  /*3c00*/  EXIT ;  /* 0x000000000000794d */ /* 0x000fea0003800000 */
.L_x_41:
        /* <DEDUP_REMOVED lines=36> */
[----:B---3--:R-:W-:Y:S01]  /*3e50*/  LEA R16, R22, UR4, 0x3 ;  /* 0x0000000416107c11 */ /* 0x008fe2000f8e18ff */
[----:B------:R-:W-:Y:S01]  /*3e60*/  IMAD.MOV.U32 R23, RZ, RZ, RZ ;  /* 0x000000ffff177224 */ /* 0x000fe200078e00ff */
        /* <DEDUP_REMOVED lines=9> */
[----:B------:R-:W-:-:S03]  /*3f00*/  IMAD.WIDE.U32 R24, R18, 0x800, R22 ;  /* 0x0000080012187825 */ /* 0x000fc600078e0016 */
[----:B------:R-:W-:Y:S04]  /*3f10*/  LDS.64 R10, [R10+0x400] ;  /* 0x000400000a0a7984 */ /* 0x000fe80000000a00 */
[----:B------:R-:W-:Y:S04]  /*3f20*/  LDS.64 R6, [R6+0x600] ;  /* 0x0006000006067984 */ /* 0x000fe80000000a00 */
[----:B------:R-:W-:Y:S04]  /*3f30*/  LDS.64 R4, [R4+0x700] ;  /* 0x0007000004047984 */ /* 0x000fe80000000a00 */
[----:B------:R-:W-:Y:S01]  /*3f40*/  @!P0 STS [UR4+0x4200], R19 ;  /* 0x00420013ff008988 */ /* 0x000fe20008000804 */
[----:B------:R-:W-:Y:S01]  /*3f50*/  BAR.SYNC.DEFER_BLOCKING 0x0 ;  /* 0x0000000000007b1d */ /* 0x000fe20000010000 */
[C---:B------:R-:W-:Y:S01]  /*3f60*/  IADD3 R0, P0, PT, R2.reuse, R24, RZ ;  /* 0x0000001802007210 */ /* 0x040fe20007f1e0ff */
[----:B------:R-:W-:-:S04]  /*3f70*/  IMAD.IADD R2, R2, 0x1, R22 ;  /* 0x0000000102027824 */ /* 0x000fc800078e0216 */
[----:B------:R-:W-:Y:S01]  /*3f80*/  IMAD.X R25, RZ, RZ, R25, P0 ;  /* 0x000000ffff197224 */ /* 0x000fe200000e0619 */
[----:B-1----:R-:W-:Y:S01]  /*3f90*/  LEA R22, P0, R0, UR8, 0x3 ;  /* 0x0000000800167c11 */ /* 0x002fe2000f8018ff */
[C---:B------:R-:W-:Y:S02]  /*3fa0*/  VIADD R18, R2.reuse, 0x20 ;  /* 0x0000002002127836 */ /* 0x040fe40000000000 */
[----:B------:R-:W-:Y:S01]  /*3fb0*/  VIADD R24, R2, 0x40 ;  /* 0x0000004002187836 */ /* 0x000fe20000000000 */
[----:B------:R-:W-:Y:S01]  /*3fc0*/  LEA.HI.X R23, R0, UR9, R25, 0x3, P0 ;  /* 0x0000000900177c11 */ /* 0x000fe200080f1c19 */
[C---:B------:R-:W-:Y:S02]  /*3fd0*/  VIADD R0, R2.reuse, 0x60 ;  /* 0x0000006002007836 */ /* 0x040fe40000000000 */
[C---:B------:R-:W-:Y:S01]  /*3fe0*/  VIADD R26, R2.reuse, 0xc0 ;  /* 0x000000c0021a7836 */ /* 0x040fe20000000000 */
[----:B------:R-:W0:Y:S02]  /*3ff0*/  LDS R3, [UR4+0x4200] ;  /* 0x00420004ff037984 */ /* 0x000e240008000800 */
[----:B0-----:R-:W-:-:S02]  /*4000*/  ISETP.GE.AND P6, PT, R2, R3, PT ;  /* 0x000000030200720c */ /* 0x001fc40003fc6270 */
[-C--:B------:R-:W-:Y:S01]  /*4010*/  ISETP.GE.AND P5, PT, R18, R3.reuse, PT ;  /* 0x000000031200720c */ /* 0x080fe20003fa6270 */
[----:B------:R-:W-:Y:S01]  /*4020*/  VIADD R18, R2, 0x80 ;  /* 0x0000008002127836 */ /* 0x000fe20000000000 */
[-C--:B------:R-:W-:Y:S01]  /*4030*/  ISETP.GE.AND P4, PT, R24, R3.reuse, PT ;  /* 0x000000031800720c */ /* 0x080fe20003f86270 */
[----:B------:R-:W-:Y:S01]  /*4040*/  VIADD R24, R2, 0xa0 ;  /* 0x000000a002187836 */ /* 0x000fe20000000000 */
[-C--:B------:R-:W-:Y:S01]  /*4050*/  ISETP.GE.AND P3, PT, R0, R3.reuse, PT ;  /* 0x000000030000720c */ /* 0x080fe20003f66270 */
[----:B------:R-:W-:Y:S01]  /*4060*/  VIADD R2, R2, 0xe0 ;  /* 0x000000e002027836 */ /* 0x000fe20000000000 */
[-C--:B------:R-:W-:Y:S02]  /*4070*/  ISETP.GE.AND P2, PT, R18, R3.reuse, PT ;  /* 0x000000031200720c */ /* 0x080fe40003f46270 */
[-C--:B------:R-:W-:Y:S02]  /*4080*/  ISETP.GE.AND P1, PT, R24, R3.reuse, PT ;  /* 0x000000031800720c */ /* 0x080fe40003f26270 */
        /* <DEDUP_REMOVED lines=20> */
.L_x_42:
[----:B------:R-:W-:-:S00]  /*41d0*/  BRA `(.L_x_42) ;  /* 0xfffffffc00fc7947 */ /* 0x000fc0000383ffff */
[----:B------:R-:W-:-:S00]  /*41e0*/  NOP ;  /* 0x0000000000007918 */ /* 0x000fc00000000000 */
        /* <DEDUP_REMOVED lines=9> */
.L_x_327:


//--------------------- .text._ZN3cub18CUB_300001_SM_10006detail10merge_sort30DeviceMergeSortPartitionKernelIN6thrust24THRUST_300001_SM_1000_NS6detail15normal_iteratorINS5_10device_ptrI6RecordEEEEm14compareRecordsS9_EEvbT_PT2_T0_SG_PSG_T1_SG_i --------------------------
	.section	.text._ZN3cub18CUB_300001_SM_10006detail10merge_sort30DeviceMergeSortPartitionKernelIN6thrust24THRUST_300001_SM_1000_NS6detail15normal_iteratorINS5_10device_ptrI6RecordEEEEm14compareRecordsS9_EEvbT_PT2_T0_SG_PSG_T1_SG_i,"ax",@progbits
	.align	128
        .global         _ZN3cub18CUB_300001_SM_10006detail10merge_sort30DeviceMergeSortPartitionKernelIN6thrust24THRUST_300001_SM_1000_NS6detail15normal_iteratorINS5_10device_ptrI6RecordEEEEm14compareRecordsS9_EEvbT_PT2_T0_SG_PSG_T1_SG_i
        .type           _ZN3cub18CUB_300001_SM_10006detail10merge_sort30DeviceMergeSortPartitionKernelIN6thrust24THRUST_300001_SM_1000_NS6detail15normal_iteratorINS5_10device_ptrI6RecordEEEEm14compareRecordsS9_EEvbT_PT2_T0_SG_PSG_T1_SG_i,@function
        .size           _ZN3cub18CUB_300001_SM_10006detail10merge_sort30DeviceMergeSortPartitionKernelIN6thrust24THRUST_300001_SM_1000_NS6detail15normal_iteratorINS5_10device_ptrI6RecordEEEEm14compareRecordsS9_EEvbT_PT2_T0_SG_PSG_T1_SG_i,(.L_x_328 - _ZN3cub18CUB_300001_SM_10006detail10merge_sort30DeviceMergeSortPartitionKernelIN6thrust24THRUST_300001_SM_1000_NS6detail15normal_iteratorINS5_10device_ptrI6RecordEEEEm14compareRecordsS9_EEvbT_PT2_T0_SG_PSG_T1_SG_i)
        .other          _ZN3cub18CUB_300001_SM_10006detail10merge_sort30DeviceMergeSortPartitionKernelIN6thrust24THRUST_300001_SM_1000_NS6detail15normal_iteratorINS5_10device_ptrI6RecordEEEEm14compareRecordsS9_EEvbT_PT2_T0_SG_PSG_T1_SG_i,@"STO_CUDA_ENTRY STV_DEFAULT"
_ZN3cub18CUB_300001_SM_10006detail10merge_sort30DeviceMergeSortPartitionKernelIN6thrust24THRUST_300001_SM_1000_NS6detail15normal_iteratorINS5_10device_ptrI6RecordEEEEm14compareRecordsS9_EEvbT_PT2_T0_SG_PSG_T1_SG_i:
.text._ZN3cub18CUB_300001_SM_10006detail10merge_sort30DeviceMergeSortPartitionKernelIN6thrust24THRUST_300001_SM_1000_NS6detail15normal_iteratorINS5_10device_ptrI6RecordEEEEm14compareRecordsS9_EEvbT_PT2_T0_SG_PSG_T1_SG_i:
[----:B------:R-:W-:Y:S01]  /*0000*/  LDC R1, c[0x0][0x37c] ;  /* 0x0000df00ff017b82 */ /* 0x000fe20000000800 */
[----:B------:R-:W0:Y:S01]  /*0010*/  S2R R0, SR_CTAID.X ;  /* 0x0000000000007919 */ /* 0x000e220000002500 */
[----:B------:R-:W0:Y:S01]  /*0020*/  LDCU UR4, c[0x0][0x360] ;  /* 0x00006c00ff0477ac */ /* 0x000e220008000800 */
[----:B------:R-:W0:Y:S01]  /*0030*/  S2R R3, SR_TID.X ;  /* 0x0000000000037919 */ /* 0x000e220000002100 */
[----:B------:R-:W1:Y:S01]  /*0040*/  LDCU.64 UR10, c[0x0][0x3a0] ;  /* 0x00007400ff0a77ac */ /* 0x000e620008000a00 */
[----:B0-----:R-:W-:-:S05]  /*0050*/  IMAD R0, R0, UR4, R3 ;  /* 0x0000000400007c24 */ /* 0x001fca000f8e0203 */
[----:B-1----:R-:W-:-:S04]  /*0060*/  ISETP.GE.U32.AND P0, PT, R0, UR10, PT ;  /* 0x0000000a00007c0c */ /* 0x002fc8000bf06070 */
[----:B------:R-:W-:-:S13]  /*0070*/  ISETP.GE.U32.AND.EX P0, PT, RZ, UR11, PT, P0 ;  /* 0x0000000bff007c0c */ /* 0x000fda000bf06100 */
[----:B------:R-:W-:Y:S05]  /*0080*/  @P0 EXIT ;  /* 0x000000000000094d */ /* 0x000fea0003800000 */
[----:B------:R-:W0:Y:S01]  /*0090*/  LDCU.64 UR6, c[0x0][0x3b8] ;  /* 0x00007700ff0677ac */ /* 0x000e220008000a00 */
[----:B------:R-:W1:Y:S01]  /*00a0*/  LDC R8, c[0x0][0x3c0] ;  /* 0x0000f000ff087b82 */ /* 0x000e620000000800 */
[----:B------:R-:W-:Y:S01]  /*00b0*/  ACQBULK ;  /* 0x000000000000782e */ /* 0x000fe20000000000 */
[----:B------:R-:W2:Y:S01]  /*00c0*/  LDCU.64 UR8, c[0x0][0x358] ;  /* 0x00006b00ff0877ac */ /* 0x000ea20008000a00 */
[----:B0-----:R-:W-:Y:S02]  /*00d0*/  UIADD3 UR4, UPT, UPT, -UR6, URZ, URZ ;  /* 0x000000ff06047290 */ /* 0x001fe4000fffe1ff */
[----:B------:R-:W-:-:S04]  /*00e0*/  USHF.R.U32.HI UR5, URZ, 0x1, UR7 ;  /* 0x00000001ff057899 */ /* 0x000fc80008011607 */
[----:B------:R-:W-:Y:S01]  /*00f0*/  LOP3.LUT R3, R0, UR4, RZ, 0xc0, !PT ;  /* 0x0000000400037c12 */ /* 0x000fe2000f8ec0ff */
[----:B------:R-:W-:Y:S01]  /*0100*/  USHF.R.U64 UR4, UR6, 0x1, UR7 ;  /* 0x0000000106047899 */ /* 0x000fe20008001207 */
[----:B-1----:R-:W-:Y:S01]  /*0110*/  SHF.R.S32.HI R9, RZ, 0x1f, R8 ;  /* 0x0000001fff097819 */ /* 0x002fe20000011408 */
[----:B------:R-:W-:Y:S02]  /*0120*/  IMAD R2, R8, UR5, RZ ;  /* 0x0000000508027c24 */ /* 0x000fe4000f8e02ff */
[----:B------:R-:W-:-:S04]  /*0130*/  IMAD.WIDE.U32 R4, R3, R8, RZ ;  /* 0x0000000803047225 */ /* 0x000fc800078e00ff */
[----:B------:R-:W-:-:S04]  /*0140*/  IMAD.WIDE.U32 R10, R8, UR4, RZ ;  /* 0x00000004080a7c25 */ /* 0x000fc8000f8e00ff */
[C---:B------:R-:W-:Y:S01]  /*0150*/  IMAD R7, R9.reuse, UR4, R2 ;  /* 0x0000000409077c24 */ /* 0x040fe2000f8e0202 */
[----:B------:R-:W-:Y:S01]  /*0160*/  IADD3 R2, P2, PT, R0, 0x1, RZ ;  /* 0x0000000100027810 */ /* 0x000fe20007f5e0ff */
[----:B------:R-:W-:Y:S01]  /*0170*/  IMAD R5, R9, R3, R5 ;  /* 0x0000000309057224 */ /* 0x000fe200078e0205 */
[----:B------:R-:W-:Y:S01]  /*0180*/  LOP3.LUT R3, RZ, R4, RZ, 0x33, !PT ;  /* 0x00000004ff037212 */ /* 0x000fe200078e33ff */
[----:B------:R-:W-:Y:S01]  /*0190*/  IMAD.IADD R11, R11, 0x1, R7 ;  /* 0x000000010b0b7824 */ /* 0x000fe200078e0207 */
[----:B------:R-:W0:Y:S01]  /*01a0*/  LDCU.64 UR4, c[0x0][0x398] ;  /* 0x00007300ff0477ac */ /* 0x000e220008000a00 */
[----:B------:R-:W-:Y:S01]  /*01b0*/  ISETP.NE.U32.AND P0, PT, R2, UR10, PT ;  /* 0x0000000a02007c0c */ /* 0x000fe2000bf05070 */
[----:B------:R-:W-:Y:S01]  /*01c0*/  IMAD.X R2, RZ, RZ, RZ, P2 ;  /* 0x000000ffff027224 */ /* 0x000fe200010e06ff */
[----:B------:R-:W-:Y:S02]  /*01d0*/  ISETP.LT.U32.AND P1, PT, R10, R3, PT ;  /* 0x000000030a00720c */ /* 0x000fe40003f21070 */
[----:B------:R-:W-:-:S02]  /*01e0*/  LOP3.LUT R6, RZ, R5, RZ, 0x33, !PT ;  /* 0x00000005ff067212 */ /* 0x000fc400078e33ff */
[----:B------:R-:W-:Y:S02]  /*01f0*/  ISETP.NE.AND.EX P0, PT, R2, UR11, PT, P0 ;  /* 0x0000000b02007c0c */ /* 0x000fe4000bf05300 */
[----:B------:R-:W-:-:S04]  /*0200*/  ISETP.LT.U32.AND.EX P1, PT, R11, R6, PT, P1 ;  /* 0x000000060b00720c */ /* 0x000fc80003f21110 */
[----:B------:R-:W-:Y:S02]  /*0210*/  SEL R3, R10, R3, P1 ;  /* 0x000000030a037207 */ /* 0x000fe40000800000 */
[----:B------:R-:W-:Y:S02]  /*0220*/  SEL R6, R11, R6, P1 ;  /* 0x000000060b067207 */ /* 0x000fe40000800000 */
[----:B------:R-:W-:-:S05]  /*0230*/  IADD3 R2, P1, PT, R3, R4, RZ ;  /* 0x0000000403027210 */ /* 0x000fca0007f3e0ff */
[----:B------:R-:W-:Y:S01]  /*0240*/  IMAD.X R3, R6, 0x1, R5, P1 ;  /* 0x0000000106037824 */ /* 0x000fe200008e0605 */
[----:B0-----:R-:W-:Y:S01]  /*0250*/  ISETP.LT.U32.AND P1, PT, R2, UR4, PT ;  /* 0x0000000402007c0c */ /* 0x001fe2000bf21070 */
[----:B------:R-:W0:Y:S03]  /*0260*/  @!P0 LDC.64 R6, c[0x0][0x3a8] ;  /* 0x0000ea00ff068b82 */ /* 0x000e260000000a00 */
[----:B------:R-:W-:-:S04]  /*0270*/  ISETP.LT.U32.AND.EX P1, PT, R3, UR5, PT, P1 ;  /* 0x0000000503007c0c */ /* 0x000fc8000bf21110 */
[----:B------:R-:W-:Y:S02]  /*0280*/  SEL R2, R2, UR4, P1 ;  /* 0x0000000402027c07 */ /* 0x000fe40008800000 */
[----:B------:R-:W-:Y:S02]  /*0290*/  SEL R3, R3, UR5, P1 ;  /* 0x0000000503037c07 */ /* 0x000fe40008800000 */
[----:B------:R-:W-:Y:S02]  /*02a0*/  LOP3.LUT R17, RZ, R2, RZ, 0x33, !PT ;  /* 0x00000002ff117212 */ /* 0x000fe400078e33ff */
[----:B------:R-:W-:Y:S02]  /*02b0*/  LOP3.LUT R19, RZ, R3, RZ, 0x33, !PT ;  /* 0x00000003ff137212 */ /* 0x000fe400078e33ff */
[----:B------:R-:W-:-:S04]  /*02c0*/  ISETP.LT.U32.AND P1, PT, R10, R17, PT ;  /* 0x000000110a00720c */ /* 0x000fc80003f21070 */
[----:B------:R-:W-:-:S04]  /*02d0*/  ISETP.LT.U32.AND.EX P1, PT, R11, R19, PT, P1 ;  /* 0x000000130b00720c */ /* 0x000fc80003f21110 */
[----:B------:R-:W-:Y:S02]  /*02e0*/  SEL R17, R10, R17, P1 ;  /* 0x000000110a117207 */ /* 0x000fe40000800000 */
[----:B------:R-:W-:Y:S02]  /*02f0*/  SEL R19, R11, R19, P1 ;  /* 0x000000130b137207 */ /* 0x000fe40000800000 */
[----:B------:R-:W-:Y:S02]  /*0300*/  IADD3 R17, P3, PT, R17, R2, RZ ;  /* 0x0000000211117210 */ /* 0x000fe40007f7e0ff */
[----:B0-----:R-:W-:Y:S02]  /*0310*/  @!P0 LEA R10, P2, R0, R6, 0x3 ;  /* 0x00000006000a8211 */ /* 0x001fe400078418ff */
[----:B------:R-:W-:Y:S01]  /*0320*/  ISETP.LT.U32.AND P1, PT, R4, UR4, PT ;  /* 0x0000000404007c0c */ /* 0x000fe2000bf21070 */
[----:B------:R-:W-:Y:S01]  /*0330*/  IMAD.X R19, R19, 0x1, R3, P3 ;  /* 0x0000000113137824 */ /* 0x000fe200018e0603 */
[----:B------:R-:W-:-:S02]  /*0340*/  @!P0 LEA.HI.X R11, R0, R7, RZ, 0x3, P2 ;  /* 0x00000007000b8211 */ /* 0x000fc400010f1cff */
[----:B------:R-:W-:Y:S02]  /*0350*/  ISETP.LT.U32.AND P2, PT, R17, UR4, PT ;  /* 0x0000000411007c0c */ /* 0x000fe4000bf41070 */
[----:B------:R-:W-:Y:S01]  /*0360*/  ISETP.LT.U32.AND.EX P1, PT, R5, UR5, PT, P1 ;  /* 0x0000000505007c0c */ /* 0x000fe2000bf21110 */
[----:B--2---:R0:W-:Y:S01]  /*0370*/  @!P0 STG.E.64 desc[UR8][R10.64], R2 ;  /* 0x000000020a008986 */ /* 0x0041e2000c101b08 */
[----:B------:R-:W-:Y:S02]  /*0380*/  ISETP.LT.U32.AND.EX P2, PT, R19, UR5, PT, P2 ;  /* 0x0000000513007c0c */ /* 0x000fe4000bf41120 */
[----:B------:R-:W-:Y:S02]  /*0390*/  SEL R7, R4, UR4, P1 ;  /* 0x0000000404077c07 */ /* 0x000fe40008800000 */
[----:B------:R-:W-:Y:S02]  /*03a0*/  SEL R5, R5, UR5, P1 ;  /* 0x0000000505057c07 */ /* 0x000fe40008800000 */
[----:B------:R-:W-:-:S02]  /*03b0*/  SEL R17, R17, UR4, P2 ;  /* 0x0000000411117c07 */ /* 0x000fc40009000000 */
[----:B------:R-:W-:Y:S01]  /*03c0*/  SEL R19, R19, UR5, P2 ;  /* 0x0000000513137c07 */ /* 0x000fe20009000000 */
[----:B------:R-:W-:Y:S06]  /*03d0*/  @!P0 EXIT ;  /* 0x000000000000894d */ /* 0x000fec0003800000 */
[----:B------:R-:W1:Y:S01]  /*03e0*/  LDCU.U8 UR5, c[0x0][0x380] ;  /* 0x00007000ff0577ac */ /* 0x000e620008000000 */
[----:B------:R-:W-:Y:S01]  /*03f0*/  IADD3 R15, P0, PT, R17, -R7, RZ ;  /* 0x80000007110f7210 */ /* 0x000fe20007f1e0ff */
[----:B------:R-:W-:Y:S01]  /*0400*/  BSSY.RECONVERGENT B0, `(.L_x_43) ;  /* 0x0000070000007945 */ /* 0x000fe20003800200 */
[----:B------:R-:W-:-:S03]  /*0410*/  UIADD3 UR4, UPT, UPT, UR6, -0x1, URZ ;  /* 0xffffffff06047890 */ /* 0x000fc6000fffe0ff */
[----:B------:R-:W-:-:S03]  /*0420*/  IMAD.X R4, R19, 0x1, ~R5, P0 ;  /* 0x0000000113047824 */ /* 0x000fc600000e0e05 */
[----:B------:R-:W-:-:S05]  /*0430*/  LOP3.LUT R13, R0, UR4, RZ, 0xc0, !PT ;  /* 0x00000004000d7c12 */ /* 0x000fca000f8ec0ff */
[----:B0-----:R-:W-:Y:S01]  /*0440*/  IMAD.WIDE.U32 R10, R13, R8, RZ ;  /* 0x000000080d0a7225 */ /* 0x001fe200078e00ff */
[----:B-1----:R-:W-:-:S03]  /*0450*/  UPRMT UR4, UR5, 0x8880, URZ ;  /* 0x0000888005047896 */ /* 0x002fc600080000ff */
[----:B------:R-:W-:Y:S01]  /*0460*/  IMAD R9, R9, R13, R11 ;  /* 0x0000000d09097224 */ /* 0x000fe200078e020b */
[----:B------:R-:W-:Y:S01]  /*0470*/  ISETP.LT.U32.AND P0, PT, R10, R15, PT ;  /* 0x0000000f0a00720c */ /* 0x000fe20003f01070 */
[----:B------:R-:W-:-:S03]  /*0480*/  UISETP.NE.AND UP0, UPT, UR4, URZ, UPT ;  /* 0x000000ff0400728c */ /* 0x000fc6000bf05270 */
[----:B------:R-:W-:-:S04]  /*0490*/  ISETP.LT.U32.AND.EX P0, PT, R9, R4, PT, P0 ;  /* 0x000000040900720c */ /* 0x000fc80003f01100 */
[----:B------:R-:W-:Y:S02]  /*04a0*/  SEL R15, R10, R15, P0 ;  /* 0x0000000f0a0f7207 */ /* 0x000fe40000000000 */
[----:B------:R-:W-:Y:S01]  /*04b0*/  SEL R9, R9, R4, P0 ;  /* 0x0000000409097207 */ /* 0x000fe20000000000 */
[----:B------:R-:W-:Y:S06]  /*04c0*/  BRA.U !UP0, `(.L_x_44) ;  /* 0x0000000108cc7547 */ /* 0x000fec000b800000 */
[----:B------:R-:W-:Y:S01]  /*04d0*/  IADD3 R11, P0, PT, R17, -R2, RZ ;  /* 0x80000002110b7210 */ /* 0x000fe20007f1e0ff */
[----:B------:R-:W0:Y:S01]  /*04e0*/  LDCU.64 UR4, c[0x0][0x388] ;  /* 0x00007100ff0477ac */ /* 0x000e220008000a00 */
[----:B------:R-:W-:Y:S01]  /*04f0*/  IADD3 R10, P2, PT, R2, -R7, RZ ;  /* 0x80000007020a7210 */ /* 0x000fe20007f5e0ff */
[----:B------:R-:W-:Y:S02]  /*0500*/  BSSY.RECONVERGENT B1, `(.L_x_45) ;  /* 0x000002e000017945 */ /* 0x000fe40003800200 */
[----:B------:R-:W-:Y:S01]  /*0510*/  IMAD.X R8, R19, 0x1, ~R3, P0 ;  /* 0x0000000113087824 */ /* 0x000fe200000e0e03 */
[----:B------:R-:W-:Y:S01]  /*0520*/  ISETP.GT.U32.AND P0, PT, R15, R11, PT ;  /* 0x0000000b0f00720c */ /* 0x000fe20003f04070 */
[----:B------:R-:W-:Y:S01]  /*0530*/  IMAD.X R12, R3, 0x1, ~R5, P2 ;  /* 0x00000001030c7824 */ /* 0x000fe200010e0e05 */
[----:B------:R-:W-:Y:S02]  /*0540*/  ISETP.LT.U32.AND P1, PT, R10, R15, PT ;  /* 0x0000000f0a00720c */ /* 0x000fe40003f21070 */
[----:B------:R-:W-:-:S02]  /*0550*/  ISETP.GT.U32.AND.EX P0, PT, R9, R8, PT, P0 ;  /* 0x000000080900720c */ /* 0x000fc40003f04100 */
[----:B------:R-:W-:Y:S02]  /*0560*/  ISETP.LT.U32.AND.EX P1, PT, R12, R9, PT, P1 ;  /* 0x000000090c00720c */ /* 0x000fe40003f21110 */
[-C--:B------:R-:W-:Y:S02]  /*0570*/  SEL R6, R15, R11.reuse, P0 ;  /* 0x0000000b0f067207 */ /* 0x080fe40000000000 */
[----:B------:R-:W-:Y:S02]  /*0580*/  SEL R4, R9, R8, P0 ;  /* 0x0000000809047207 */ /* 0x000fe40000000000 */
[----:B------:R-:W-:Y:S02]  /*0590*/  IADD3 R6, P0, PT, R6, -R11, RZ ;  /* 0x8000000b06067210 */ /* 0x000fe40007f1e0ff */
[----:B------:R-:W-:Y:S02]  /*05a0*/  SEL R11, R10, R15, P1 ;  /* 0x0000000f0a0b7207 */ /* 0x000fe40000800000 */
[----:B------:R-:W-:Y:S01]  /*05b0*/  SEL R13, R12, R9, P1 ;  /* 0x000000090c0d7207 */ /* 0x000fe20000800000 */
[----:B------:R-:W-:Y:S01]  /*05c0*/  IMAD.X R4, R4, 0x1, ~R8, P0 ;  /* 0x0000000104047824 */ /* 0x000fe200000e0e08 */
[----:B------:R-:W-:-:S04]  /*05d0*/  ISETP.GE.U32.AND P0, PT, R6, R11, PT ;  /* 0x0000000b0600720c */ /* 0x000fc80003f06070 */
[----:B------:R-:W-:-:S13]  /*05e0*/  ISETP.GE.U32.AND.EX P0, PT, R4, R13, PT, P0 ;  /* 0x0000000d0400720c */ /* 0x000fda0003f06100 */
[----:B0-----:R-:W-:Y:S05]  /*05f0*/  @P0 BRA `(.L_x_46) ;  /* 0x0000000000780947 */ /* 0x001fea0003800000 */
[----:B------:R-:W-:-:S05]  /*0600*/  IADD3 R10, P0, PT, R15, R2, RZ ;  /* 0x000000020f0a7210 */ /* 0x000fca0007f1e0ff */
[----:B------:R-:W-:-:S08]  /*0610*/  IMAD.X R19, R9, 0x1, R3, P0 ;  /* 0x0000000109137824 */ /* 0x000fd000000e0603 */
.L_x_47:
[----:B------:R-:W-:-:S05]  /*0620*/  IADD3 R3, P0, PT, -R6, R11, RZ ;  /* 0x0000000b06037210 */ /* 0x000fca0007f1e1ff */
[----:B------:R-:W-:-:S05]  /*0630*/  IMAD.X R2, R13, 0x1, ~R4, P0 ;  /* 0x000000010d027824 */ /* 0x000fca00000e0e04 */
[----:B------:R-:W-:-:S04]  /*0640*/  SHF.R.U64 R3, R3, 0x1, R2 ;  /* 0x0000000103037819 */ /* 0x000fc80000001202 */
[----:B------:R-:W-:Y:S02]  /*0650*/  IADD3 R16, P0, PT, R6, R3, RZ ;  /* 0x0000000306107210 */ /* 0x000fe40007f1e0ff */
[----:B------:R-:W-:Y:S02]  /*0660*/  SHF.R.U32.HI R3, RZ, 0x1, R2 ;  /* 0x00000001ff037819 */ /* 0x000fe40000011602 */
[----:B------:R-:W-:-:S03]  /*0670*/  LOP3.LUT R9, RZ, R16, RZ, 0x33, !PT ;  /* 0x00000010ff097212 */ /* 0x000fc600078e33ff */
[----:B------:R-:W-:Y:S01]  /*0680*/  IMAD.X R18, R4, 0x1, R3, P0 ;  /* 0x0000000104127824 */ /* 0x000fe200000e0603 */
[----:B------:R-:W-:Y:S02]  /*0690*/  IADD3 R9, P1, PT, R9, R10, RZ ;  /* 0x0000000a09097210 */ /* 0x000fe40007f3e0ff */
[----:B------:R-:W-:Y:S02]  /*06a0*/  IADD3 R3, P0, PT, R16, R7, RZ ;  /* 0x0000000710037210 */ /* 0x000fe40007f1e0ff */
[----:B------:R-:W-:-:S03]  /*06b0*/  LOP3.LUT R12, RZ, R18, RZ, 0x33, !PT ;  /* 0x00000012ff0c7212 */ /* 0x000fc600078e33ff */
[----:B------:R-:W-:Y:S01]  /*06c0*/  IMAD.X R14, R18, 0x1, R5, P0 ;  /* 0x00000001120e7824 */ /* 0x000fe200000e0605 */
[----:B------:R-:W-:Y:S01]  /*06d0*/  LEA R2, P0, R3, UR4, 0x3 ;  /* 0x0000000403027c11 */ /* 0x000fe2000f8018ff */
[----:B------:R-:W-:Y:S01]  /*06e0*/  IMAD.X R12, R12, 0x1, R19, P1 ;  /* 0x000000010c0c7824 */ /* 0x000fe200008e0613 */
[----:B------:R-:W-:Y:S02]  /*06f0*/  LEA R8, P1, R9, UR4, 0x3 ;  /* 0x0000000409087c11 */ /* 0x000fe4000f8218ff */
[----:B------:R-:W-:Y:S02]  /*0700*/  LEA.HI.X R3, R3, UR5, R14, 0x3, P0 ;  /* 0x0000000503037c11 */ /* 0x000fe400080f1c0e */
[----:B------:R-:W-:-:S03]  /*0710*/  LEA.HI.X R9, R9, UR5, R12, 0x3, P1 ;  /* 0x0000000509097c11 */ /* 0x000fc600088f1c0c */
[----:B------:R-:W2:Y:S04]  /*0720*/  LDG.E R2, desc[UR8][R2.64+0x4] ;  /* 0x0000040802027981 */ /* 0x000ea8000c1e1900 */
[----:B------:R-:W2:Y:S01]  /*0730*/  LDG.E R9, desc[UR8][R8.64+0x4] ;  /* 0x0000040808097981 */ /* 0x000ea2000c1e1900 */
[----:B------:R-:W-:-:S05]  /*0740*/  IADD3 R15, P1, PT, R16, 0x1, RZ ;  /* 0x00000001100f7810 */ /* 0x000fca0007f3e0ff */
[----:B------:R-:W-:Y:S01]  /*0750*/  IMAD.X R17, RZ, RZ, R18, P1 ;  /* 0x000000ffff117224 */ /* 0x000fe200008e0612 */
[----:B--2---:R-:W-:-:S04]  /*0760*/  ISETP.GE.AND P0, PT, R9, R2, PT ;  /* 0x000000020900720c */ /* 0x004fc80003f06270 */
[----:B------:R-:W-:Y:S02]  /*0770*/  SEL R6, R6, R15, !P0 ;  /* 0x0000000f06067207 */ /* 0x000fe40004000000 */
[----:B------:R-:W-:Y:S02]  /*0780*/  SEL R11, R16, R11, !P0 ;  /* 0x0000000b100b7207 */ /* 0x000fe40004000000 */
[----:B------:R-:W-:Y:S02]  /*0790*/  SEL R4, R4, R17, !P0 ;  /* 0x0000001104047207 */ /* 0x000fe40004000000 */
[----:B------:R-:W-:Y:S02]  /*07a0*/  SEL R13, R18, R13, !P0 ;  /* 0x0000000d120d7207 */ /* 0x000fe40004000000 */
[----:B------:R-:W-:-:S04]  /*07b0*/  ISETP.GE.U32.AND P0, PT, R6, R11, PT ;  /* 0x0000000b0600720c */ /* 0x000fc80003f06070 */
[----:B------:R-:W-:-:S13]  /*07c0*/  ISETP.GE.U32.AND.EX P0, PT, R4, R13, PT, P0 ;  /* 0x0000000d0400720c */ /* 0x000fda0003f06100 */
[----:B------:R-:W-:Y:S05]  /*07d0*/  @!P0 BRA `(.L_x_47) ;  /* 0xfffffffc00908947 */ /* 0x000fea000383ffff */
.L_x_46:
[----:B------:R-:W-:Y:S05]  /*07e0*/  BSYNC.RECONVERGENT B1 ;  /* 0x0000000000017941 */ /* 0x000fea0003800200 */
.L_x_45:
[----:B------:R-:W-:Y:S05]  /*07f0*/  BRA `(.L_x_48) ;  /* 0x0000000000c07947 */ /* 0x000fea0003800000 */
.L_x_44:
[----:B------:R-:W-:Y:S01]  /*0800*/  IADD3 R6, P0, PT, R17, -R2, RZ ;  /* 0x8000000211067210 */ /* 0x000fe20007f1e0ff */
[----:B------:R-:W0:Y:S01]  /*0810*/  LDCU.64 UR4, c[0x0][0x390] ;  /* 0x00007200ff0477ac */ /* 0x000e220008000a00 */
[----:B------:R-:W-:-:S03]  /*0820*/  IADD3 R4, P2, PT, R2, -R7, RZ ;  /* 0x8000000702047210 */ /* 0x000fc60007f5e0ff */
[----:B------:R-:W-:Y:S01]  /*0830*/  IMAD.X R10, R19, 0x1, ~R3, P0 ;  /* 0x00000001130a7824 */ /* 0x000fe200000e0e03 */
[----:B------:R-:W-:Y:S01]  /*0840*/  ISETP.GT.U32.AND P0, PT, R15, R6, PT ;  /* 0x000000060f00720c */ /* 0x000fe20003f04070 */
[----:B------:R-:W-:Y:S01]  /*0850*/  IMAD.X R8, R3, 0x1, ~R5, P2 ;  /* 0x0000000103087824 */ /* 0x000fe200010e0e05 */
[----:B------:R-:W-:Y:S02]  /*0860*/  ISETP.LT.U32.AND P1, PT, R4, R15, PT ;  /* 0x0000000f0400720c */ /* 0x000fe40003f21070 */
[----:B------:R-:W-:Y:S02]  /*0870*/  ISETP.GT.U32.AND.EX P0, PT, R9, R10, PT, P0 ;  /* 0x0000000a0900720c */ /* 0x000fe40003f04100 */
[----:B------:R-:W-:Y:S02]  /*0880*/  ISETP.LT.U32.AND.EX P1, PT, R8, R9, PT, P1 ;  /* 0x000000090800720c */ /* 0x000fe40003f21110 */
[----:B------:R-:W-:Y:S02]  /*0890*/  SEL R11, R15, R6, P0 ;  /* 0x000000060f0b7207 */ /* 0x000fe40000000000 */
[----:B------:R-:W-:-:S02]  /*08a0*/  SEL R13, R9, R10, P0 ;  /* 0x0000000a090d7207 */ /* 0x000fc40000000000 */
[----:B------:R-:W-:Y:S02]  /*08b0*/  IADD3 R6, P0, PT, R11, -R6, RZ ;  /* 0x800000060b067210 */ /* 0x000fe40007f1e0ff */
[----:B------:R-:W-:-:S03]  /*08c0*/  SEL R11, R4, R15, P1 ;  /* 0x0000000f040b7207 */ /* 0x000fc60000800000 */
[----:B------:R-:W-:Y:S01]  /*08d0*/  IMAD.X R4, R13, 0x1, ~R10, P0 ;  /* 0x000000010d047824 */ /* 0x000fe200000e0e0a */
[----:B------:R-:W-:Y:S02]  /*08e0*/  SEL R13, R8, R9, P1 ;  /* 0x00000009080d7207 */ /* 0x000fe40000800000 */
[----:B------:R-:W-:-:S04]  /*08f0*/  ISETP.GE.U32.AND P0, PT, R6, R11, PT ;  /* 0x0000000b0600720c */ /* 0x000fc80003f06070 */
[----:B------:R-:W-:-:S13]  /*0900*/  ISETP.GE.U32.AND.EX P0, PT, R4, R13, PT, P0 ;  /* 0x0000000d0400720c */ /* 0x000fda0003f06100 */
[----:B0-----:R-:W-:Y:S05]  /*0910*/  @P0 BRA `(.L_x_48) ;  /* 0x0000000000780947 */ /* 0x001fea0003800000 */
[----:B------:R-:W-:-:S05]  /*0920*/  IADD3 R10, P0, PT, R15, R2, RZ ;  /* 0x000000020f0a7210 */ /* 0x000fca0007f1e0ff */
[----:B------:R-:W-:-:S08]  /*0930*/  IMAD.X R19, R9, 0x1, R3, P0 ;  /* 0x0000000109137824 */ /* 0x000fd000000e0603 */
.L_x_49:
        /* <DEDUP_REMOVED lines=28> */
.L_x_48:
[----:B------:R-:W-:Y:S05]  /*0b00*/  BSYNC.RECONVERGENT B0 ;  /* 0x0000000000007941 */ /* 0x000fea0003800200 */
.L_x_43:
[----:B------:R-:W0:Y:S01]  /*0b10*/  LDCU.64 UR6, c[0x0][0x3a8] ;  /* 0x00007500ff0677ac */ /* 0x000e220008000a00 */
[----:B------:R-:W-:-:S05]  /*0b20*/  IADD3 R6, P0, PT, R6, R7, RZ ;  /* 0x0000000706067210 */ /* 0x000fca0007f1e0ff */
[----:B------:R-:W-:Y:S01]  /*0b30*/  IMAD.X R7, R4, 0x1, R5, P0 ;  /* 0x0000000104077824 */ /* 0x000fe200000e0605 */
[----:B0-----:R-:W-:-:S04]  /*0b40*/  LEA R2, P1, R0, UR6, 0x3 ;  /* 0x0000000600027c11 */ /* 0x001fc8000f8218ff */
[----:B------:R-:W-:-:S05]  /*0b50*/  LEA.HI.X R3, R0, UR7, RZ, 0x3, P1 ;  /* 0x0000000700037c11 */ /* 0x000fca00088f1cff */
[----:B------:R-:W-:Y:S01]  /*0b60*/  STG.E.64 desc[UR8][R2.64], R6 ;  /* 0x0000000602007986 */ /* 0x000fe2000c101b08 */
[----:B------:R-:W-:Y:S05]  /*0b70*/  EXIT ;  /* 0x000000000000794d */ /* 0x000fea0003800000 */
.L_x_50:
        /* <DEDUP_REMOVED lines=16> */
.L_x_328:


//--------------------- .text._ZN3cub18CUB_300001_SM_10006detail10merge_sort30DeviceMergeSortBlockSortKernelINS2_10policy_hubIN6thrust24THRUST_300001_SM_1000_NS6detail15normal_iteratorINS6_10device_ptrI6RecordEEEEE9Policy600ESC_PNS0_8NullTypeESC_SG_m14compareRecordsSA_SF_EEvbT0_T1_T2_T3_T4_PT6_PT7_T5_NS1_7vsmem_tE --------------------------
	.section	.text._ZN3cub18CUB_300001_SM_10006detail10merge_sort30DeviceMergeSortBlockSortKernelINS2_10policy_hubIN6thrust24THRUST_300001_SM_1000_NS6detail15normal_iteratorINS6_10device_ptrI6RecordEEEEE9Policy600ESC_PNS0_8NullTypeESC_SG_m14compareRecordsSA_SF_EEvbT0_T1_T2_T3_T4_PT6_PT7_T5_NS1_7vsmem_tE,"ax",@progbits
	.align	128
        .global         _ZN3cub18CUB_300001_SM_10006detail10merge_sort30DeviceMergeSortBlockSortKernelINS2_10policy_hubIN6thrust24THRUST_300001_SM_1000_NS6detail15normal_iteratorINS6_10device_ptrI6RecordEEEEE9Policy600ESC_PNS0_8NullTypeESC_SG_m14compareRecordsSA_SF_EEvbT0_T1_T2_T3_T4_PT6_PT7_T5_NS1_7vsmem_tE
        .type           _ZN3cub18CUB_300001_SM_10006detail10merge_sort30DeviceMergeSortBlockSortKernelINS2_10policy_hubIN6thrust24THRUST_300001_SM_1000_NS6detail15normal_iteratorINS6_10device_ptrI6RecordEEEEE9Policy600ESC_PNS0_8NullTypeESC_SG_m14compareRecordsSA_SF_EEvbT0_T1_T2_T3_T4_PT6_PT7_T5_NS1_7vsmem_tE,@function
        .size           _ZN3cub18CUB_300001_SM_10006detail10merge_sort30DeviceMergeSortBlockSortKernelINS2_10policy_hubIN6thrust24THRUST_300001_SM_1000_NS6detail15normal_iteratorINS6_10device_ptrI6RecordEEEEE9Policy600ESC_PNS0_8NullTypeESC_SG_m14compareRecordsSA_SF_EEvbT0_T1_T2_T3_T4_PT6_PT7_T5_NS1_7vsmem_tE,(.L_x_329 - _ZN3cub18CUB_300001_SM_10006detail10merge_sort30DeviceMergeSortBlockSortKernelINS2_10policy_hubIN6thrust24THRUST_300001_SM_1000_NS6detail15normal_iteratorINS6_10device_ptrI6RecordEEEEE9Policy600ESC_PNS0_8NullTypeESC_SG_m14compareRecordsSA_SF_EEvbT0_T1_T2_T3_T4_PT6_PT7_T5_NS1_7vsmem_tE)
        .other          _ZN3cub18CUB_300001_SM_10006detail10merge_sort30DeviceMergeSortBlockSortKernelINS2_10policy_hubIN6thrust24THRUST_300001_SM_1000_NS6detail15normal_iteratorINS6_10device_ptrI6RecordEEEEE9Policy600ESC_PNS0_8NullTypeESC_SG_m14compareRecordsSA_SF_EEvbT0_T1_T2_T3_T4_PT6_PT7_T5_NS1_7vsmem_tE,@"STO_CUDA_ENTRY STV_DEFAULT"
_ZN3cub18CUB_300001_SM_10006detail10merge_sort30DeviceMergeSortBlockSortKernelINS2_10policy_hubIN6thrust24THRUST_300001_SM_1000_NS6detail15normal_iteratorINS6_10device_ptrI6RecordEEEEE9Policy600ESC_PNS0_8NullTypeESC_SG_m14compareRecordsSA_SF_EEvbT0_T1_T2_T3_T4_PT6_PT7_T5_NS1_7vsmem_tE:
.text._ZN3cub18CUB_300001_SM_10006detail10merge_sort30DeviceMergeSortBlockSortKernelINS2_10policy_hubIN6thrust24THRUST_300001_SM_1000_NS6detail15normal_iteratorINS6_10device_ptrI6RecordEEEEE9Policy600ESC_PNS0_8NullTypeESC_SG_m14compareRecordsSA_SF_EEvbT0_T1_T2_T3_T4_PT6_PT7_T5_NS1_7vsmem_tE:
[----:B------:R-:W-:Y:S01]  /*0000*/  LDC R1, c[0x0][0x37c] ;  /* 0x0000df00ff017b82 */ /* 0x000fe20000000800 */
[----:B------:R-:W0:Y:S01]  /*0010*/  S2R R7, SR_CTAID.X ;  /* 0x0000000000077919 */ /* 0x000e220000002500 */
[----:B------:R-:W1:Y:S01]  /*0020*/  LDCU UR4, c[0x0][0x370] ;  /* 0x00006e00ff0477ac */ /* 0x000e620008000800 */
[----:B------:R-:W2:Y:S01]  /*0030*/  LDCU.64 UR6, c[0x0][0x358] ;  /* 0x00006b00ff0677ac */ /* 0x000ea20008000a00 */
[----:B-1----:R-:W-:-:S04]  /*0040*/  UIADD3 UR4, UP0, UPT, UR4, -0x1, URZ ;  /* 0xffffffff04047890 */ /* 0x002fc8000ff1e0ff */
[----:B------:R-:W-:-:S06]  /*0050*/  UIADD3.X UR5, UPT, UPT, URZ, -0x1, URZ, UP0, !UPT ;  /* 0xffffffffff057890 */ /* 0x000fcc00087fe4ff */
[----:B------:R-:W-:Y:S01]  /*0060*/  IMAD.U32 R0, RZ, RZ, UR5 ;  /* 0x00000005ff007e24 */ /* 0x000fe2000f8e00ff */
[----:B0-----:R-:W-:-:S04]  /*0070*/  ISETP.LT.U32.AND P0, PT, R7, UR4, PT ;  /* 0x0000000407007c0c */ /* 0x001fc8000bf01070 */
[----:B------:R-:W-:-:S13]  /*0080*/  ISETP.GT.U32.AND.EX P0, PT, R0, RZ, PT, P0 ;  /* 0x000000ff0000720c */ /* 0x000fda0003f04100 */
[----:B--2---:R-:W-:Y:S05]  /*0090*/  @!P0 BRA `(.L_x_51) ;  /* 0x0000001c00948947 */ /* 0x004fea0003800000 */
[----:B------:R-:W0:Y:S01]  /*00a0*/  S2R R32, SR_TID.X ;  /* 0x0000000000207919 */ /* 0x000e220000002100 */
[----:B------:R-:W1:Y:S01]  /*00b0*/  LDCU.64 UR4, c[0x0][0x388] ;  /* 0x00007100ff0477ac */ /* 0x000e620008000a00 */
[----:B------:R-:W-:Y:S01]  /*00c0*/  IMAD.MOV.U32 R3, RZ, RZ, RZ ;  /* 0x000000ffff037224 */ /* 0x000fe200078e00ff */
[----:B------:R-:W-:Y:S01]  /*00d0*/  ACQBULK ;  /* 0x000000000000782e */ /* 0x000fe20000000000 */
[----:B0-----:R-:W-:-:S05]  /*00e0*/  IMAD.SHL.U32 R0, R32, 0x8, RZ ;  /* 0x0000000820007824 */ /* 0x001fca00078e00ff */
[----:B------:R-:W-:-:S04]  /*00f0*/  LOP3.LUT R21, R0, 0x1f00, RZ, 0xc0, !PT ;  /* 0x00001f0000157812 */ /* 0x000fc800078ec0ff */
[----:B------:R-:W-:-:S05]  /*0100*/  LOP3.LUT R2, R21, 0x1f, R32, 0xf8, !PT ;  /* 0x0000001f15027812 */ /* 0x000fca00078ef820 */
[----:B------:R-:W-:-:S04]  /*0110*/  IMAD.WIDE.U32 R2, R7, 0x800, R2 ;  /* 0x0000080007027825 */ /* 0x000fc800078e0002 */
[C---:B------:R-:W-:Y:S01]  /*0120*/  IMAD.SHL.U32 R29, R2.reuse, 0x8, RZ ;  /* 0x00000008021d7824 */ /* 0x040fe200078e00ff */
[----:B------:R-:W-:-:S04]  /*0130*/  SHF.L.U64.HI R28, R2, 0x3, R3 ;  /* 0x00000003021c7819 */ /* 0x000fc80000010203 */
[----:B-1----:R-:W-:-:S04]  /*0140*/  IADD3 R18, P0, PT, R29, UR4, RZ ;  /* 0x000000041d127c10 */ /* 0x002fc8000ff1e0ff */
[----:B------:R-:W-:-:S05]  /*0150*/  IADD3.X R19, PT, PT, R28, UR5, RZ, P0, !PT ;  /* 0x000000051c137c10 */ /* 0x000fca00087fe4ff */
[----:B------:R-:W2:Y:S04]  /*0160*/  LDG.E R16, desc[UR6][R18.64] ;  /* 0x0000000612107981 */ /* 0x000ea8000c1e1900 */
[----:B------:R-:W2:Y:S04]  /*0170*/  LDG.E R17, desc[UR6][R18.64+0x4] ;  /* 0x0000040612117981 */ /* 0x000ea8000c1e1900 */
[----:B------:R-:W3:Y:S04]  /*0180*/  LDG.E R14, desc[UR6][R18.64+0x100] ;  /* 0x00010006120e7981 */ /* 0x000ee8000c1e1900 */
[----:B------:R-:W3:Y:S04]  /*0190*/  LDG.E R15, desc[UR6][R18.64+0x104] ;  /* 0x00010406120f7981 */ /* 0x000ee8000c1e1900 */
[----:B------:R-:W4:Y:S04]  /*01a0*/  LDG.E R6, desc[UR6][R18.64+0x200] ;  /* 0x0002000612067981 */ /* 0x000f28000c1e1900 */
[----:B------:R-:W4:Y:S04]  /*01b0*/  LDG.E R7, desc[UR6][R18.64+0x204] ;  /* 0x0002040612077981 */ /* 0x000f28000c1e1900 */
[----:B------:R-:W5:Y:S04]  /*01c0*/  LDG.E R4, desc[UR6][R18.64+0x300] ;  /* 0x0003000612047981 */ /* 0x000f68000c1e1900 */
        /* <DEDUP_REMOVED lines=8> */
[----:B------:R0:W5:Y:S01]  /*0250*/  LDG.E R11, desc[UR6][R18.64+0x704] ;  /* 0x00070406120b7981 */ /* 0x000162000c1e1900 */
[----:B------:R-:W1:Y:S01]  /*0260*/  S2UR UR5, SR_CgaCtaId ;  /* 0x00000000000579c3 */ /* 0x000e620000008800 */
[----:B------:R-:W-:Y:S01]  /*0270*/  UMOV UR4, 0x400 ;  /* 0x0000040000047882 */ /* 0x000fe20000000000 */
[----:B------:R-:W0:Y:S01]  /*0280*/  S2R R0, SR_LANEID ;  /* 0x0000000000007919 */ /* 0x000e220000000000 */
[----:B-1----:R-:W-:Y:S01]  /*0290*/  ULEA UR4, UR5, UR4, 0x18 ;  /* 0x0000000405047291 */ /* 0x002fe2000f8ec0ff */
[----:B0-----:R-:W-:-:S04]  /*02a0*/  IMAD.IADD R21, R21, 0x1, R0 ;  /* 0x0000000115157824 */ /* 0x001fc800078e0200 */
[C---:B------:R-:W-:Y:S01]  /*02b0*/  VIADD R20, R21.reuse, 0x20 ;  /* 0x0000002015147836 */ /* 0x040fe20000000000 */
[CC--:B------:R-:W-:Y:S01]  /*02c0*/  LEA.HI.SX32 R37, R21.reuse, R21.reuse, 0x1b ;  /* 0x0000001515257211 */ /* 0x0c0fe200078fdaff */
[C---:B------:R-:W-:Y:S02]  /*02d0*/  VIADD R22, R21.reuse, 0x40 ;  /* 0x0000004015167836 */ /* 0x040fe40000000000 */
[C---:B------:R-:W-:Y:S01]  /*02e0*/  VIADD R24, R21.reuse, 0x60 ;  /* 0x0000006015187836 */ /* 0x040fe20000000000 */
[-C--:B------:R-:W-:Y:S01]  /*02f0*/  LEA.HI.SX32 R20, R20, R21.reuse, 0x1b ;  /* 0x0000001514147211 */ /* 0x080fe200078fdaff */
[C---:B------:R-:W-:Y:S01]  /*0300*/  VIADD R18, R21.reuse, 0x80 ;  /* 0x0000008015127836 */ /* 0x040fe20000000000 */
[-C--:B------:R-:W-:Y:S01]  /*0310*/  LEA.HI.SX32 R22, R22, R21.reuse, 0x1b ;  /* 0x0000001516167211 */ /* 0x080fe200078fdaff */
[C---:B------:R-:W-:Y:S01]  /*0320*/  VIADD R34, R21.reuse, 0xe0 ;  /* 0x000000e015227836 */ /* 0x040fe20000000000 */
[-C--:B------:R-:W-:Y:S01]  /*0330*/  LEA.HI.SX32 R24, R24, R21.reuse, 0x1b ;  /* 0x0000001518187211 */ /* 0x080fe200078fdaff */
[----:B------:R-:W-:Y:S01]  /*0340*/  VIADD R26, R21, 0xa0 ;  /* 0x000000a0151a7836 */ /* 0x000fe20000000000 */
[----:B------:R-:W-:Y:S01]  /*0350*/  LEA R37, R37, UR4, 0x3 ;  /* 0x0000000425257c11 */ /* 0x000fe2000f8e18ff */
[----:B------:R-:W-:Y:S01]  /*0360*/  VIADD R30, R21, 0xc0 ;  /* 0x000000c0151e7836 */ /* 0x000fe20000000000 */
[----:B------:R-:W-:Y:S01]  /*0370*/  LEA.HI.SX32 R18, R18, R21, 0x1b ;  /* 0x0000001512127211 */ /* 0x000fe200078fdaff */
[----:B------:R-:W-:Y:S01]  /*0380*/  IMAD R0, R0, 0x7, R21 ;  /* 0x0000000700007824 */ /* 0x000fe200078e0215 */
[----:B------:R-:W-:-:S02]  /*0390*/  LEA R36, R20, UR4, 0x3 ;  /* 0x0000000414247c11 */ /* 0x000fc4000f8e18ff */
[-C--:B------:R-:W-:Y:S01]  /*03a0*/  LEA.HI.SX32 R25, R34, R21.reuse, 0x1b ;  /* 0x0000001522197211 */ /* 0x080fe200078fdaff */
[----:B------:R-:W-:Y:S01]  /*03b0*/  VIADD R19, R0, 0x1 ;  /* 0x0000000100137836 */ /* 0x000fe20000000000 */
[----:B------:R-:W-:Y:S01]  /*03c0*/  LEA R35, R22, UR4, 0x3 ;  /* 0x0000000416237c11 */ /* 0x000fe2000f8e18ff */
[----:B------:R-:W-:Y:S01]  /*03d0*/  VIADD R23, R0, 0x3 ;  /* 0x0000000300177836 */ /* 0x000fe20000000000 */
[----:B------:R-:W-:Y:S01]  /*03e0*/  LEA R34, R24, UR4, 0x3 ;  /* 0x0000000418227c11 */ /* 0x000fe2000f8e18ff */
[----:B------:R-:W-:Y:S01]  /*03f0*/  VIADD R31, R0, 0x4 ;  /* 0x00000004001f7836 */ /* 0x000fe20000000000 */
[-C--:B------:R-:W-:Y:S01]  /*0400*/  LEA.HI.SX32 R26, R26, R21.reuse, 0x1b ;  /* 0x000000151a1a7211 */ /* 0x080fe200078fdaff */
[----:B------:R-:W-:Y:S01]  /*0410*/  VIADD R39, R0, 0x5 ;  /* 0x0000000500277836 */ /* 0x000fe20000000000 */
[----:B------:R-:W-:Y:S01]  /*0420*/  LEA.HI.SX32 R30, R30, R21, 0x1b ;  /* 0x000000151e1e7211 */ /* 0x000fe200078fdaff */
[----:B------:R-:W-:Y:S01]  /*0430*/  VIADD R21, R0, 0x2 ;  /* 0x0000000200157836 */ /* 0x000fe20000000000 */
[----:B------:R-:W-:Y:S01]  /*0440*/  LEA R33, R18, UR4, 0x3 ;  /* 0x0000000412217c11 */ /* 0x000fe2000f8e18ff */
[----:B------:R-:W-:Y:S01]  /*0450*/  VIADD R41, R0, 0x6 ;  /* 0x0000000600297836 */ /* 0x000fe20000000000 */
[----:B------:R-:W-:-:S02]  /*0460*/  LEA R27, R26, UR4, 0x3 ;  /* 0x000000041a1b7c11 */ /* 0x000fc4000f8e18ff */
[----:B------:R-:W-:Y:S02]  /*0470*/  LEA.HI.SX32 R24, R0, R0, 0x1b ;  /* 0x0000000000187211 */ /* 0x000fe400078fdaff */
[----:B------:R-:W-:Y:S02]  /*0480*/  LEA R26, R30, UR4, 0x3 ;  /* 0x000000041e1a7c11 */ /* 0x000fe4000f8e18ff */
[----:B------:R-:W-:Y:S02]  /*0490*/  LEA R25, R25, UR4, 0x3 ;  /* 0x0000000419197c11 */ /* 0x000fe4000f8e18ff */
[----:B------:R-:W-:Y:S01]  /*04a0*/  LEA R24, R24, UR4, 0x3 ;  /* 0x0000000418187c11 */ /* 0x000fe2000f8e18ff */
[----:B--2---:R0:W-:Y:S04]  /*04b0*/  STS.64 [R37], R16 ;  /* 0x0000001025007388 */ /* 0x0041e80000000a00 */
[----:B---3--:R-:W-:Y:S01]  /*04c0*/  STS.64 [R36+0x100], R14 ;  /* 0x0001000e24007388 */ /* 0x008fe20000000a00 */
[----:B0-----:R-:W-:-:S03]  /*04d0*/  VIADD R17, R0, 0x7 ;  /* 0x0000000700117836 */ /* 0x001fc60000000000 */
[----:B----4-:R0:W-:Y:S02]  /*04e0*/  STS.64 [R35+0x200], R6 ;  /* 0x0002000623007388 */ /* 0x0101e40000000a00 */
[-C--:B------:R-:W-:Y:S02]  /*04f0*/  LEA.HI.SX32 R17, R17, R0.reuse, 0x1b ;  /* 0x0000000011117211 */ /* 0x080fe400078fdaff */
[----:B-----5:R1:W-:Y:S01]  /*0500*/  STS.64 [R34+0x300], R4 ;  /* 0x0003000422007388 */ /* 0x0203e20000000a00 */
[-C--:B0-----:R-:W-:Y:S02]  /*0510*/  LEA.HI.SX32 R7, R19, R0.reuse, 0x1b ;  /* 0x0000000013077211 */ /* 0x081fe400078fdaff */
[----:B------:R-:W-:Y:S01]  /*0520*/  LEA.HI.SX32 R6, R21, R0, 0x1b ;  /* 0x0000000015067211 */ /* 0x000fe200078fdaff */
[----:B------:R0:W-:Y:S01]  /*0530*/  STS.64 [R33+0x400], R2 ;  /* 0x0004000221007388 */ /* 0x0001e20000000a00 */
[----:B------:R-:W-:Y:S02]  /*0540*/  LEA R7, R7, UR4, 0x3 ;  /* 0x0000000407077c11 */ /* 0x000fe4000f8e18ff */
[----:B------:R-:W-:-:S02]  /*0550*/  LEA R6, R6, UR4, 0x3 ;  /* 0x0000000406067c11 */ /* 0x000fc4000f8e18ff */
[-C--:B-1----:R-:W-:Y:S02]  /*0560*/  LEA.HI.SX32 R5, R23, R0.reuse, 0x1b ;  /* 0x0000000017057211 */ /* 0x082fe400078fdaff */
[-C--:B------:R-:W-:Y:S01]  /*0570*/  LEA.HI.SX32 R4, R31, R0.reuse, 0x1b ;  /* 0x000000001f047211 */ /* 0x080fe200078fdaff */
[----:B------:R-:W-:Y:S01]  /*0580*/  STS.64 [R27+0x500], R12 ;  /* 0x0005000c1b007388 */ /* 0x000fe20000000a00 */
[----:B------:R-:W-:Y:S02]  /*0590*/  LEA R5, R5, UR4, 0x3 ;  /* 0x0000000405057c11 */ /* 0x000fe4000f8e18ff */
[----:B------:R-:W-:Y:S02]  /*05a0*/  LEA R4, R4, UR4, 0x3 ;  /* 0x0000000404047c11 */ /* 0x000fe4000f8e18ff */
[-C--:B0-----:R-:W-:Y:S02]  /*05b0*/  LEA.HI.SX32 R3, R39, R0.reuse, 0x1b ;  /* 0x0000000027037211 */ /* 0x081fe400078fdaff */
[----:B------:R-:W-:Y:S01]  /*05c0*/  LEA.HI.SX32 R2, R41, R0, 0x1b ;  /* 0x0000000029027211 */ /* 0x000fe200078fdaff */
[----:B------:R-:W-:Y:S01]  /*05d0*/  STS.64 [R26+0x600], R8 ;  /* 0x000600081a007388 */ /* 0x000fe20000000a00 */
[----:B------:R-:W-:-:S02]  /*05e0*/  LEA R3, R3, UR4, 0x3 ;  /* 0x0000000403037c11 */ /* 0x000fc4000f8e18ff */
[----:B------:R-:W-:Y:S02]  /*05f0*/  LEA R2, R2, UR4, 0x3 ;  /* 0x0000000402027c11 */ /* 0x000fe4000f8e18ff */
[----:B------:R-:W-:Y:S01]  /*0600*/  LEA R0, R17, UR4, 0x3 ;  /* 0x0000000411007c11 */ /* 0x000fe2000f8e18ff */
[----:B------:R-:W-:Y:S01]  /*0610*/  STS.64 [R25+0x700], R10 ;  /* 0x0007000a19007388 */ /* 0x000fe20000000a00 */
[----:B------:R-:W-:-:S03]  /*0620*/  NOP ;  /* 0x0000000000007918 */ /* 0x000fc60000000000 */
[----:B------:R-:W-:Y:S04]  /*0630*/  LDS.64 R8, [R24] ;  /* 0x0000000018087984 */ /* 0x000fe80000000a00 */
[----:B------:R-:W0:Y:S04]  /*0640*/  LDS.64 R10, [R7+0x8] ;  /* 0x00000800070a7984 */ /* 0x000e280000000a00 */
[----:B------:R-:W-:Y:S04]  /*0650*/  LDS.64 R12, [R6+0x10] ;  /* 0x00001000060c7984 */ /* 0x000fe80000000a00 */
[----:B------:R-:W1:Y:S04]  /*0660*/  LDS.64 R14, [R5+0x18] ;  /* 0x00001800050e7984 */ /* 0x000e680000000a00 */
[----:B------:R-:W-:Y:S04]  /*0670*/  LDS.64 R16, [R4+0x20] ;  /* 0x0000200004107984 */ /* 0x000fe80000000a00 */
[----:B------:R-:W2:Y:S04]  /*0680*/  LDS.64 R18, [R3+0x28] ;  /* 0x0000280003127984 */ /* 0x000ea80000000a00 */
[----:B------:R-:W-:Y:S04]  /*0690*/  LDS.64 R20, [R2+0x30] ;  /* 0x0000300002147984 */ /* 0x000fe80000000a00 */
[----:B------:R-:W3:Y:S01]  /*06a0*/  LDS.64 R22, [R0+0x38] ;  /* 0x0000380000167984 */ /* 0x000ee20000000a00 */
[----:B------:R-:W-:Y:S01]  /*06b0*/  BAR.SYNC.DEFER_BLOCKING 0x0 ;  /* 0x0000000000007b1d */ /* 0x000fe20000010000 */
[----:B0-----:R-:W-:-:S07]  /*06c0*/  ISETP.GE.AND P0, PT, R11, R9, PT ;  /* 0x000000090b00720c */ /* 0x001fce0003f06270 */
[----:B------:R-:W-:Y:S01]  /*06d0*/  PREEXIT ;  /* 0x000000000000782d */ /* 0x000fe20000000000 */
[CC--:B------:R-:W-:Y:S02]  /*06e0*/  VIMNMX R31, PT, PT, R9.reuse, R11.reuse, !PT ;  /* 0x0000000b091f7248 */ /* 0x0c0fe40007fe0100 */
[----:B------:R-:W-:Y:S02]  /*06f0*/  VIMNMX R9, PT, PT, R9, R11, PT ;  /* 0x0000000b09097248 */ /* 0x000fe40003fe0100 */
[----:B-1----:R-:W-:Y:S02]  /*0700*/  ISETP.GE.AND P1, PT, R15, R13, PT ;  /* 0x0000000d0f00720c */ /* 0x002fe40003f26270 */
[CC--:B------:R-:W-:Y:S02]  /*0710*/  VIMNMX R11, PT, PT, R13.reuse, R15.reuse, !PT ;  /* 0x0000000f0d0b7248 */ /* 0x0c0fe40007fe0100 */
[----:B------:R-:W-:Y:S02]  /*0720*/  VIMNMX R44, PT, PT, R13, R15, PT ;  /* 0x0000000f0d2c7248 */ /* 0x000fe40003fe0100 */
[----:B--2---:R-:W-:-:S02]  /*0730*/  ISETP.GE.AND P2, PT, R19, R17, PT ;  /* 0x000000111300720c */ /* 0x004fc40003f46270 */
[CC--:B------:R-:W-:Y:S02]  /*0740*/  VIMNMX R30, PT, PT, R17.reuse, R19.reuse, !PT ;  /* 0x00000013111e7248 */ /* 0x0c0fe40007fe0100 */
[----:B------:R-:W-:Y:S02]  /*0750*/  VIMNMX R38, PT, PT, R17, R19, PT ;  /* 0x0000001311267248 */ /* 0x000fe40003fe0100 */
[----:B---3--:R-:W-:Y:S02]  /*0760*/  ISETP.GE.AND P3, PT, R23, R21, PT ;  /* 0x000000151700720c */ /* 0x008fe40003f66270 */
[CC--:B------:R-:W-:Y:S02]  /*0770*/  VIMNMX R13, PT, PT, R21.reuse, R23.reuse, !PT ;  /* 0x00000017150d7248 */ /* 0x0c0fe40007fe0100 */
[----:B------:R-:W-:Y:S02]  /*0780*/  SEL R17, R8, R10, !P0 ;  /* 0x0000000a08117207 */ /* 0x000fe40004000000 */
[----:B------:R-:W-:-:S02]  /*0790*/  VIMNMX R21, PT, PT, R21, R23, PT ;  /* 0x0000001715157248 */ /* 0x000fc40003fe0100 */
[----:B------:R-:W-:Y:S02]  /*07a0*/  SEL R10, R10, R8, !P0 ;  /* 0x000000080a0a7207 */ /* 0x000fe40004000000 */
[----:B------:R-:W-:Y:S02]  /*07b0*/  SEL R8, R12, R14, !P1 ;  /* 0x0000000e0c087207 */ /* 0x000fe40004800000 */
[----:B------:R-:W-:Y:S02]  /*07c0*/  SEL R42, R14, R12, !P1 ;  /* 0x0000000c0e2a7207 */ /* 0x000fe40004800000 */
[----:B------:R-:W-:Y:S02]  /*07d0*/  ISETP.GE.AND P4, PT, R44, R31, PT ;  /* 0x0000001f2c00720c */ /* 0x000fe40003f86270 */
[----:B------:R-:W-:Y:S02]  /*07e0*/  SEL R14, R20, R22, !P3 ;  /* 0x00000016140e7207 */ /* 0x000fe40005800000 */
[----:B------:R-:W-:-:S02]  /*07f0*/  VIMNMX R40, PT, PT, R31, R44, PT ;  /* 0x0000002c1f287248 */ /* 0x000fc40003fe0100 */
[----:B------:R-:W-:Y:S02]  /*0800*/  ISETP.GE.AND P0, PT, R44, R9, PT ;  /* 0x000000092c00720c */ /* 0x000fe40003f06270 */
[----:B------:R-:W-:Y:S02]  /*0810*/  SEL R22, R22, R20, !P3 ;  /* 0x0000001416167207 */ /* 0x000fe40005800000 */
[----:B------:R-:W-:Y:S02]  /*0820*/  SEL R19, R16, R18, !P2 ;  /* 0x0000001210137207 */ /* 0x000fe40005000000 */
[----:B------:R-:W-:Y:S02]  /*0830*/  SEL R15, R18, R16, !P2 ;  /* 0x00000010120f7207 */ /* 0x000fe40005000000 */
[C---:B------:R-:W-:Y:S02]  /*0840*/  VIMNMX R20, PT, PT, R30.reuse, R21, !PT ;  /* 0x000000151e147248 */ /* 0x040fe40007fe0100 */
[----:B------:R-:W-:-:S02]  /*0850*/  ISETP.GT.AND P1, PT, R30, R13, PT ;  /* 0x0000000d1e00720c */ /* 0x000fc40003f24270 */
[----:B------:R-:W-:Y:S02]  /*0860*/  VIMNMX R12, PT, PT, R31, R44, !PT ;  /* 0x0000002c1f0c7248 */ /* 0x000fe40007fe0100 */
[----:B------:R-:W-:Y:S02]  /*0870*/  ISETP.GE.AND P3, PT, R21, R30, PT ;  /* 0x0000001e1500720c */ /* 0x000fe40003f66270 */
[----:B------:R-:W-:Y:S02]  /*0880*/  VIMNMX R16, PT, PT, R30, R21, PT ;  /* 0x000000151e107248 */ /* 0x000fe40003fe0100 */
[----:B------:R-:W-:Y:S02]  /*0890*/  ISETP.GE.AND P2, PT, R38, R11, PT ;  /* 0x0000000b2600720c */ /* 0x000fe40003f46270 */
[CC--:B------:R-:W-:Y:S02]  /*08a0*/  VIMNMX R21, PT, PT, R11.reuse, R38.reuse, !PT ;  /* 0x000000260b157248 */ /* 0x0c0fe40007fe0100 */
[----:B------:R-:W-:-:S02]  /*08b0*/  VIMNMX R39, PT, PT, R11, R38, PT ;  /* 0x000000260b277248 */ /* 0x000fc40003fe0100 */
[----:B------:R-:W-:Y:S02]  /*08c0*/  SEL R18, R17, R42, !P4 ;  /* 0x0000002a11127207 */ /* 0x000fe40006000000 */
[----:B------:R-:W-:Y:S02]  /*08d0*/  SEL R31, R42, R17, !P4 ;  /* 0x000000112a1f7207 */ /* 0x000fe40006000000 */
[----:B------:R-:W-:Y:S02]  /*08e0*/  SEL R17, R9, R40, !P0 ;  /* 0x0000002809117207 */ /* 0x000fe40004000000 */
[----:B------:R-:W-:Y:S02]  /*08f0*/  SEL R11, R40, R9, !P0 ;  /* 0x00000009280b7207 */ /* 0x000fe40004000000 */
[----:B------:R-:W-:Y:S02]  /*0900*/  SEL R9, R20, R13, P1 ;  /* 0x0000000d14097207 */ /* 0x000fe40000800000 */
[----:B------:R-:W-:-:S02]  /*0910*/  SEL R23, R19, R22, !P3 ;  /* 0x0000001613177207 */ /* 0x000fc40005800000 */
[----:B------:R-:W-:Y:S02]  /*0920*/  SEL R13, R13, R20, P1 ;  /* 0x000000140d0d7207 */ /* 0x000fe40000800000 */
[----:B------:R-:W-:Y:S02]  /*0930*/  SEL R19, R22, R19, !P3 ;  /* 0x0000001316137207 */ /* 0x000fe40005800000 */
[----:B------:R-:W-:Y:S02]  /*0940*/  SEL R20, R8, R15, !P2 ;  /* 0x0000000f08147207 */ /* 0x000fe40005000000 */
[----:B------:R-:W-:Y:S02]  /*0950*/  SEL R41, R15, R8, !P2 ;  /* 0x000000080f297207 */ /* 0x000fe40005000000 */
[----:B------:R-:W-:Y:S02]  /*0960*/  ISETP.GE.AND P2, PT, R39, R12, PT ;  /* 0x0000000c2700720c */ /* 0x000fe40003f46270 */
[----:B------:R-:W-:-:S02]  /*0970*/  VIMNMX R15, PT, PT, R12, R39, !PT ;  /* 0x000000270c0f7248 */ /* 0x000fc40007fe0100 */
[----:B------:R-:W-:Y:S02]  /*0980*/  ISETP.GE.AND P3, PT, R16, R21, PT ;  /* 0x000000151000720c */ /* 0x000fe40003f66270 */
[----:B------:R-:W-:Y:S02]  /*0990*/  VIMNMX R38, PT, PT, R21, R16, PT ;  /* 0x0000001015267248 */ /* 0x000fe40003fe0100 */
[----:B------:R-:W-:Y:S02]  /*09a0*/  VIMNMX R30, PT, PT, R12, R39, PT ;  /* 0x000000270c1e7248 */ /* 0x000fe40003fe0100 */
[----:B------:R-:W-:Y:S02]  /*09b0*/  SEL R22, R10, R31, !P0 ;  /* 0x0000001f0a167207 */ /* 0x000fe40004000000 */
[----:B------:R-:W-:Y:S02]  /*09c0*/  SEL R8, R23, R14, P1 ;  /* 0x0000000e17087207 */ /* 0x000fe40000800000 */
[----:B------:R-:W-:-:S02]  /*09d0*/  VIMNMX R12, PT, PT, R21, R16, !PT ;  /* 0x00000010150c7248 */ /* 0x000fc40007fe0100 */
[----:B------:R-:W-:Y:S02]  /*09e0*/  SEL R10, R31, R10, !P0 ;  /* 0x0000000a1f0a7207 */ /* 0x000fe40004000000 */
[----:B------:R-:W-:Y:S02]  /*09f0*/  SEL R14, R14, R23, P1 ;  /* 0x000000170e0e7207 */ /* 0x000fe40000800000 */
[----:B------:R-:W-:Y:S02]  /*0a00*/  SEL R31, R18, R41, !P2 ;  /* 0x00000029121f7207 */ /* 0x000fe40005000000 */
[----:B------:R-:W-:Y:S02]  /*0a10*/  SEL R40, R19, R20, !P3 ;  /* 0x0000001413287207 */ /* 0x000fe40005800000 */
[----:B------:R-:W-:Y:S02]  /*0a20*/  ISETP.GE.AND P1, PT, R38, R15, PT ;  /* 0x0000000f2600720c */ /* 0x000fe40003f26270 */
[----:B------:R-:W-:-:S02]  /*0a30*/  SEL R21, R20, R19, !P3 ;  /* 0x0000001314157207 */ /* 0x000fc40005800000 */
[----:B------:R-:W-:Y:S02]  /*0a40*/  SEL R39, R41, R18, !P2 ;  /* 0x0000001229277207 */ /* 0x000fe40005000000 */
[----:B------:R-:W-:Y:S02]  /*0a50*/  ISETP.GE.AND P0, PT, R30, R17, PT ;  /* 0x000000111e00720c */ /* 0x000fe40003f06270 */
[----:B------:R-:W-:Y:S02]  /*0a60*/  VIMNMX R20, PT, PT, R17, R30, !PT ;  /* 0x0000001e11147248 */ /* 0x000fe40007fe0100 */
[----:B------:R-:W-:Y:S02]  /*0a70*/  VIMNMX R23, PT, PT, R15, R38, PT ;  /* 0x000000260f177248 */ /* 0x000fe40003fe0100 */
[----:B------:R-:W-:Y:S02]  /*0a80*/  ISETP.GE.AND P2, PT, R13, R12, PT ;  /* 0x0000000c0d00720c */ /* 0x000fe40003f46270 */
[----:B------:R-:W-:-:S02]  /*0a90*/  VIMNMX R18, PT, PT, R12, R13, !PT ;  /* 0x0000000d0c127248 */ /* 0x000fc40007fe0100 */
[----:B------:R-:W-:Y:S02]  /*0aa0*/  VIMNMX R19, PT, PT, R12, R13, PT ;  /* 0x0000000d0c137248 */ /* 0x000fe40003fe0100 */
[----:B------:R-:W-:Y:S02]  /*0ab0*/  VIMNMX R30, PT, PT, R17, R30, PT ;  /* 0x0000001e111e7248 */ /* 0x000fe40003fe0100 */
[----:B------:R-:W-:Y:S02]  /*0ac0*/  SEL R13, R31, R40, !P1 ;  /* 0x000000281f0d7207 */ /* 0x000fe40004800000 */
[----:B------:R-:W-:Y:S02]  /*0ad0*/  VIMNMX R16, PT, PT, R15, R38, !PT ;  /* 0x000000260f107248 */ /* 0x000fe40007fe0100 */
[----:B------:R-:W-:Y:S01]  /*0ae0*/  SEL R31, R40, R31, !P1 ;  /* 0x0000001f281f7207 */ /* 0x000fe20004800000 */
[----:B------:R-:W-:Y:S01]  /*0af0*/  IMAD.MOV.U32 R40, RZ, RZ, 0x2 ;  /* 0x00000002ff287424 */ /* 0x000fe200078e00ff */
[----:B------:R-:W-:-:S02]  /*0b00*/  SEL R12, R22, R39, !P0 ;  /* 0x00000027160c7207 */ /* 0x000fc40004000000 */
[----:B------:R-:W-:Y:S02]  /*0b10*/  ISETP.GE.AND P1, PT, R23, R20, PT ;  /* 0x000000141700720c */ /* 0x000fe40003f26270 */
[CC--:B------:R-:W-:Y:S02]  /*0b20*/  VIMNMX R15, PT, PT, R20.reuse, R23.reuse, !PT ;  /* 0x00000017140f7248 */ /* 0x0c0fe40007fe0100 */
[----:B------:R-:W-:Y:S02]  /*0b30*/  SEL R39, R39, R22, !P0 ;  /* 0x0000001627277207 */ /* 0x000fe40004000000 */
[----:B------:R-:W-:Y:S02]  /*0b40*/  VIMNMX R20, PT, PT, R20, R23, PT ;  /* 0x0000001714147248 */ /* 0x000fe40003fe0100 */
[----:B------:R-:W-:Y:S02]  /*0b50*/  ISETP.GE.AND P0, PT, R30, R11, PT ;  /* 0x0000000b1e00720c */ /* 0x000fe40003f06270 */
[----:B------:R-:W-:-:S02]  /*0b60*/  SEL R23, R21, R14, !P2 ;  /* 0x0000000e15177207 */ /* 0x000fc40005000000 */
[----:B------:R-:W-:Y:S02]  /*0b70*/  SEL R22, R14, R21, !P2 ;  /* 0x000000150e167207 */ /* 0x000fe40005000000 */
[----:B------:R-:W-:Y:S02]  /*0b80*/  VIMNMX R17, PT, PT, R11, R30, !PT ;  /* 0x0000001e0b117248 */ /* 0x000fe40007fe0100 */
[----:B------:R-:W-:Y:S02]  /*0b90*/  ISETP.GE.AND P2, PT, R19, R16, PT ;  /* 0x000000101300720c */ /* 0x000fe40003f46270 */
[CC--:B------:R-:W-:Y:S02]  /*0ba0*/  VIMNMX R14, PT, PT, R16.reuse, R19.reuse, !PT ;  /* 0x00000013100e7248 */ /* 0x0c0fe40007fe0100 */
[----:B------:R-:W-:Y:S02]  /*0bb0*/  VIMNMX R11, PT, PT, R11, R30, PT ;  /* 0x0000001e0b0b7248 */ /* 0x000fe40003fe0100 */
[----:B------:R-:W-:-:S02]  /*0bc0*/  VIMNMX R16, PT, PT, R16, R19, PT ;  /* 0x0000001310107248 */ /* 0x000fc40003fe0100 */
[CC--:B------:R-:W-:Y:S02]  /*0bd0*/  ISETP.GE.AND P3, PT, R9.reuse, R18.reuse, PT ;  /* 0x000000120900720c */ /* 0x0c0fe40003f66270 */
[CC--:B------:R-:W-:Y:S02]  /*0be0*/  VIMNMX R19, PT, PT, R9.reuse, R18.reuse, !PT ;  /* 0x0000001209137248 */ /* 0x0c0fe40007fe0100 */
[----:B------:R-:W-:Y:S02]  /*0bf0*/  VIMNMX R41, PT, PT, R9, R18, PT ;  /* 0x0000001209297248 */ /* 0x000fe40003fe0100 */
[----:B------:R-:W-:Y:S02]  /*0c00*/  SEL R9, R10, R39, !P0 ;  /* 0x000000270a097207 */ /* 0x000fe40004000000 */
[----:B------:R-:W-:Y:S02]  /*0c10*/  SEL R10, R39, R10, !P0 ;  /* 0x0000000a270a7207 */ /* 0x000fe40004000000 */
[----:B------:R-:W-:-:S02]  /*0c20*/  SEL R21, R12, R31, !P1 ;  /* 0x0000001f0c157207 */ /* 0x000fc40004800000 */
[----:B------:R-:W-:Y:S02]  /*0c30*/  SEL R38, R31, R12, !P1 ;  /* 0x0000000c1f267207 */ /* 0x000fe40004800000 */
[C---:B------:R-:W-:Y:S02]  /*0c40*/  ISETP.GE.AND P4, PT, R20.reuse, R17, PT ;  /* 0x000000111400720c */ /* 0x040fe40003f86270 */
[CC--:B------:R-:W-:Y:S02]  /*0c50*/  VIMNMX R30, PT, PT, R17.reuse, R20.reuse, !PT ;  /* 0x00000014111e7248 */ /* 0x0c0fe40007fe0100 */
[----:B------:R-:W-:Y:S02]  /*0c60*/  VIMNMX R12, PT, PT, R17, R20, PT ;  /* 0x00000014110c7248 */ /* 0x000fe40003fe0100 */
[----:B------:R-:W-:Y:S02]  /*0c70*/  ISETP.GE.AND P0, PT, R20, R11, PT ;  /* 0x0000000b1400720c */ /* 0x000fe40003f06270 */
[----:B------:R-:W-:-:S02]  /*0c80*/  SEL R20, R13, R22, !P2 ;  /* 0x000000160d147207 */ /* 0x000fc40005000000 */
[----:B------:R-:W-:Y:S02]  /*0c90*/  SEL R18, R23, R8, !P3 ;  /* 0x0000000817127207 */ /* 0x000fe40005800000 */
[----:B------:R-:W-:Y:S02]  /*0ca0*/  SEL R22, R22, R13, !P2 ;  /* 0x0000000d16167207 */ /* 0x000fe40005000000 */
[----:B------:R-:W-:Y:S02]  /*0cb0*/  SEL R23, R8, R23, !P3 ;  /* 0x0000001708177207 */ /* 0x000fe40005800000 */
[----:B------:R-:W-:Y:S02]  /*0cc0*/  ISETP.GE.AND P3, PT, R41, R14, PT ;  /* 0x0000000e2900720c */ /* 0x000fe40003f66270 */
[----:B------:R-:W-:Y:S02]  /*0cd0*/  VIMNMX R8, PT, PT, R14, R41, !PT ;  /* 0x000000290e087248 */ /* 0x000fe40007fe0100 */
[----:B------:R-:W-:-:S02]  /*0ce0*/  ISETP.GE.AND P2, PT, R16, R15, PT ;  /* 0x0000000f1000720c */ /* 0x000fc40003f46270 */
[C---:B------:R-:W-:Y:S02]  /*0cf0*/  VIMNMX R41, PT, PT, R14.reuse, R41, PT ;  /* 0x000000290e297248 */ /* 0x040fe40003fe0100 */
[----:B------:R-:W-:Y:S02]  /*0d00*/  ISETP.GT.AND P1, PT, R14, R19, PT ;  /* 0x000000130e00720c */ /* 0x000fe40003f24270 */
[CC--:B------:R-:W-:Y:S02]  /*0d10*/  VIMNMX R14, PT, PT, R15.reuse, R16.reuse, !PT ;  /* 0x000000100f0e7248 */ /* 0x0c0fe40007fe0100 */
[----:B------:R-:W-:Y:S02]  /*0d20*/  VIMNMX R31, PT, PT, R15, R16, PT ;  /* 0x000000100f1f7248 */ /* 0x000fe40003fe0100 */
[----:B------:R-:W-:Y:S02]  /*0d30*/  SEL R16, R9, R38, !P4 ;  /* 0x0000002609107207 */ /* 0x000fe40006000000 */
[----:B------:R-:W-:-:S02]  /*0d40*/  SEL R17, R38, R9, !P4 ;  /* 0x0000000926117207 */ /* 0x000fc40006000000 */
[----:B------:R-:W-:Y:S02]  /*0d50*/  SEL R9, R21, R22, !P2 ;  /* 0x0000001615097207 */ /* 0x000fe40005000000 */
[----:B------:R-:W-:Y:S02]  /*0d60*/  SEL R21, R22, R21, !P2 ;  /* 0x0000001516157207 */ /* 0x000fe40005000000 */
[----:B------:R-:W-:Y:S02]  /*0d70*/  SEL R13, R20, R23, !P3 ;  /* 0x00000017140d7207 */ /* 0x000fe40005800000 */
[----:B------:R-:W-:Y:S02]  /*0d80*/  SEL R38, R23, R20, !P3 ;  /* 0x0000001417267207 */ /* 0x000fe40005800000 */
[----:B------:R-:W-:Y:S02]  /*0d90*/  ISETP.GE.AND P2, PT, R31, R30, PT ;  /* 0x0000001e1f00720c */ /* 0x000fe40003f46270 */
[----:B------:R-:W-:-:S02]  /*0da0*/  ISETP.GE.AND P3, PT, R41, R14, PT ;  /* 0x0000000e2900720c */ /* 0x000fc40003f66270 */
[CC--:B------:R-:W-:Y:S02]  /*0db0*/  VIMNMX R15, PT, PT, R30.reuse, R31.reuse, !PT ;  /* 0x0000001f1e0f7248 */ /* 0x0c0fe40007fe0100 */
[----:B------:R-:W-:Y:S02]  /*0dc0*/  VIMNMX R30, PT, PT, R30, R31, PT ;  /* 0x0000001f1e1e7248 */ /* 0x000fe40003fe0100 */
        /* <DEDUP_REMOVED lines=8> */
[----:B------:R-:W-:Y:S02]  /*0e50*/  SEL R12, R19, R8, P1 ;  /* 0x00000008130c7207 */ /* 0x000fe40000800000 */
[----:B------:R-:W-:-:S02]  /*0e60*/  SEL R19, R8, R19, P1 ;  /* 0x0000001308137207 */ /* 0x000fc40000800000 */
[----:B------:R-:W-:Y:S02]  /*0e70*/  SEL R41, R10, R17, !P0 ;  /* 0x000000110a297207 */ /* 0x000fe40004000000 */
[----:B------:R-:W-:Y:S02]  /*0e80*/  SEL R8, R17, R10, !P0 ;  /* 0x0000000a11087207 */ /* 0x000fe40004000000 */
[----:B------:R-:W-:Y:S02]  /*0e90*/  SEL R39, R18, R13, P1 ;  /* 0x0000000d12277207 */ /* 0x000fe40000800000 */
[----:B------:R-:W-:Y:S02]  /*0ea0*/  SEL R18, R13, R18, P1 ;  /* 0x000000120d127207 */ /* 0x000fe40000800000 */
[----:B------:R-:W-:Y:S02]  /*0eb0*/  ISETP.GE.AND P0, PT, R30, R21, PT ;  /* 0x000000151e00720c */ /* 0x000fe40003f06270 */
[----:B------:R-:W-:-:S02]  /*0ec0*/  ISETP.GE.AND P1, PT, R20, R15, PT ;  /* 0x0000000f1400720c */ /* 0x000fc40003f26270 */
[----:B------:R-:W-:Y:S02]  /*0ed0*/  ISETP.GE.AND P2, PT, R12, R23, PT ;  /* 0x000000170c00720c */ /* 0x000fe40003f46270 */
[CC--:B------:R-:W-:Y:S02]  /*0ee0*/  VIMNMX R13, PT, PT, R21.reuse, R30.reuse, !PT ;  /* 0x0000001e150d7248 */ /* 0x0c0fe40007fe0100 */
[----:B------:R-:W-:Y:S02]  /*0ef0*/  VIMNMX R11, PT, PT, R21, R30, PT ;  /* 0x0000001e150b7248 */ /* 0x000fe40003fe0100 */
[----:B------:R-:W-:Y:S02]  /*0f00*/  VIMNMX R17, PT, PT, R23, R12, !PT ;  /* 0x0000000c17117248 */ /* 0x000fe40007fe0100 */
[----:B------:R-:W-:Y:S02]  /*0f10*/  VIMNMX R21, PT, PT, R15, R20, !PT ;  /* 0x000000140f157248 */ /* 0x000fe40007fe0100 */
[----:B------:R-:W-:-:S02]  /*0f20*/  VIMNMX R23, PT, PT, R23, R12, PT ;  /* 0x0000000c17177248 */ /* 0x000fc40003fe0100 */
[----:B------:R-:W-:Y:S02]  /*0f30*/  VIMNMX R15, PT, PT, R15, R20, PT ;  /* 0x000000140f0f7248 */ /* 0x000fe40003fe0100 */
[----:B------:R-:W-:Y:S02]  /*0f40*/  SEL R12, R41, R16, !P0 ;  /* 0x00000010290c7207 */ /* 0x000fe40004000000 */
[----:B------:R-:W-:Y:S02]  /*0f50*/  SEL R10, R16, R41, !P0 ;  /* 0x00000029100a7207 */ /* 0x000fe40004000000 */
[----:B------:R-:W-:Y:S02]  /*0f60*/  SEL R20, R31, R14, !P1 ;  /* 0x0000000e1f147207 */ /* 0x000fe40004800000 */
[----:B------:R-:W-:Y:S02]  /*0f70*/  SEL R16, R22, R39, !P2 ;  /* 0x0000002716107207 */ /* 0x000fe40005000000 */
[----:B------:R-:W-:-:S02]  /*0f80*/  SEL R14, R14, R31, !P1 ;  /* 0x0000001f0e0e7207 */ /* 0x000fc40004800000 */
[----:B------:R-:W-:-:S07]  /*0f90*/  SEL R22, R39, R22, !P2 ;  /* 0x0000001627167207 */ /* 0x000fce0005000000 */
.L_x_55:
[----:B------:R-:W-:Y:S01]  /*0fa0*/  IMAD.MOV R31, RZ, RZ, -R40 ;  /* 0x000000ffff1f7224 */ /* 0x000fe200078e0a28 */
[----:B------:R-:W0:Y:S01]  /*0fb0*/  S2UR UR5, SR_CgaCtaId ;  /* 0x00000000000579c3 */ /* 0x000e220000008800 */
[----:B------:R-:W-:-:S07]  /*0fc0*/  VIADD R41, R40, 0xffffffff ;  /* 0xffffffff28297836 */ /* 0x000fce0000000000 */
[----:B------:R-:W-:Y:S01]  /*0fd0*/  BAR.SYNC.DEFER_BLOCKING 0x0 ;  /* 0x0000000000007b1d */ /* 0x000fe20000010000 */
[----:B------:R-:W-:Y:S02]  /*0fe0*/  LOP3.LUT R30, R32, R31, RZ, 0xc0, !PT ;  /* 0x0000001f201e7212 */ /* 0x000fe400078ec0ff */
[----:B------:R-:W-:-:S03]  /*0ff0*/  LOP3.LUT R41, R41, R32, RZ, 0xc0, !PT ;  /* 0x0000002029297212 */ /* 0x000fc600078ec0ff */
[----:B------:R-:W-:Y:S01]  /*1000*/  UMOV UR4, 0x400 ;  /* 0x0000040000047882 */ /* 0x000fe20000000000 */
[----:B------:R-:W-:Y:S01]  /*1010*/  IMAD.SHL.U32 R30, R30, 0x8, RZ ;  /* 0x000000081e1e7824 */ /* 0x000fe200078e00ff */
[----:B------:R-:W-:Y:S01]  /*1020*/  BSSY.RECONVERGENT B0, `(.L_x_52) ;  /* 0x0000026000007945 */ /* 0x000fe20003800200 */
[----:B------:R-:W-:-:S03]  /*1030*/  IMAD.SHL.U32 R41, R41, 0x8, RZ ;  /* 0x0000000829297824 */ /* 0x000fc600078e00ff */
[----:B------:R-:W-:Y:S02]  /*1040*/  VIMNMX.U32 R30, PT, PT, R30, 0x800, PT ;  /* 0x000008001e1e7848 */ /* 0x000fe40003fe0000 */
[----:B------:R-:W-:-:S03]  /*1050*/  VIMNMX.U32 R42, PT, PT, R41, 0x800, PT ;  /* 0x00000800292a7848 */ /* 0x000fc60003fe0000 */
[----:B------:R-:W-:-:S05]  /*1060*/  IMAD R39, R40, 0x4, R30 ;  /* 0x0000000428277824 */ /* 0x000fca00078e021e */
[----:B------:R-:W-:Y:S01]  /*1070*/  VIMNMX.U32 R39, PT, PT, R39, 0x800, PT ;  /* 0x0000080027277848 */ /* 0x000fe20003fe0000 */
[----:B0-----:R-:W-:-:S03]  /*1080*/  ULEA UR4, UR5, UR4, 0x18 ;  /* 0x0000000405047291 */ /* 0x001fc6000f8ec0ff */
[----:B------:R-:W-:Y:S01]  /*1090*/  VIADDMNMX R44, R39, -R30, R42, PT ;  /* 0x8000001e272c7246 */ /* 0x000fe2000380012a */
[----:B------:R-:W-:Y:S02]  /*10a0*/  IMAD R38, R40, 0x4, R39 ;  /* 0x0000000428267824 */ /* 0x000fe400078e0227 */
[----:B------:R-:W-:-:S03]  /*10b0*/  LEA R31, R32, UR4, 0x6 ;  /* 0x00000004201f7c11 */ /* 0x000fc6000f8e30ff */
[----:B------:R-:W-:Y:S02]  /*10c0*/  VIMNMX.U32 R38, PT, PT, R38, 0x800, PT ;  /* 0x0000080026267848 */ /* 0x000fe40003fe0000 */
[----:B------:R0:W-:Y:S03]  /*10d0*/  STS.128 [R31], R8 ;  /* 0x000000081f007388 */ /* 0x0001e60000000c00 */
[----:B------:R-:W-:Y:S01]  /*10e0*/  IMAD.IADD R41, R38, 0x1, -R39 ;  /* 0x0000000126297824 */ /* 0x000fe200078e0a27 */
[----:B------:R0:W-:Y:S04]  /*10f0*/  STS.128 [R31+0x10], R12 ;  /* 0x0000100c1f007388 */ /* 0x0001e80000000c00 */
[C---:B------:R-:W-:Y:S01]  /*1100*/  ISETP.GE.AND P0, PT, R42.reuse, R41, PT ;  /* 0x000000292a00720c */ /* 0x040fe20003f06270 */
[----:B------:R-:W-:Y:S01]  /*1110*/  IMAD.IADD R41, R42, 0x1, -R41 ;  /* 0x000000012a297824 */ /* 0x000fe200078e0a29 */
[----:B------:R0:W-:Y:S04]  /*1120*/  STS.128 [R31+0x20], R20 ;  /* 0x000020141f007388 */ /* 0x0001e80000000c00 */
[----:B------:R-:W-:Y:S01]  /*1130*/  SEL R41, R41, RZ, P0 ;  /* 0x000000ff29297207 */ /* 0x000fe20000000000 */
[----:B------:R0:W-:Y:S01]  /*1140*/  STS.128 [R31+0x30], R16 ;  /* 0x000030101f007388 */ /* 0x0001e20000000c00 */
[----:B------:R-:W-:Y:S02]  /*1150*/  BAR.SYNC.DEFER_BLOCKING 0x0 ;  /* 0x0000000000007b1d */ /* 0x000fe40000010000 */
[----:B------:R-:W-:-:S13]  /*1160*/  ISETP.GE.AND P0, PT, R41, R44, PT ;  /* 0x0000002c2900720c */ /* 0x000fda0003f06270 */
[----:B0-----:R-:W-:Y:S05]  /*1170*/  @P0 BRA `(.L_x_53) ;  /* 0x0000000000400947 */ /* 0x001fea0003800000 */
[----:B------:R-:W-:-:S07]  /*1180*/  IMAD.IADD R13, R42, 0x1, R39 ;  /* 0x000000012a0d7824 */ /* 0x000fce00078e0227 */
.L_x_54:
[----:B------:R-:W-:-:S05]  /*1190*/  IMAD.IADD R8, R44, 0x1, -R41 ;  /* 0x000000012c087824 */ /* 0x000fca00078e0a29 */
[----:B------:R-:W-:-:S04]  /*11a0*/  LEA.HI R8, R8, R8, RZ, 0x1 ;  /* 0x0000000808087211 */ /* 0x000fc800078f08ff */
[----:B------:R-:W-:-:S04]  /*11b0*/  LEA.HI.SX32 R9, R8, R41, 0x1f ;  /* 0x0000002908097211 */ /* 0x000fc800078ffaff */
[----:B------:R-:W-:Y:S01]  /*11c0*/  LOP3.LUT R10, RZ, R9, RZ, 0x33, !PT ;  /* 0x00000009ff0a7212 */ /* 0x000fe200078e33ff */
[----:B------:R-:W-:-:S04]  /*11d0*/  IMAD.IADD R8, R30, 0x1, R9 ;  /* 0x000000011e087824 */ /* 0x000fc800078e0209 */
[----:B------:R-:W-:Y:S01]  /*11e0*/  IMAD.IADD R10, R13, 0x1, R10 ;  /* 0x000000010d0a7824 */ /* 0x000fe200078e020a */
[----:B------:R-:W-:-:S04]  /*11f0*/  LEA R8, R8, UR4, 0x3 ;  /* 0x0000000408087c11 */ /* 0x000fc8000f8e18ff */
[----:B------:R-:W-:Y:S02]  /*1200*/  LEA R10, R10, UR4, 0x3 ;  /* 0x000000040a0a7c11 */ /* 0x000fe4000f8e18ff */
[----:B------:R-:W-:Y:S04]  /*1210*/  LDS R8, [R8+0x4] ;  /* 0x0000040008087984 */ /* 0x000fe80000000800 */
[----:B------:R-:W0:Y:S02]  /*1220*/  LDS R11, [R10+0x4] ;  /* 0x000004000a0b7984 */ /* 0x000e240000000800 */
[----:B0-----:R-:W-:-:S04]  /*1230*/  ISETP.GE.AND P0, PT, R11, R8, PT ;  /* 0x000000080b00720c */ /* 0x001fc80003f06270 */
[----:B------:R-:W-:-:S09]  /*1240*/  SEL R44, R9, R44, !P0 ;  /* 0x0000002c092c7207 */ /* 0x000fd20004000000 */
[----:B------:R-:W-:-:S05]  /*1250*/  @P0 VIADD R41, R9, 0x1 ;  /* 0x0000000109290836 */ /* 0x000fca0000000000 */
[----:B------:R-:W-:-:S13]  /*1260*/  ISETP.GE.AND P0, PT, R41, R44, PT ;  /* 0x0000002c2900720c */ /* 0x000fda0003f06270 */
[----:B------:R-:W-:Y:S05]  /*1270*/  @!P0 BRA `(.L_x_54) ;  /* 0xfffffffc00c48947 */ /* 0x000fea000383ffff */
.L_x_53:
[----:B------:R-:W-:Y:S05]  /*1280*/  BSYNC.RECONVERGENT B0 ;  /* 0x0000000000007941 */ /* 0x000fea0003800200 */
.L_x_52:
[----:B------:R-:W-:Y:S01]  /*1290*/  IMAD.IADD R12, R30, 0x1, R41 ;  /* 0x000000011e0c7824 */ /* 0x000fe200078e0229 */
[----:B------:R-:W-:Y:S02]  /*12a0*/  IADD3 R41, PT, PT, -R41, R39, R42 ;  /* 0x0000002729297210 */ /* 0x000fe40007ffe12a */
[----:B------:R-:W-:Y:S01]  /*12b0*/  PLOP3.LUT P0, PT, PT, PT, PT, 0x8, 0x80 ;  /* 0x000000000080781c */ /* 0x000fe20003f0e170 */
[C---:B------:R-:W-:Y:S01]  /*12c0*/  VIADD R10, R12.reuse, 0x1 ;  /* 0x000000010c0a7836 */ /* 0x040fe20000000000 */
[----:B------:R-:W-:Y:S01]  /*12d0*/  LEA R14, R12, UR4, 0x3 ;  /* 0x000000040c0e7c11 */ /* 0x000fe2000f8e18ff */
[C---:B------:R-:W-:Y:S01]  /*12e0*/  VIADD R11, R41.reuse, 0x1 ;  /* 0x00000001290b7836 */ /* 0x040fe20000000000 */
[C---:B------:R-:W-:Y:S02]  /*12f0*/  LEA R13, R41.reuse, UR4, 0x3 ;  /* 0x00000004290d7c11 */ /* 0x040fe4000f8e18ff */
[----:B------:R-:W-:Y:S01]  /*1300*/  ISETP.GE.AND P1, PT, R41, R38, PT ;  /* 0x000000262900720c */ /* 0x000fe20003f26270 */
[----:B------:R-:W-:Y:S04]  /*1310*/  LDS.64 R18, [R14] ;  /* 0x000000000e127984 */ /* 0x000fe80000000a00 */
[----:B------:R-:W0:Y:S08]  /*1320*/  LDS.64 R30, [R13] ;  /* 0x000000000d1e7984 */ /* 0x000e300000000a00 */
[----:B0-----:R-:W-:-:S04]  /*1330*/  @!P1 ISETP.GE.AND P2, PT, R31, R19, PT ;  /* 0x000000131f00920c */ /* 0x001fc80003f46270 */
[----:B------:R-:W-:-:S04]  /*1340*/  @!P1 ISETP.GE.OR P0, PT, R12, R39, !P2 ;  /* 0x000000270c00920c */ /* 0x000fc80005706670 */
[----:B------:R-:W-:Y:S02]  /*1350*/  SEL R9, R31, R19, P0 ;  /* 0x000000131f097207 */ /* 0x000fe40000000000 */
[----:B------:R-:W-:-:S07]  /*1360*/  SEL R8, R30, R18, P0 ;  /* 0x000000121e087207 */ /* 0x000fce0000000000 */
[----:B------:R0:W-:Y:S01]  /*1370*/  @P0 LDS.64 R30, [R13+0x8] ;  /* 0x000008000d1e0984 */ /* 0x0001e20000000a00 */
[----:B------:R-:W-:Y:S02]  /*1380*/  @!P0 IMAD.MOV R11, RZ, RZ, R41 ;  /* 0x000000ffff0b8224 */ /* 0x000fe400078e0229 */
[----:B------:R-:W-:Y:S01]  /*1390*/  @P0 IMAD.MOV R10, RZ, RZ, R12 ;  /* 0x000000ffff0a0224 */ /* 0x000fe200078e020c */
[----:B------:R-:W1:Y:S01]  /*13a0*/  @!P0 LDS.64 R18, [R14+0x8] ;  /* 0x000008000e128984 */ /* 0x000e620000000a00 */
[----:B------:R-:W-:Y:S02]  /*13b0*/  PLOP3.LUT P0, PT, PT, PT, PT, 0x8, 0x80 ;  /* 0x000000000080781c */ /* 0x000fe40003f0e170 */
[C---:B------:R-:W-:Y:S01]  /*13c0*/  ISETP.GE.AND P1, PT, R11.reuse, R38, PT ;  /* 0x000000260b00720c */ /* 0x040fe20003f26270 */
[----:B------:R-:W-:Y:S02]  /*13d0*/  VIADD R12, R10, 0x1 ;  /* 0x000000010a0c7836 */ /* 0x000fe40000000000 */
[----:B0-----:R-:W-:-:S10]  /*13e0*/  VIADD R13, R11, 0x1 ;  /* 0x000000010b0d7836 */ /* 0x001fd40000000000 */
[----:B-1----:R-:W-:-:S04]  /*13f0*/  @!P1 ISETP.GE.AND P2, PT, R31, R19, PT ;  /* 0x000000131f00920c */ /* 0x002fc80003f46270 */
[----:B------:R-:W-:-:S13]  /*1400*/  @!P1 ISETP.GE.OR P0, PT, R10, R39, !P2 ;  /* 0x000000270a00920c */ /* 0x000fda0005706670 */
[----:B------:R-:W-:Y:S01]  /*1410*/  @P0 IMAD.MOV R12, RZ, RZ, R10 ;  /* 0x000000ffff0c0224 */ /* 0x000fe200078e020a */
[----:B------:R-:W-:Y:S01]  /*1420*/  SEL R10, R30, R18, P0 ;  /* 0x000000121e0a7207 */ /* 0x000fe20000000000 */
        /* <DEDUP_REMOVED lines=71> */
[----:B------:R-:W-:Y:S02]  /*18a0*/  SEL R17, R31, R19, P0 ;  /* 0x000000131f117207 */ /* 0x000fe40000000000 */
[----:B------:R-:W-:Y:S02]  /*18b0*/  @!P0 LEA R44, R42, UR4, 0x3 ;  /* 0x000000042a2c8c11 */ /* 0x000fe4000f8e18ff */
[C---:B------:R-:W-:Y:S02]  /*18c0*/  @P0 LEA R41, R45.reuse, UR4, 0x3 ;  /* 0x000000042d290c11 */ /* 0x040fe4000f8e18ff */
[----:B------:R-:W-:Y:S01]  /*18d0*/  ISETP.GE.AND P1, PT, R45, R38, PT ;  /* 0x000000262d00720c */ /* 0x000fe20003f26270 */
[----:B------:R-:W-:Y:S04]  /*18e0*/  @!P0 LDS.64 R18, [R44] ;  /* 0x000000002c128984 */ /* 0x000fe80000000a00 */
[----:B------:R-:W0:Y:S01]  /*18f0*/  @P0 LDS.64 R30, [R41] ;  /* 0x00000000291e0984 */ /* 0x000e220000000a00 */
[----:B------:R-:W-:-:S07]  /*1900*/  PLOP3.LUT P0, PT, PT, PT, PT, 0x8, 0x80 ;  /* 0x000000000080781c */ /* 0x000fce0003f0e170 */
[----:B0-----:R-:W-:-:S04]  /*1910*/  @!P1 ISETP.GE.AND P2, PT, R31, R19, PT ;  /* 0x000000131f00920c */ /* 0x001fc80003f46270 */
[----:B------:R-:W-:Y:S02]  /*1920*/  @!P1 ISETP.GE.OR P0, PT, R42, R39, !P2 ;  /* 0x000000272a00920c */ /* 0x000fe40005706670 */
[C---:B------:R-:W-:Y:S01]  /*1930*/  ISETP.GE.U32.AND P1, PT, R40.reuse, 0x81, PT ;  /* 0x000000812800780c */ /* 0x040fe20003f26070 */
[----:B------:R-:W-:Y:S01]  /*1940*/  IMAD.SHL.U32 R40, R40, 0x2, RZ ;  /* 0x0000000228287824 */ /* 0x000fe200078e00ff */
[----:B------:R-:W-:Y:S02]  /*1950*/  SEL R19, R31, R19, P0 ;  /* 0x000000131f137207 */ /* 0x000fe40000000000 */
[----:B------:R-:W-:-:S09]  /*1960*/  SEL R18, R30, R18, P0 ;  /* 0x000000121e127207 */ /* 0x000fd20000000000 */
[----:B------:R-:W-:Y:S05]  /*1970*/  @!P1 BRA `(.L_x_55) ;  /* 0xfffffff400889947 */ /* 0x000fea000383ffff */
[----:B------:R-:W0:Y:S02]  /*1980*/  LDCU.U8 UR4, c[0x0][0x380] ;  /* 0x00007000ff0477ac */ /* 0x000e240008000000 */
[----:B0-----:R-:W-:-:S04]  /*1990*/  UPRMT UR4, UR4, 0x8880, URZ ;  /* 0x0000888004047896 */ /* 0x001fc800080000ff */
[----:B------:R-:W-:Y:S01]  /*19a0*/  UISETP.NE.AND UP0, UPT, UR4, URZ, UPT ;  /* 0x000000ff0400728c */ /* 0x000fe2000bf05270 */
[----:B------:R-:W-:Y:S08]  /*19b0*/  BAR.SYNC.DEFER_BLOCKING 0x0 ;  /* 0x0000000000007b1d */ /* 0x000ff00000010000 */
[----:B------:R-:W-:Y:S05]  /*19c0*/  BRA.U !UP0, `(.L_x_56) ;  /* 0x0000000108b47547 */ /* 0x000fea000b800000 */
[----:B------:R-:W0:Y:S01]  /*19d0*/  S2R R29, SR_TID.X ;  /* 0x00000000001d7919 */ /* 0x000e220000002100 */
[----:B------:R-:W1:Y:S01]  /*19e0*/  LDCU.64 UR4, c[0x0][0x398] ;  /* 0x00007300ff0477ac */ /* 0x000e620008000a00 */
[----:B------:R-:W2:Y:S01]  /*19f0*/  S2R R28, SR_CTAID.X ;  /* 0x00000000001c7919 */ /* 0x000ea20000002500 */
[----:B------:R-:W-:Y:S04]  /*1a00*/  STS.64 [R24], R8 ;  /* 0x0000000818007388 */ /* 0x000fe80000000a00 */
[----:B------:R-:W-:Y:S04]  /*1a10*/  STS.64 [R7+0x8], R10 ;  /* 0x0000080a07007388 */ /* 0x000fe80000000a00 */
[----:B------:R-:W-:Y:S04]  /*1a20*/  STS.64 [R6+0x10], R12 ;  /* 0x0000100c06007388 */ /* 0x000fe80000000a00 */
[----:B------:R-:W-:Y:S04]  /*1a30*/  STS.64 [R5+0x18], R14 ;  /* 0x0000180e05007388 */ /* 0x000fe80000000a00 */
[----:B------:R-:W-:Y:S04]  /*1a40*/  STS.64 [R4+0x20], R20 ;  /* 0x0000201404007388 */ /* 0x000fe80000000a00 */
[----:B------:R-:W-:Y:S04]  /*1a50*/  STS.64 [R3+0x28], R22 ;  /* 0x0000281603007388 */ /* 0x000fe80000000a00 */
[----:B------:R-:W-:Y:S04]  /*1a60*/  STS.64 [R2+0x30], R16 ;  /* 0x0000301002007388 */ /* 0x000fe80000000a00 */
[----:B------:R0:W-:Y:S01]  /*1a70*/  STS.64 [R0+0x38], R18 ;  /* 0x0000381200007388 */ /* 0x0001e20000000a00 */
[----:B------:R-:W-:-:S03]  /*1a80*/  NOP ;  /* 0x0000000000007918 */ /* 0x000fc60000000000 */
[----:B------:R-:W3:Y:S04]  /*1a90*/  LDS.64 R30, [R37] ;  /* 0x00000000251e7984 */ /* 0x000ee80000000a00 */
[----:B------:R-:W4:Y:S01]  /*1aa0*/  LDS.64 R38, [R36+0x100] ;  /* 0x0001000024267984 */ /* 0x000f220000000a00 */
[----:B0-----:R-:W-:Y:S02]  /*1ab0*/  IMAD.SHL.U32 R0, R29, 0x8, RZ ;  /* 0x000000081d007824 */ /* 0x001fe400078e00ff */
[----:B--2---:R-:W-:Y:S01]  /*1ac0*/  IMAD.WIDE.U32 R28, R28, 0x800, RZ ;  /* 0x000008001c1c7825 */ /* 0x004fe200078e00ff */
[----:B------:R-:W0:Y:S02]  /*1ad0*/  LDS.64 R8, [R35+0x200] ;  /* 0x0002000023087984 */ /* 0x000e240000000a00 */
[----:B------:R-:W-:-:S02]  /*1ae0*/  LOP3.LUT R3, R0, 0x1f00, RZ, 0xc0, !PT ;  /* 0x00001f0000037812 */ /* 0x000fc400078ec0ff */
[----:B------:R-:W2:Y:S01]  /*1af0*/  LDS.64 R10, [R34+0x300] ;  /* 0x00030000220a7984 */ /* 0x000ea20000000a00 */
[----:B------:R-:W-:-:S03]  /*1b00*/  LOP3.LUT R0, R28, 0x1f, R32, 0xf8, !PT ;  /* 0x0000001f1c007812 */ /* 0x000fc600078ef820 */
[----:B------:R-:W5:Y:S01]  /*1b10*/  LDS.64 R6, [R33+0x400] ;  /* 0x0004000021067984 */ /* 0x000f620000000a00 */
[----:B------:R-:W-:-:S03]  /*1b20*/  IADD3 R0, P0, PT, R3, R0, RZ ;  /* 0x0000000003007210 */ /* 0x000fc60007f1e0ff */
[----:B------:R-:W5:Y:S02]  /*1b30*/  LDS.64 R12, [R27+0x500] ;  /* 0x000500001b0c7984 */ /* 0x000f640000000a00 */
[----:B------:R-:W-:Y:S01]  /*1b40*/  IMAD.X R29, RZ, RZ, R29, P0 ;  /* 0x000000ffff1d7224 */ /* 0x000fe200000e061d */
[C---:B-1----:R-:W-:Y:S01]  /*1b50*/  LEA R2, P0, R0.reuse, UR4, 0x3 ;  /* 0x0000000400027c11 */ /* 0x042fe2000f8018ff */
[----:B------:R-:W1:Y:S03]  /*1b60*/  LDS.64 R4, [R26+0x600] ;  /* 0x000600001a047984 */ /* 0x000e660000000a00 */
[----:B------:R-:W-:Y:S01]  /*1b70*/  LEA.HI.X R3, R0, UR5, R29, 0x3, P0 ;  /* 0x0000000500037c11 */ /* 0x000fe200080f1c1d */
[----:B------:R-:W1:Y:S04]  /*1b80*/  LDS.64 R24, [R25+0x700] ;  /* 0x0007000019187984 */ /* 0x000e680000000a00 */
[----:B---3--:R-:W-:Y:S04]  /*1b90*/  STG.E desc[UR6][R2.64], R30 ;  /* 0x0000001e02007986 */ /* 0x008fe8000c101906 */
[----:B------:R-:W-:Y:S04]  /*1ba0*/  STG.E desc[UR6][R2.64+0x4], R31 ;  /* 0x0000041f02007986 */ /* 0x000fe8000c101906 */
[----:B----4-:R-:W-:Y:S04]  /*1bb0*/  STG.E desc[UR6][R2.64+0x100], R38 ;  /* 0x0001002602007986 */ /* 0x010fe8000c101906 */
[----:B------:R-:W-:Y:S04]  /*1bc0*/  STG.E desc[UR6][R2.64+0x104], R39 ;  /* 0x0001042702007986 */ /* 0x000fe8000c101906 */
[----:B0-----:R-:W-:Y:S04]  /*1bd0*/  STG.E desc[UR6][R2.64+0x200], R8 ;  /* 0x0002000802007986 */ /* 0x001fe8000c101906 */
[----:B------:R-:W-:Y:S04]  /*1be0*/  STG.E desc[UR6][R2.64+0x204], R9 ;  /* 0x0002040902007986 */ /* 0x000fe8000c101906 */
[----:B--2---:R-:W-:Y:S04]  /*1bf0*/  STG.E desc[UR6][R2.64+0x300], R10 ;  /* 0x0003000a02007986 */ /* 0x004fe8000c101906 */
[----:B------:R-:W-:Y:S04]  /*1c00*/  STG.E desc[UR6][R2.64+0x304], R11 ;  /* 0x0003040b02007986 */ /* 0x000fe8000c101906 */
[----:B-----5:R-:W-:Y:S04]  /*1c10*/  STG.E desc[UR6][R2.64+0x400], R6 ;  /* 0x0004000602007986 */ /* 0x020fe8000c101906 */
[----:B------:R-:W-:Y:S04]  /*1c20*/  STG.E desc[UR6][R2.64+0x404], R7 ;  /* 0x0004040702007986 */ /* 0x000fe8000c101906 */
[----:B------:R-:W-:Y:S04]  /*1c30*/  STG.E desc[UR6][R2.64+0x500], R12 ;  /* 0x0005000c02007986 */ /* 0x000fe8000c101906 */
[----:B------:R-:W-:Y:S04]  /*1c40*/  STG.E desc[UR6][R2.64+0x504], R13 ;  /* 0x0005040d02007986 */ /* 0x000fe8000c101906 */
[----:B-1----:R-:W-:Y:S04]  /*1c50*/  STG.E desc[UR6][R2.64+0x600], R4 ;  /* 0x0006000402007986 */ /* 0x002fe8000c101906 */
[----:B------:R-:W-:Y:S04]  /*1c60*/  STG.E desc[UR6][R2.64+0x604], R5 ;  /* 0x0006040502007986 */ /* 0x000fe8000c101906 */
[----:B------:R-:W-:Y:S04]  /*1c70*/  STG.E desc[UR6][R2.64+0x700], R24 ;  /* 0x0007001802007986 */ /* 0x000fe8000c101906 */
[----:B------:R-:W-:Y:S01]  /*1c80*/  STG.E desc[UR6][R2.64+0x704], R25 ;  /* 0x0007041902007986 */ /* 0x000fe2000c101906 */
[----:B------:R-:W-:Y:S05]  /*1c90*/  EXIT ;  /* 0x000000000000794d */ /* 0x000fea0003800000 */
.L_x_56:
[----:B------:R-:W-:Y:S01]  /*1ca0*/  STS.64 [R24], R8 ;  /* 0x0000000818007388 */ /* 0x000fe20000000a00 */
[----:B------:R-:W0:Y:S03]  /*1cb0*/  LDCU.64 UR4, c[0x0][0x3b0] ;  /* 0x00007600ff0477ac */ /* 0x000e260008000a00 */
[----:B------:R-:W-:Y:S04]  /*1cc0*/  STS.64 [R7+0x8], R10 ;  /* 0x0000080a07007388 */ /* 0x000fe80000000a00 */
[----:B------:R-:W-:Y:S04]  /*1cd0*/  STS.64 [R6+0x10], R12 ;  /* 0x0000100c06007388 */ /* 0x000fe80000000a00 */
[----:B------:R-:W-:Y:S04]  /*1ce0*/  STS.64 [R5+0x18], R14 ;  /* 0x0000180e05007388 */ /* 0x000fe80000000a00 */
[----:B------:R-:W-:Y:S04]  /*1cf0*/  STS.64 [R4+0x20], R20 ;  /* 0x0000201404007388 */ /* 0x000fe80000000a00 */
[----:B------:R-:W-:Y:S04]  /*1d00*/  STS.64 [R3+0x28], R22 ;  /* 0x0000281603007388 */ /* 0x000fe80000000a00 */
[----:B------:R0:W-:Y:S04]  /*1d10*/  STS.64 [R2+0x30], R16 ;  /* 0x0000301002007388 */ /* 0x0001e80000000a00 */
[----:B------:R-:W-:Y:S01]  /*1d20*/  STS.64 [R0+0x38], R18 ;  /* 0x0000381200007388 */ /* 0x000fe20000000a00 */
[----:B------:R-:W-:-:S03]  /*1d30*/  NOP ;  /* 0x0000000000007918 */ /* 0x000fc60000000000 */
[----:B------:R-:W1:Y:S01]  /*1d40*/  LDS.64 R30, [R37] ;  /* 0x00000000251e7984 */ /* 0x000e620000000a00 */
[----:B0-----:R-:W-:-:S03]  /*1d50*/  IADD3 R2, P0, PT, R29, UR4, RZ ;  /* 0x000000041d027c10 */ /* 0x001fc6000ff1e0ff */
[----:B------:R-:W0:Y:S01]  /*1d60*/  LDS.64 R38, [R36+0x100] ;  /* 0x0001000024267984 */ /* 0x000e220000000a00 */
[----:B------:R-:W-:-:S03]  /*1d70*/  IADD3.X R3, PT, PT, R28, UR5, RZ, P0, !PT ;  /* 0x000000051c037c10 */ /* 0x000fc600087fe4ff */
[----:B------:R-:W2:Y:S04]  /*1d80*/  LDS.64 R8, [R35+0x200] ;  /* 0x0002000023087984 */ /* 0x000ea80000000a00 */
[----:B------:R-:W3:Y:S04]  /*1d90*/  LDS.64 R10, [R34+0x300] ;  /* 0x00030000220a7984 */ /* 0x000ee80000000a00 */
[----:B------:R-:W4:Y:S04]  /*1da0*/  LDS.64 R32, [R33+0x400] ;  /* 0x0004000021207984 */ /* 0x000f280000000a00 */
[----:B------:R-:W5:Y:S04]  /*1db0*/  LDS.64 R6, [R27+0x500] ;  /* 0x000500001b067984 */ /* 0x000f680000000a00 */
[----:B------:R-:W5:Y:S04]  /*1dc0*/  LDS.64 R4, [R26+0x600] ;  /* 0x000600001a047984 */ /* 0x000f680000000a00 */
[----:B------:R-:W5:Y:S04]  /*1dd0*/  LDS.64 R24, [R25+0x700] ;  /* 0x0007000019187984 */ /* 0x000f680000000a00 */
[----:B-1----:R-:W-:Y:S04]  /*1de0*/  STG.E desc[UR6][R2.64], R30 ;  /* 0x0000001e02007986 */ /* 0x002fe8000c101906 */
[----:B------:R-:W-:Y:S04]  /*1df0*/  STG.E desc[UR6][R2.64+0x4], R31 ;  /* 0x0000041f02007986 */ /* 0x000fe8000c101906 */
[----:B0-----:R-:W-:Y:S04]  /*1e00*/  STG.E desc[UR6][R2.64+0x100], R38 ;  /* 0x0001002602007986 */ /* 0x001fe8000c101906 */
[----:B------:R-:W-:Y:S04]  /*1e10*/  STG.E desc[UR6][R2.64+0x104], R39 ;  /* 0x0001042702007986 */ /* 0x000fe8000c101906 */
[----:B--2---:R-:W-:Y:S04]  /*1e20*/  STG.E desc[UR6][R2.64+0x200], R8 ;  /* 0x0002000802007986 */ /* 0x004fe8000c101906 */
[----:B------:R-:W-:Y:S04]  /*1e30*/  STG.E desc[UR6][R2.64+0x204], R9 ;  /* 0x0002040902007986 */ /* 0x000fe8000c101906 */
[----:B---3--:R-:W-:Y:S04]  /*1e40*/  STG.E desc[UR6][R2.64+0x300], R10 ;  /* 0x0003000a02007986 */ /* 0x008fe8000c101906 */
[----:B------:R-:W-:Y:S04]  /*1e50*/  STG.E desc[UR6][R2.64+0x304], R11 ;  /* 0x0003040b02007986 */ /* 0x000fe8000c101906 */
[----:B----4-:R-:W-:Y:S04]  /*1e60*/  STG.E desc[UR6][R2.64+0x400], R32 ;  /* 0x0004002002007986 */ /* 0x010fe8000c101906 */
        /* <DEDUP_REMOVED lines=8> */
.L_x_51:
[----:B------:R-:W0:Y:S01]  /*1ef0*/  LDC.64 R4, c[0x0][0x388] ;  /* 0x0000e200ff047b82 */ /* 0x000e220000000a00 */
[----:B------:R-:W-:Y:S01]  /*1f00*/  ACQBULK ;  /* 0x000000000000782e */ /* 0x000fe20000000000 */
[----:B------:R-:W1:Y:S06]  /*1f10*/  S2R R37, SR_TID.X ;  /* 0x0000000000257919 */ /* 0x000e6c0000002100 */
[----:B------:R-:W2:Y:S01]  /*1f20*/  LDC R9, c[0x0][0x3a8] ;  /* 0x0000ea00ff097b82 */ /* 0x000ea20000000800 */
[----:B0-----:R-:W-:-:S05]  /*1f30*/  IMAD.WIDE.U32 R4, R7, 0x4000, R4 ;  /* 0x0000400007047825 */ /* 0x001fca00078e0004 */
[----:B------:R-:W3:Y:S04]  /*1f40*/  LDG.E R3, desc[UR6][R4.64+0x4] ;  /* 0x0000040604037981 */ /* 0x000ee8000c1e1900 */
[----:B------:R-:W4:Y:S01]  /*1f50*/  LDG.E R2, desc[UR6][R4.64] ;  /* 0x0000000604027981 */ /* 0x000f22000c1e1900 */
[----:B-1----:R-:W-:Y:S02]  /*1f60*/  IMAD.SHL.U32 R39, R37, 0x8, RZ ;  /* 0x0000000825277824 */ /* 0x002fe400078e00ff */
[----:B------:R-:W-:-:S03]  /*1f70*/  IMAD.U32 R38, R7, -0x800, RZ ;  /* 0xfffff80007267824 */ /* 0x000fc600078e00ff */
[----:B------:R-:W-:Y:S02]  /*1f80*/  LOP3.LUT R0, R39, 0x1f00, RZ, 0xc0, !PT ;  /* 0x00001f0027007812 */ /* 0x000fe400078ec0ff */
[----:B--2---:R-:W-:Y:S02]  /*1f90*/  VIADDMNMX R38, R38, R9, 0x800, PT ;  /* 0x0000080026267446 */ /* 0x004fe40003800109 */
[----:B------:R-:W-:-:S04]  /*1fa0*/  LOP3.LUT R40, R0, 0x1f, R37, 0xf8, !PT ;  /* 0x0000001f00287812 */ /* 0x000fc800078ef825 */
[C---:B------:R-:W-:Y:S01]  /*1fb0*/  LEA R18, P0, R40.reuse, R4, 0x3 ;  /* 0x0000000428127211 */ /* 0x040fe200078018ff */
[C---:B------:R-:W-:Y:S02]  /*1fc0*/  VIADD R7, R40.reuse, 0x20 ;  /* 0x0000002028077836 */ /* 0x040fe40000000000 */
[C---:B------:R-:W-:Y:S02]  /*1fd0*/  VIADD R9, R40.reuse, 0x60 ;  /* 0x0000006028097836 */ /* 0x040fe40000000000 */
[----:B------:R-:W-:Y:S01]  /*1fe0*/  IMAD.X R19, RZ, RZ, R5, P0 ;  /* 0x000000ffff137224 */ /* 0x000fe200000e0605 */
[-C--:B------:R-:W-:Y:S01]  /*1ff0*/  ISETP.GE.AND P1, PT, R7, R38.reuse, PT ;  /* 0x000000260700720c */ /* 0x080fe20003f26270 */
[C---:B------:R-:W-:Y:S01]  /*2000*/  VIADD R7, R40.reuse, 0x40 ;  /* 0x0000004028077836 */ /* 0x040fe20000000000 */
[CC--:B------:R-:W-:Y:S01]  /*2010*/  ISETP.GE.AND P0, PT, R40.reuse, R38.reuse, PT ;  /* 0x000000262800720c */ /* 0x0c0fe20003f06270 */
[C---:B------:R-:W-:Y:S01]  /*2020*/  VIADD R11, R40.reuse, 0x80 ;  /* 0x00000080280b7836 */ /* 0x040fe20000000000 */
[-C--:B------:R-:W-:Y:S01]  /*2030*/  ISETP.GE.AND P3, PT, R9, R38.reuse, PT ;  /* 0x000000260900720c */ /* 0x080fe20003f66270 */
[C---:B------:R-:W-:Y:S01]  /*2040*/  VIADD R15, R40.reuse, 0xa0 ;  /* 0x000000a0280f7836 */ /* 0x040fe20000000000 */
[-C--:B------:R-:W-:Y:S01]  /*2050*/  ISETP.GE.AND P2, PT, R7, R38.reuse, PT ;  /* 0x000000260700720c */ /* 0x080fe20003f46270 */
[C---:B------:R-:W-:Y:S01]  /*2060*/  VIADD R17, R40.reuse, 0xc0 ;  /* 0x000000c028117836 */ /* 0x040fe20000000000 */
[----:B------:R-:W-:Y:S01]  /*2070*/  ISETP.GE.AND P4, PT, R11, R38, PT ;  /* 0x000000260b00720c */ /* 0x000fe20003f86270 */
[----:B------:R-:W-:-:S02]  /*2080*/  VIADD R21, R40, 0xe0 ;  /* 0x000000e028157836 */ /* 0x000fc40000000000 */
[----:B---3--:R-:W-:-:S04]  /*2090*/  IMAD.MOV.U32 R9, RZ, RZ, R3 ;  /* 0x000000ffff097224 */ /* 0x008fc800078e0003 */
[----:B------:R-:W2:Y:S01]  /*20a0*/  @!P0 LDG.E R3, desc[UR6][R18.64+0x4] ;  /* 0x0000040612038981 */ /* 0x000ea2000c1e1900 */
[----:B----4-:R-:W-:Y:S02]  /*20b0*/  IMAD.MOV.U32 R8, RZ, RZ, R2 ;  /* 0x000000ffff087224 */ /* 0x010fe400078e0002 */
[--C-:B------:R-:W-:Y:S01]  /*20c0*/  IMAD.MOV.U32 R5, RZ, RZ, R9.reuse ;  /* 0x000000ffff057224 */ /* 0x100fe200078e0009 */
[----:B------:R-:W2:Y:S01]  /*20d0*/  @!P0 LDG.E R2, desc[UR6][R18.64] ;  /* 0x0000000612028981 */ /* 0x000ea2000c1e1900 */
[--C-:B------:R-:W-:Y:S02]  /*20e0*/  IMAD.MOV.U32 R4, RZ, RZ, R8.reuse ;  /* 0x000000ffff047224 */ /* 0x100fe400078e0008 */
[--C-:B------:R-:W-:Y:S02]  /*20f0*/  IMAD.MOV.U32 R7, RZ, RZ, R9.reuse ;  /* 0x000000ffff077224 */ /* 0x100fe400078e0009 */
[----:B------:R-:W-:Y:S01]  /*2100*/  IMAD.MOV.U32 R6, RZ, RZ, R8 ;  /* 0x000000ffff067224 */ /* 0x000fe200078e0008 */
[----:B------:R-:W3:Y:S01]  /*2110*/  @!P1 LDG.E R5, desc[UR6][R18.64+0x104] ;  /* 0x0001040612059981 */ /* 0x000ee2000c1e1900 */
[----:B------:R-:W-:Y:S01]  /*2120*/  ISETP.GE.AND P0, PT, R15, R38, PT ;  /* 0x000000260f00720c */ /* 0x000fe20003f06270 */
[----:B------:R-:W-:-:S02]  /*2130*/  IMAD.MOV.U32 R11, RZ, RZ, R9 ;  /* 0x000000ffff0b7224 */ /* 0x000fc400078e0009 */
[----:B------:R-:W3:Y:S01]  /*2140*/  @!P1 LDG.E R4, desc[UR6][R18.64+0x100] ;  /* 0x0001000612049981 */ /* 0x000ee2000c1e1900 */
[-C--:B------:R-:W-:Y:S01]  /*2150*/  ISETP.GE.AND P1, PT, R17, R38.reuse, PT ;  /* 0x000000261100720c */ /* 0x080fe20003f26270 */
[--C-:B------:R-:W-:Y:S02]  /*2160*/  IMAD.MOV.U32 R10, RZ, RZ, R8.reuse ;  /* 0x000000ffff0a7224 */ /* 0x100fe400078e0008 */
[----:B------:R-:W4:Y:S01]  /*2170*/  @!P2 LDG.E R7, desc[UR6][R18.64+0x204] ;  /* 0x000204061207a981 */ /* 0x000f22000c1e1900 */
[--C-:B------:R-:W-:Y:S02]  /*2180*/  IMAD.MOV.U32 R13, RZ, RZ, R9.reuse ;  /* 0x000000ffff0d7224 */ /* 0x100fe400078e0009 */
[----:B------:R-:W-:Y:S01]  /*2190*/  IMAD.MOV.U32 R12, RZ, RZ, R8 ;  /* 0x000000ffff0c7224 */ /* 0x000fe200078e0008 */
[----:B------:R-:W4:Y:S01]  /*21a0*/  @!P2 LDG.E R6, desc[UR6][R18.64+0x200] ;  /* 0x000200061206a981 */ /* 0x000f22000c1e1900 */
[----:B------:R-:W-:Y:S01]  /*21b0*/  ISETP.GE.AND P2, PT, R21, R38, PT ;  /* 0x000000261500720c */ /* 0x000fe20003f46270 */
[----:B------:R-:W-:-:S02]  /*21c0*/  IMAD.MOV.U32 R15, RZ, RZ, R9 ;  /* 0x000000ffff0f7224 */ /* 0x000fc400078e0009 */
[--C-:B------:R-:W-:Y:S01]  /*21d0*/  IMAD.MOV.U32 R14, RZ, RZ, R8.reuse ;  /* 0x000000ffff0e7224 */ /* 0x100fe200078e0008 */
[----:B------:R-:W5:Y:S01]  /*21e0*/  @!P3 LDG.E R11, desc[UR6][R18.64+0x304] ;  /* 0x00030406120bb981 */ /* 0x000f62000c1e1900 */
[----:B------:R-:W-:Y:S02]  /*21f0*/  IMAD.MOV.U32 R17, RZ, RZ, R9 ;  /* 0x000000ffff117224 */ /* 0x000fe400078e0009 */
[----:B------:R-:W-:Y:S01]  /*2200*/  IMAD.MOV.U32 R16, RZ, RZ, R8 ;  /* 0x000000ffff107224 */ /* 0x000fe200078e0008 */
[----:B------:R-:W5:Y:S04]  /*2210*/  @!P3 LDG.E R10, desc[UR6][R18.64+0x300] ;  /* 0x00030006120ab981 */ /* 0x000f68000c1e1900 */
[----:B------:R-:W5:Y:S04]  /*2220*/  @!P4 LDG.E R13, desc[UR6][R18.64+0x404] ;  /* 0x00040406120dc981 */ /* 0x000f68000c1e1900 */
[----:B------:R-:W5:Y:S04]  /*2230*/  @!P4 LDG.E R12, desc[UR6][R18.64+0x400] ;  /* 0x00040006120cc981 */ /* 0x000f68000c1e1900 */
[----:B------:R-:W5:Y:S04]  /*2240*/  @!P0 LDG.E R15, desc[UR6][R18.64+0x504] ;  /* 0x00050406120f8981 */ /* 0x000f68000c1e1900 */
[----:B------:R-:W5:Y:S04]  /*2250*/  @!P0 LDG.E R14, desc[UR6][R18.64+0x500] ;  /* 0x00050006120e8981 */ /* 0x000f68000c1e1900 */
[----:B------:R-:W5:Y:S04]  /*2260*/  @!P1 LDG.E R17, desc[UR6][R18.64+0x604] ;  /* 0x0006040612119981 */ /* 0x000f68000c1e1900 */
[----:B------:R-:W5:Y:S04]  /*2270*/  @!P1 LDG.E R16, desc[UR6][R18.64+0x600] ;  /* 0x0006000612109981 */ /* 0x000f68000c1e1900 */
[----:B------:R-:W5:Y:S04]  /*2280*/  @!P2 LDG.E R9, desc[UR6][R18.64+0x704] ;  /* 0x000704061209a981 */ /* 0x000f68000c1e1900 */
[----:B------:R0:W5:Y:S01]  /*2290*/  @!P2 LDG.E R8, desc[UR6][R18.64+0x700] ;  /* 0x000700061208a981 */ /* 0x000162000c1e1900 */
[----:B------:R-:W1:Y:S01]  /*22a0*/  S2R R21, SR_LANEID ;  /* 0x0000000000157919 */ /* 0x000e620000000000 */
[----:B------:R-:W0:Y:S01]  /*22b0*/  S2UR UR5, SR_CgaCtaId ;  /* 0x00000000000579c3 */ /* 0x000e220000008800 */
[----:B------:R-:W-:-:S02]  /*22c0*/  UMOV UR4, 0x400 ;  /* 0x0000040000047882 */ /* 0x000fc40000000000 */
[----:B0-----:R-:W-:Y:S01]  /*22d0*/  ULEA UR4, UR5, UR4, 0x18 ;  /* 0x0000000405047291 */ /* 0x001fe2000f8ec0ff */
[----:B-1----:R-:W-:-:S04]  /*22e0*/  IMAD.IADD R20, R0, 0x1, R21 ;  /* 0x0000000100147824 */ /* 0x002fc800078e0215 */
[----:B------:R-:W-:Y:S02]  /*22f0*/  IMAD R0, R21, 0x7, R20 ;  /* 0x0000000715007824 */ /* 0x000fe400078e0214 */
[C---:B------:R-:W-:Y:S02]  /*2300*/  VIADD R21, R20.reuse, 0x20 ;  /* 0x0000002014157836 */ /* 0x040fe40000000000 */
[C---:B------:R-:W-:Y:S02]  /*2310*/  VIADD R23, R20.reuse, 0x40 ;  /* 0x0000004014177836 */ /* 0x040fe40000000000 */
[C---:B------:R-:W-:Y:S01]  /*2320*/  VIADD R19, R20.reuse, 0x80 ;  /* 0x0000008014137836 */ /* 0x040fe20000000000 */
[CC--:B------:R-:W-:Y:S01]  /*2330*/  LEA.HI.SX32 R36, R20.reuse, R20.reuse, 0x1b ;  /* 0x0000001414247211 */ /* 0x0c0fe200078fdaff */
[C---:B------:R-:W-:Y:S01]  /*2340*/  VIADD R25, R20.reuse, 0x60 ;  /* 0x0000006014197836 */ /* 0x040fe20000000000 */
[-C--:B------:R-:W-:Y:S01]  /*2350*/  LEA.HI.SX32 R21, R21, R20.reuse, 0x1b ;  /* 0x0000001415157211 */ /* 0x080fe200078fdaff */
[----:B------:R-:W-:Y:S01]  /*2360*/  VIADD R27, R20, 0xa0 ;  /* 0x000000a0141b7836 */ /* 0x000fe20000000000 */
[----:B------:R-:W-:-:S02]  /*2370*/  LEA.HI.SX32 R23, R23, R20, 0x1b ;  /* 0x0000001417177211 */ /* 0x000fc400078fdaff */
[-C--:B------:R-:W-:Y:S01]  /*2380*/  LEA.HI.SX32 R19, R19, R20.reuse, 0x1b ;  /* 0x0000001413137211 */ /* 0x080fe200078fdaff */
[----:B------:R-:W-:Y:S01]  /*2390*/  VIADD R29, R20, 0xc0 ;  /* 0x000000c0141d7836 */ /* 0x000fe20000000000 */
[----:B------:R-:W-:Y:S01]  /*23a0*/  LEA R36, R36, UR4, 0x3 ;  /* 0x0000000424247c11 */ /* 0x000fe2000f8e18ff */
[----:B------:R-:W-:Y:S01]  /*23b0*/  VIADD R31, R20, 0xe0 ;  /* 0x000000e0141f7836 */ /* 0x000fe20000000000 */
[----:B------:R-:W-:Y:S01]  /*23c0*/  LEA R35, R21, UR4, 0x3 ;  /* 0x0000000415237c11 */ /* 0x000fe2000f8e18ff */
[C---:B------:R-:W-:Y:S01]  /*23d0*/  VIADD R21, R0.reuse, 0x2 ;  /* 0x0000000200157836 */ /* 0x040fe20000000000 */
[-C--:B------:R-:W-:Y:S01]  /*23e0*/  LEA.HI.SX32 R25, R25, R20.reuse, 0x1b ;  /* 0x0000001419197211 */ /* 0x080fe200078fdaff */
[C---:B------:R-:W-:Y:S01]  /*23f0*/  VIADD R33, R0.reuse, 0x4 ;  /* 0x0000000400217836 */ /* 0x040fe20000000000 */
[----:B------:R-:W-:Y:S01]  /*2400*/  LEA R34, R23, UR4, 0x3 ;  /* 0x0000000417227c11 */ /* 0x000fe2000f8e18ff */
[C---:B------:R-:W-:Y:S01]  /*2410*/  VIADD R23, R0.reuse, 0x3 ;  /* 0x0000000300177836 */ /* 0x040fe20000000000 */
[----:B------:R-:W-:Y:S01]  /*2420*/  LEA R28, R19, UR4, 0x3 ;  /* 0x00000004131c7c11 */ /* 0x000fe2000f8e18ff */
[C---:B------:R-:W-:Y:S01]  /*2430*/  VIADD R19, R0.reuse, 0x1 ;  /* 0x0000000100137836 */ /* 0x040fe20000000000 */
[----:B------:R-:W-:Y:S01]  /*2440*/  LEA.HI.SX32 R27, R27, R20, 0x1b ;  /* 0x000000141b1b7211 */ /* 0x000fe200078fdaff */
[----:B------:R-:W-:-:S02]  /*2450*/  VIADD R43, R0, 0x5 ;  /* 0x00000005002b7836 */ /* 0x000fc40000000000 */
[C---:B------:R-:W-:Y:S02]  /*2460*/  VIADD R45, R0.reuse, 0x6 ;  /* 0x00000006002d7836 */ /* 0x040fe40000000000 */
[----:B------:R-:W-:Y:S01]  /*2470*/  VIADD R18, R0, 0x7 ;  /* 0x0000000700127836 */ /* 0x000fe20000000000 */
[-C--:B------:R-:W-:Y:S02]  /*2480*/  LEA.HI.SX32 R26, R29, R20.reuse, 0x1b ;  /* 0x000000141d1a7211 */ /* 0x080fe400078fdaff */
[----:B------:R-:W-:Y:S02]  /*2490*/  LEA.HI.SX32 R31, R31, R20, 0x1b ;  /* 0x000000141f1f7211 */ /* 0x000fe400078fdaff */
[----:B------:R-:W-:Y:S02]  /*24a0*/  LEA R29, R25, UR4, 0x3 ;  /* 0x00000004191d7c11 */ /* 0x000fe4000f8e18ff */
[----:B------:R-:W-:Y:S02]  /*24b0*/  LEA R27, R27, UR4, 0x3 ;  /* 0x000000041b1b7c11 */ /* 0x000fe4000f8e18ff */
[----:B------:R-:W-:-:S02]  /*24c0*/  LEA.HI.SX32 R18, R18, R0, 0x1b ;  /* 0x0000000012127211 */ /* 0x000fc400078fdaff */
[-C--:B------:R-:W-:Y:S02]  /*24d0*/  LEA.HI.SX32 R24, R0, R0.reuse, 0x1b ;  /* 0x0000000000187211 */ /* 0x080fe400078fdaff */
[----:B------:R-:W-:Y:S02]  /*24e0*/  LEA R26, R26, UR4, 0x3 ;  /* 0x000000041a1a7c11 */ /* 0x000fe4000f8e18ff */
[----:B------:R-:W-:Y:S02]  /*24f0*/  LEA R25, R31, UR4, 0x3 ;  /* 0x000000041f197c11 */ /* 0x000fe4000f8e18ff */
[----:B------:R-:W-:Y:S01]  /*2500*/  LEA R24, R24, UR4, 0x3 ;  /* 0x0000000418187c11 */ /* 0x000fe2000f8e18ff */
[----:B--2---:R0:W-:Y:S04]  /*2510*/  STS.64 [R36], R2 ;  /* 0x0000000224007388 */ /* 0x0041e80000000a00 */
[----:B---3--:R1:W-:Y:S01]  /*2520*/  STS.64 [R35+0x100], R4 ;  /* 0x0001000423007388 */ /* 0x0083e20000000a00 */
[----:B0-----:R-:W-:-:S02]  /*2530*/  LEA.HI.SX32 R3, R43, R0, 0x1b ;  /* 0x000000002b037211 */ /* 0x001fc400078fdaff */
[-C--:B------:R-:W-:Y:S01]  /*2540*/  LEA.HI.SX32 R2, R45, R0.reuse, 0x1b ;  /* 0x000000002d027211 */ /* 0x080fe200078fdaff */
[----:B----4-:R0:W-:Y:S01]  /*2550*/  STS.64 [R34+0x200], R6 ;  /* 0x0002000622007388 */ /* 0x0101e20000000a00 */
[-C--:B-1----:R-:W-:Y:S02]  /*2560*/  LEA.HI.SX32 R5, R23, R0.reuse, 0x1b ;  /* 0x0000000017057211 */ /* 0x082fe400078fdaff */
[-C--:B------:R-:W-:Y:S02]  /*2570*/  LEA.HI.SX32 R4, R33, R0.reuse, 0x1b ;  /* 0x0000000021047211 */ /* 0x080fe400078fdaff */
[----:B------:R-:W-:Y:S01]  /*2580*/  LEA R5, R5, UR4, 0x3 ;  /* 0x0000000405057c11 */ /* 0x000fe2000f8e18ff */
[----:B-----5:R1:W-:Y:S01]  /*2590*/  STS.64 [R29+0x300], R10 ;  /* 0x0003000a1d007388 */ /* 0x0203e20000000a00 */
[-C--:B0-----:R-:W-:Y:S02]  /*25a0*/  LEA.HI.SX32 R7, R19, R0.reuse, 0x1b ;  /* 0x0000000013077211 */ /* 0x081fe400078fdaff */
[----:B------:R-:W-:-:S02]  /*25b0*/  LEA.HI.SX32 R6, R21, R0, 0x1b ;  /* 0x0000000015067211 */ /* 0x000fc400078fdaff */
[----:B------:R-:W-:Y:S01]  /*25c0*/  LEA R7, R7, UR4, 0x3 ;  /* 0x0000000407077c11 */ /* 0x000fe2000f8e18ff */
[----:B------:R0:W-:Y:S01]  /*25d0*/  STS.64 [R28+0x400], R12 ;  /* 0x0004000c1c007388 */ /* 0x0001e20000000a00 */
[----:B------:R-:W-:Y:S02]  /*25e0*/  LEA R6, R6, UR4, 0x3 ;  /* 0x0000000406067c11 */ /* 0x000fe4000f8e18ff */
[----:B------:R-:W-:Y:S02]  /*25f0*/  LEA R4, R4, UR4, 0x3 ;  /* 0x0000000404047c11 */ /* 0x000fe4000f8e18ff */
[----:B------:R-:W-:Y:S02]  /*2600*/  LEA R3, R3, UR4, 0x3 ;  /* 0x0000000403037c11 */ /* 0x000fe4000f8e18ff */
[----:B------:R-:W-:Y:S01]  /*2610*/  LEA R2, R2, UR4, 0x3 ;  /* 0x0000000402027c11 */ /* 0x000fe2000f8e18ff */
[----:B------:R-:W-:Y:S01]  /*2620*/  STS.64 [R27+0x500], R14 ;  /* 0x0005000e1b007388 */ /* 0x000fe20000000a00 */
[----:B------:R-:W-:-:S03]  /*2630*/  LEA R0, R18, UR4, 0x3 ;  /* 0x0000000412007c11 */ /* 0x000fc6000f8e18ff */
[----:B------:R-:W-:Y:S04]  /*2640*/  STS.64 [R26+0x600], R16 ;  /* 0x000600101a007388 */ /* 0x000fe80000000a00 */
[----:B------:R-:W-:Y:S01]  /*2650*/  STS.64 [R25+0x700], R8 ;  /* 0x0007000819007388 */ /* 0x000fe20000000a00 */
[----:B------:R-:W-:-:S03]  /*2660*/  NOP ;  /* 0x0000000000007918 */ /* 0x000fc60000000000 */
[----:B------:R-:W-:Y:S04]  /*2670*/  LDS.64 R14, [R7+0x8] ;  /* 0x00000800070e7984 */ /* 0x000fe80000000a00 */
[----:B------:R-:W-:Y:S04]  /*2680*/  LDS.64 R16, [R6+0x10] ;  /* 0x0000100006107984 */ /* 0x000fe80000000a00 */
[----:B------:R-:W-:Y:S04]  /*2690*/  LDS.64 R18, [R5+0x18] ;  /* 0x0000180005127984 */ /* 0x000fe80000000a00 */
[----:B------:R-:W-:Y:S04]  /*26a0*/  LDS.64 R20, [R4+0x20] ;  /* 0x0000200004147984 */ /* 0x000fe80000000a00 */
[----:B------:R-:W-:Y:S04]  /*26b0*/  LDS.64 R22, [R3+0x28] ;  /* 0x0000280003167984 */ /* 0x000fe80000000a00 */
[----:B------:R-:W-:Y:S04]  /*26c0*/  LDS.64 R30, [R2+0x30] ;  /* 0x00003000021e7984 */ /* 0x000fe80000000a00 */
[----:B------:R-:W-:Y:S04]  /*26d0*/  LDS.64 R32, [R0+0x38] ;  /* 0x0000380000207984 */ /* 0x000fe80000000a00 */
[----:B------:R-:W2:Y:S01]  /*26e0*/  LDS.64 R8, [R24] ;  /* 0x0000000018087984 */ /* 0x000ea20000000a00 */
[----:B------:R-:W-:Y:S01]  /*26f0*/  BAR.SYNC.DEFER_BLOCKING 0x0 ;  /* 0x0000000000007b1d */ /* 0x000fe20000010000 */
[----:B-1----:R-:W-:-:S07]  /*2700*/  VIADD R11, R39, 0x1 ;  /* 0x00000001270b7836 */ /* 0x002fce0000000000 */
[----:B------:R-:W-:Y:S01]  /*2710*/  PREEXIT ;  /* 0x000000000000782d */ /* 0x000fe20000000000 */
[C---:B0-----:R-:W-:Y:S01]  /*2720*/  VIADD R13, R39.reuse, 0x3 ;  /* 0x00000003270d7836 */ /* 0x041fe20000000000 */
[----:B------:R-:W-:Y:S01]  /*2730*/  BSSY.RECONVERGENT B0, `(.L_x_57) ;  /* 0x00000c9000007945 */ /* 0x000fe20003800200 */
[----:B------:R-:W-:Y:S01]  /*2740*/  VIADD R43, R39, 0x4 ;  /* 0x00000004272b7836 */ /* 0x000fe20000000000 */
[-C--:B------:R-:W-:Y:S01]  /*2750*/  ISETP.GE.U32.AND P5, PT, R11, R38.reuse, PT ;  /* 0x000000260b00720c */ /* 0x080fe20003fa6070 */
[----:B------:R-:W-:Y:S01]  /*2760*/  VIADD R11, R39, 0x2 ;  /* 0x00000002270b7836 */ /* 0x000fe20000000000 */
[-C--:B------:R-:W-:Y:S01]  /*2770*/  ISETP.GE.U32.AND P1, PT, R13, R38.reuse, PT ;  /* 0x000000260d00720c */ /* 0x080fe20003f26070 */
[--C-:B--2---:R-:W-:Y:S01]  /*2780*/  IMAD.MOV.U32 R13, RZ, RZ, R9.reuse ;  /* 0x000000ffff0d7224 */ /* 0x104fe200078e0009 */
[-C--:B------:R-:W-:Y:S01]  /*2790*/  ISETP.GE.U32.AND P2, PT, R43, R38.reuse, PT ;  /* 0x000000262b00720c */ /* 0x080fe20003f46070 */
[----:B------:R-:W-:Y:S01]  /*27a0*/  IMAD.MOV.U32 R12, RZ, RZ, R8 ;  /* 0x000000ffff0c7224 */ /* 0x000fe200078e0008 */
[----:B------:R-:W-:Y:S01]  /*27b0*/  ISETP.GE.U32.AND P0, PT, R11, R38, PT ;  /* 0x000000260b00720c */ /* 0x000fe20003f06070 */
[----:B------:R-:W-:-:S02]  /*27c0*/  IMAD.MOV.U32 R11, RZ, RZ, R9 ;  /* 0x000000ffff0b7224 */ /* 0x000fc400078e0009 */
[----:B------:R-:W-:Y:S02]  /*27d0*/  VIADD R45, R39, 0x5 ;  /* 0x00000005272d7836 */ /* 0x000fe40000000000 */
[----:B------:R-:W-:Y:S02]  /*27e0*/  IMAD.MOV.U32 R10, RZ, RZ, R8 ;  /* 0x000000ffff0a7224 */ /* 0x000fe400078e0008 */
[----:B------:R-:W-:Y:S01]  /*27f0*/  @!P5 ISETP.GE.AND P6, PT, R9, R15, PT ;  /* 0x0000000f0900d20c */ /* 0x000fe20003fc6270 */
[----:B------:R-:W-:Y:S01]  /*2800*/  @!P5 IMAD.MOV.U32 R11, RZ, RZ, R15 ;  /* 0x000000ffff0bd224 */ /* 0x000fe200078e000f */
[----:B------:R-:W-:Y:S01]  /*2810*/  @!P5 VIMNMX R13, PT, PT, R15, R9, !PT ;  /* 0x000000090f0dd248 */ /* 0x000fe20007fe0100 */
[----:B------:R-:W-:Y:S01]  /*2820*/  VIADD R15, R39, 0x6 ;  /* 0x00000006270f7836 */ /* 0x000fe20000000000 */
[----:B------:R-:W-:Y:S01]  /*2830*/  @!P5 SEL R12, R14, R8, !P6 ;  /* 0x000000080e0cd207 */ /* 0x000fe20007000000 */
[----:B------:R-:W-:Y:S01]  /*2840*/  @!P5 IMAD.MOV.U32 R10, RZ, RZ, R14 ;  /* 0x000000ffff0ad224 */ /* 0x000fe200078e000e */
[----:B------:R-:W-:-:S02]  /*2850*/  @!P0 ISETP.GE.AND P6, PT, R13, R17, PT ;  /* 0x000000110d00820c */ /* 0x000fc40003fc6270 */
[----:B------:R-:W-:Y:S01]  /*2860*/  ISETP.GE.U32.AND P4, PT, R15, R38, PT ;  /* 0x000000260f00720c */ /* 0x000fe20003f86070 */
[----:B------:R-:W-:Y:S01]  /*2870*/  IMAD.MOV.U32 R15, RZ, RZ, R13 ;  /* 0x000000ffff0f7224 */ /* 0x000fe200078e000d */
[----:B------:R-:W-:Y:S01]  /*2880*/  @!P0 VIMNMX R15, PT, PT, R17, R13, !PT ;  /* 0x0000000d110f8248 */ /* 0x000fe20007fe0100 */
[----:B------:R-:W-:Y:S01]  /*2890*/  IMAD.MOV.U32 R14, RZ, RZ, R12 ;  /* 0x000000ffff0e7224 */ /* 0x000fe200078e000c */
[----:B------:R-:W-:Y:S01]  /*28a0*/  @!P0 SEL R14, R16, R12, !P6 ;  /* 0x0000000c100e8207 */ /* 0x000fe20007000000 */
[----:B------:R-:W-:Y:S01]  /*28b0*/  @!P0 IMAD.MOV.U32 R13, RZ, RZ, R17 ;  /* 0x000000ffff0d8224 */ /* 0x000fe200078e0011 */
[----:B------:R-:W-:Y:S01]  /*28c0*/  ISETP.GE.U32.AND P3, PT, R45, R38, PT ;  /* 0x000000262d00720c */ /* 0x000fe20003f66070 */
[----:B------:R-:W-:Y:S01]  /*28d0*/  @!P0 IMAD.MOV.U32 R12, RZ, RZ, R16 ;  /* 0x000000ffff0c8224 */ /* 0x000fe200078e0010 */
[----:B------:R-:W-:Y:S01]  /*28e0*/  @!P1 ISETP.GE.AND P0, PT, R15, R19, PT ;  /* 0x000000130f00920c */ /* 0x000fe20003f06270 */
[----:B------:R-:W-:Y:S01]  /*28f0*/  IMAD.MOV.U32 R17, RZ, RZ, R15 ;  /* 0x000000ffff117224 */ /* 0x000fe200078e000f */
[----:B------:R-:W-:Y:S01]  /*2900*/  @!P1 VIMNMX R17, PT, PT, R19, R15, !PT ;  /* 0x0000000f13119248 */ /* 0x000fe20007fe0100 */
[----:B------:R-:W-:Y:S01]  /*2910*/  IMAD.MOV.U32 R16, RZ, RZ, R14 ;  /* 0x000000ffff107224 */ /* 0x000fe200078e000e */
[----:B------:R-:W-:Y:S01]  /*2920*/  @!P1 SEL R16, R18, R14, !P0 ;  /* 0x0000000e12109207 */ /* 0x000fe20004000000 */
[----:B------:R-:W-:Y:S01]  /*2930*/  @!P1 IMAD.MOV.U32 R15, RZ, RZ, R19 ;  /* 0x000000ffff0f9224 */ /* 0x000fe200078e0013 */
[----:B------:R-:W-:Y:S01]  /*2940*/  @!P2 ISETP.GE.AND P0, PT, R17, R21, PT ;  /* 0x000000151100a20c */ /* 0x000fe20003f06270 */
[----:B------:R-:W-:Y:S01]  /*2950*/  IMAD.MOV.U32 R19, RZ, RZ, R17 ;  /* 0x000000ffff137224 */ /* 0x000fe200078e0011 */
[----:B------:R-:W-:Y:S01]  /*2960*/  @!P2 VIMNMX R19, PT, PT, R21, R17, !PT ;  /* 0x000000111513a248 */ /* 0x000fe20007fe0100 */
[----:B------:R-:W-:Y:S01]  /*2970*/  @!P1 IMAD.MOV.U32 R14, RZ, RZ, R18 ;  /* 0x000000ffff0e9224 */ /* 0x000fe200078e0012 */
[----:B------:R-:W-:Y:S01]  /*2980*/  ISETP.GE.U32.AND P5, PT, R39, R38, PT ;  /* 0x000000262700720c */ /* 0x000fe20003fa6070 */
[----:B------:R-:W-:Y:S01]  /*2990*/  IMAD.MOV.U32 R18, RZ, RZ, R16 ;  /* 0x000000ffff127224 */ /* 0x000fe200078e0010 */
[----:B------:R-:W-:Y:S01]  /*29a0*/  @!P2 SEL R18, R20, R16, !P0 ;  /* 0x000000101412a207 */ /* 0x000fe20004000000 */
[----:B------:R-:W-:Y:S01]  /*29b0*/  @!P2 IMAD.MOV.U32 R17, RZ, RZ, R21 ;  /* 0x000000ffff11a224 */ /* 0x000fe200078e0015 */
[----:B------:R-:W-:Y:S01]  /*29c0*/  @!P3 ISETP.GE.AND P0, PT, R19, R23, PT ;  /* 0x000000171300b20c */ /* 0x000fe20003f06270 */
[----:B------:R-:W-:Y:S01]  /*29d0*/  IMAD.MOV.U32 R21, RZ, RZ, R19 ;  /* 0x000000ffff157224 */ /* 0x000fe200078e0013 */
[----:B------:R-:W-:Y:S01]  /*29e0*/  @!P3 VIMNMX R21, PT, PT, R23, R19, !PT ;  /* 0x000000131715b248 */ /* 0x000fe20007fe0100 */
[----:B------:R-:W-:-:S02]  /*29f0*/  @!P2 IMAD.MOV.U32 R16, RZ, RZ, R20 ;  /* 0x000000ffff10a224 */ /* 0x000fc400078e0014 */
[----:B------:R-:W-:Y:S02]  /*2a00*/  VIADD R39, R39, 0x7 ;  /* 0x0000000727277836 */ /* 0x000fe40000000000 */
[----:B------:R-:W-:Y:S01]  /*2a10*/  IMAD.MOV.U32 R20, RZ, RZ, R18 ;  /* 0x000000ffff147224 */ /* 0x000fe200078e0012 */
[----:B------:R-:W-:Y:S01]  /*2a20*/  @!P3 SEL R20, R22, R18, !P0 ;  /* 0x000000121614b207 */ /* 0x000fe20004000000 */
[----:B------:R-:W-:Y:S01]  /*2a30*/  @!P3 IMAD.MOV.U32 R18, RZ, RZ, R22 ;  /* 0x000000ffff12b224 */ /* 0x000fe200078e0016 */
[----:B------:R-:W-:Y:S01]  /*2a40*/  @!P4 ISETP.GE.AND P0, PT, R21, R31, PT ;  /* 0x0000001f1500c20c */ /* 0x000fe20003f06270 */
[----:B------:R-:W-:Y:S01]  /*2a50*/  IMAD.MOV.U32 R22, RZ, RZ, R21 ;  /* 0x000000ffff167224 */ /* 0x000fe200078e0015 */
[----:B------:R-:W-:Y:S01]  /*2a60*/  ISETP.GE.U32.AND P6, PT, R39, R38, PT ;  /* 0x000000262700720c */ /* 0x000fe20003fc6070 */
[----:B------:R-:W-:Y:S01]  /*2a70*/  IMAD.MOV.U32 R39, RZ, RZ, R20 ;  /* 0x000000ffff277224 */ /* 0x000fe200078e0014 */
[----:B------:R-:W-:Y:S01]  /*2a80*/  @!P4 VIMNMX R22, PT, PT, R31, R21, !PT ;  /* 0x000000151f16c248 */ /* 0x000fe20007fe0100 */
[----:B------:R-:W-:Y:S01]  /*2a90*/  @!P3 IMAD.MOV.U32 R19, RZ, RZ, R23 ;  /* 0x000000ffff13b224 */ /* 0x000fe200078e0017 */
[----:B------:R-:W-:Y:S01]  /*2aa0*/  @!P4 SEL R39, R30, R20, !P0 ;  /* 0x000000141e27c207 */ /* 0x000fe20004000000 */
[----:B------:R-:W-:Y:S01]  /*2ab0*/  @!P4 IMAD.MOV.U32 R21, RZ, RZ, R31 ;  /* 0x000000ffff15c224 */ /* 0x000fe200078e001f */
[----:B------:R-:W-:Y:S01]  /*2ac0*/  SEL R23, R33, R22, !P6 ;  /* 0x0000001621177207 */ /* 0x000fe20007000000 */
[----:B------:R-:W-:Y:S01]  /*2ad0*/  @!P4 IMAD.MOV.U32 R20, RZ, RZ, R30 ;  /* 0x000000ffff14c224 */ /* 0x000fe200078e001e */
[----:B------:R-:W-:Y:S01]  /*2ae0*/  SEL R22, R32, R39, !P6 ;  /* 0x0000002720167207 */ /* 0x000fe20007000000 */
[----:B------:R-:W-:Y:S06]  /*2af0*/  @P5 BRA `(.L_x_58) ;  /* 0x0000000800305947 */ /* 0x000fec0003800000 */
[----:B------:R-:W-:Y:S02]  /*2b00*/  ISETP.GE.AND P0, PT, R11, R9, PT ;  /* 0x000000090b00720c */ /* 0x000fe40003f06270 */
[CC--:B------:R-:W-:Y:S02]  /*2b10*/  VIMNMX R30, PT, PT, R9.reuse, R11.reuse, PT ;  /* 0x0000000b091e7248 */ /* 0x0c0fe40003fe0100 */
[----:B------:R-:W-:Y:S02]  /*2b20*/  VIMNMX R31, PT, PT, R9, R11, !PT ;  /* 0x0000000b091f7248 */ /* 0x000fe40007fe0100 */
[----:B------:R-:W-:Y:S02]  /*2b30*/  ISETP.GE.AND P2, PT, R19, R17, PT ;  /* 0x000000111300720c */ /* 0x000fe40003f46270 */
[CC--:B------:R-:W-:Y:S02]  /*2b40*/  VIMNMX R9, PT, PT, R17.reuse, R19.reuse, PT ;  /* 0x0000001311097248 */ /* 0x0c0fe40003fe0100 */
[----:B------:R-:W-:-:S02]  /*2b50*/  VIMNMX R32, PT, PT, R17, R19, !PT ;  /* 0x0000001311207248 */ /* 0x000fc40007fe0100 */
[----:B------:R-:W-:Y:S02]  /*2b60*/  ISETP.GE.AND P1, PT, R15, R13, PT ;  /* 0x0000000d0f00720c */ /* 0x000fe40003f26270 */
[CC--:B------:R-:W-:Y:S02]  /*2b70*/  VIMNMX R17, PT, PT, R13.reuse, R15.reuse, PT ;  /* 0x0000000f0d117248 */ /* 0x0c0fe40003fe0100 */
[----:B------:R-:W-:Y:S02]  /*2b80*/  VIMNMX R42, PT, PT, R13, R15, !PT ;  /* 0x0000000f0d2a7248 */ /* 0x000fe40007fe0100 */
[----:B------:R-:W-:Y:S02]  /*2b90*/  ISETP.GE.AND P3, PT, R23, R21, PT ;  /* 0x000000151700720c */ /* 0x000fe40003f66270 */
[----:B------:R-:W-:Y:S02]  /*2ba0*/  SEL R13, R8, R10, !P0 ;  /* 0x0000000a080d7207 */ /* 0x000fe40004000000 */
[----:B------:R-:W-:-:S02]  /*2bb0*/  SEL R10, R10, R8, !P0 ;  /* 0x000000080a0a7207 */ /* 0x000fc40004000000 */
[----:B------:R-:W-:Y:S02]  /*2bc0*/  VIMNMX R11, PT, PT, R21, R23, PT ;  /* 0x00000017150b7248 */ /* 0x000fe40003fe0100 */
[----:B------:R-:W-:Y:S02]  /*2bd0*/  SEL R8, R12, R14, !P1 ;  /* 0x0000000e0c087207 */ /* 0x000fe40004800000 */
[----:B------:R-:W-:Y:S02]  /*2be0*/  SEL R44, R14, R12, !P1 ;  /* 0x0000000c0e2c7207 */ /* 0x000fe40004800000 */
[----:B------:R-:W-:Y:S02]  /*2bf0*/  ISETP.GE.AND P4, PT, R17, R31, PT ;  /* 0x0000001f1100720c */ /* 0x000fe40003f86270 */
[CC--:B------:R-:W-:Y:S02]  /*2c00*/  VIMNMX R12, PT, PT, R31.reuse, R17.reuse, !PT ;  /* 0x000000111f0c7248 */ /* 0x0c0fe40007fe0100 */
[----:B------:R-:W-:-:S02]  /*2c10*/  VIMNMX R31, PT, PT, R31, R17, PT ;  /* 0x000000111f1f7248 */ /* 0x000fc40003fe0100 */
[----:B------:R-:W-:Y:S02]  /*2c20*/  ISETP.GE.AND P0, PT, R17, R30, PT ;  /* 0x0000001e1100720c */ /* 0x000fe40003f06270 */
[----:B------:R-:W-:Y:S02]  /*2c30*/  SEL R14, R20, R22, !P3 ;  /* 0x00000016140e7207 */ /* 0x000fe40005800000 */
[----:B------:R-:W-:Y:S02]  /*2c40*/  SEL R17, R16, R18, !P2 ;  /* 0x0000001210117207 */ /* 0x000fe40005000000 */
[----:B------:R-:W-:Y:S02]  /*2c50*/  SEL R15, R18, R16, !P2 ;  /* 0x00000010120f7207 */ /* 0x000fe40005000000 */
[----:B------:R-:W-:Y:S02]  /*2c60*/  SEL R20, R22, R20, !P3 ;  /* 0x0000001416147207 */ /* 0x000fe40005800000 */
[----:B------:R-:W-:-:S02]  /*2c70*/  VIMNMX R21, PT, PT, R21, R23, !PT ;  /* 0x0000001715157248 */ /* 0x000fc40007fe0100 */
[----:B------:R-:W-:Y:S02]  /*2c80*/  ISETP.GE.AND P3, PT, R11, R32, PT ;  /* 0x000000200b00720c */ /* 0x000fe40003f66270 */
[CC--:B------:R-:W-:Y:S02]  /*2c90*/  VIMNMX R18, PT, PT, R32.reuse, R11.reuse, !PT ;  /* 0x0000000b20127248 */ /* 0x0c0fe40007fe0100 */
[----:B------:R-:W-:Y:S02]  /*2ca0*/  VIMNMX R16, PT, PT, R32, R11, PT ;  /* 0x0000000b20107248 */ /* 0x000fe40003fe0100 */
[----:B------:R-:W-:Y:S02]  /*2cb0*/  SEL R11, R13, R44, !P4 ;  /* 0x0000002c0d0b7207 */ /* 0x000fe40006000000 */
[----:B------:R-:W-:Y:S02]  /*2cc0*/  SEL R23, R44, R13, !P4 ;  /* 0x0000000d2c177207 */ /* 0x000fe40006000000 */
[----:B------:R-:W-:-:S02]  /*2cd0*/  ISETP.GE.AND P2, PT, R9, R42, PT ;  /* 0x0000002a0900720c */ /* 0x000fc40003f46270 */
[----:B------:R-:W-:Y:S02]  /*2ce0*/  SEL R13, R30, R31, !P0 ;  /* 0x0000001f1e0d7207 */ /* 0x000fe40004000000 */
[----:B------:R-:W-:Y:S02]  /*2cf0*/  VIMNMX R33, PT, PT, R42, R9, PT ;  /* 0x000000092a217248 */ /* 0x000fe40003fe0100 */
[----:B------:R-:W-:Y:S02]  /*2d00*/  SEL R30, R31, R30, !P0 ;  /* 0x0000001e1f1e7207 */ /* 0x000fe40004000000 */
[----:B------:R-:W-:Y:S02]  /*2d10*/  ISETP.GT.AND P1, PT, R32, R21, PT ;  /* 0x000000152000720c */ /* 0x000fe40003f24270 */
[----:B------:R-:W-:Y:S02]  /*2d20*/  VIMNMX R19, PT, PT, R42, R9, !PT ;  /* 0x000000092a137248 */ /* 0x000fe40007fe0100 */
[----:B------:R-:W-:-:S02]  /*2d30*/  SEL R31, R17, R20, !P3 ;  /* 0x00000014111f7207 */ /* 0x000fc40005800000 */
[----:B------:R-:W-:Y:S02]  /*2d40*/  SEL R17, R20, R17, !P3 ;  /* 0x0000001114117207 */ /* 0x000fe40005800000 */
[----:B------:R-:W-:Y:S02]  /*2d50*/  SEL R20, R8, R15, !P2 ;  /* 0x0000000f08147207 */ /* 0x000fe40005000000 */
[----:B------:R-:W-:Y:S02]  /*2d60*/  SEL R42, R15, R8, !P2 ;  /* 0x000000080f2a7207 */ /* 0x000fe40005000000 */
[----:B------:R-:W-:Y:S02]  /*2d70*/  ISETP.GE.AND P2, PT, R33, R12, PT ;  /* 0x0000000c2100720c */ /* 0x000fe40003f46270 */
[----:B------:R-:W-:Y:S02]  /*2d80*/  SEL R9, R18, R21, P1 ;  /* 0x0000001512097207 */ /* 0x000fe40000800000 */
[----:B------:R-:W-:-:S02]  /*2d90*/  VIMNMX R15, PT, PT, R12, R33, !PT ;  /* 0x000000210c0f7248 */ /* 0x000fc40007fe0100 */
[----:B------:R-:W-:Y:S02]  /*2da0*/  VIMNMX R22, PT, PT, R12, R33, PT ;  /* 0x000000210c167248 */ /* 0x000fe40003fe0100 */
[----:B------:R-:W-:Y:S02]  /*2db0*/  ISETP.GE.AND P3, PT, R16, R19, PT ;  /* 0x000000131000720c */ /* 0x000fe40003f66270 */
[----:B------:R-:W-:Y:S02]  /*2dc0*/  SEL R18, R21, R18, P1 ;  /* 0x0000001215127207 */ /* 0x000fe40000800000 */
[CC--:B------:R-:W-:Y:S02]  /*2dd0*/  VIMNMX R32, PT, PT, R19.reuse, R16.reuse, PT ;  /* 0x0000001013207248 */ /* 0x0c0fe40003fe0100 */
[----:B------:R-:W-:Y:S02]  /*2de0*/  SEL R12, R10, R23, !P0 ;  /* 0x000000170a0c7207 */ /* 0x000fe40004000000 */
[----:B------:R-:W-:-:S02]  /*2df0*/  VIMNMX R21, PT, PT, R19, R16, !PT ;  /* 0x0000001013157248 */ /* 0x000fc40007fe0100 */
[----:B------:R-:W-:Y:S02]  /*2e00*/  SEL R10, R23, R10, !P0 ;  /* 0x0000000a170a7207 */ /* 0x000fe40004000000 */
[----:B------:R-:W-:Y:S02]  /*2e10*/  SEL R19, R11, R42, !P2 ;  /* 0x0000002a0b137207 */ /* 0x000fe40005000000 */
[----:B------:R-:W-:Y:S02]  /*2e20*/  SEL R23, R42, R11, !P2 ;  /* 0x0000000b2a177207 */ /* 0x000fe40005000000 */
[----:B------:R-:W-:Y:S02]  /*2e30*/  SEL R8, R31, R14, P1 ;  /* 0x0000000e1f087207 */ /* 0x000fe40000800000 */
[----:B------:R-:W-:Y:S02]  /*2e40*/  SEL R16, R14, R31, P1 ;  /* 0x0000001f0e107207 */ /* 0x000fe40000800000 */
[----:B------:R-:W-:-:S02]  /*2e50*/  SEL R11, R20, R17, !P3 ;  /* 0x00000011140b7207 */ /* 0x000fc40005800000 */
[----:B------:R-:W-:Y:S02]  /*2e60*/  SEL R42, R17, R20, !P3 ;  /* 0x00000014112a7207 */ /* 0x000fe40005800000 */
[----:B------:R-:W-:Y:S02]  /*2e70*/  ISETP.GE.AND P0, PT, R22, R13, PT ;  /* 0x0000000d1600720c */ /* 0x000fe40003f06270 */
[CC--:B------:R-:W-:Y:S02]  /*2e80*/  VIMNMX R17, PT, PT, R13.reuse, R22.reuse, !PT ;  /* 0x000000160d117248 */ /* 0x0c0fe40007fe0100 */
[----:B------:R-:W-:Y:S02]  /*2e90*/  VIMNMX R33, PT, PT, R13, R22, PT ;  /* 0x000000160d217248 */ /* 0x000fe40003fe0100 */
[----:B------:R-:W-:Y:S02]  /*2ea0*/  ISETP.GE.AND P1, PT, R32, R15, PT ;  /* 0x0000000f2000720c */ /* 0x000fe40003f26270 */
[----:B------:R-:W-:-:S02]  /*2eb0*/  VIMNMX R22, PT, PT, R15, R32, !PT ;  /* 0x000000200f167248 */ /* 0x000fc40007fe0100 */
[----:B------:R-:W-:Y:S02]  /*2ec0*/  VIMNMX R32, PT, PT, R15, R32, PT ;  /* 0x000000200f207248 */ /* 0x000fe40003fe0100 */
[----:B------:R-:W-:Y:S02]  /*2ed0*/  ISETP.GE.AND P2, PT, R18, R21, PT ;  /* 0x000000151200720c */ /* 0x000fe40003f46270 */
[CC--:B------:R-:W-:Y:S02]  /*2ee0*/  VIMNMX R20, PT, PT, R21.reuse, R18.reuse, !PT ;  /* 0x0000001215147248 */ /* 0x0c0fe40007fe0100 */
[----:B------:R-:W-:Y:S02]  /*2ef0*/  VIMNMX R31, PT, PT, R21, R18, PT ;  /* 0x00000012151f7248 */ /* 0x000fe40003fe0100 */
[----:B------:R-:W-:Y:S02]  /*2f00*/  SEL R14, R12, R23, !P0 ;  /* 0x000000170c0e7207 */ /* 0x000fe40004000000 */
[----:B------:R-:W-:-:S02]  /*2f10*/  SEL R21, R23, R12, !P0 ;  /* 0x0000000c17157207 */ /* 0x000fc40004000000 */
[----:B------:R-:W-:Y:S02]  /*2f20*/  SEL R13, R19, R42, !P1 ;  /* 0x0000002a130d7207 */ /* 0x000fe40004800000 */
[----:B------:R-:W-:Y:S02]  /*2f30*/  SEL R19, R42, R19, !P1 ;  /* 0x000000132a137207 */ /* 0x000fe40004800000 */
[----:B------:R-:W-:Y:S02]  /*2f40*/  ISETP.GE.AND P0, PT, R33, R30, PT ;  /* 0x0000001e2100720c */ /* 0x000fe40003f06270 */
[----:B------:R-:W-:Y:S02]  /*2f50*/  VIMNMX R18, PT, PT, R30, R33, !PT ;  /* 0x000000211e127248 */ /* 0x000fe40007fe0100 */
[----:B------:R-:W-:Y:S02]  /*2f60*/  ISETP.GE.AND P1, PT, R32, R17, PT ;  /* 0x000000112000720c */ /* 0x000fe40003f26270 */
[----:B------:R-:W-:-:S02]  /*2f70*/  VIMNMX R12, PT, PT, R17, R32, !PT ;  /* 0x00000020110c7248 */ /* 0x000fc40007fe0100 */
[----:B------:R-:W-:Y:S02]  /*2f80*/  VIMNMX R30, PT, PT, R30, R33, PT ;  /* 0x000000211e1e7248 */ /* 0x000fe40003fe0100 */
[----:B------:R-:W-:Y:S02]  /*2f90*/  VIMNMX R17, PT, PT, R17, R32, PT ;  /* 0x0000002011117248 */ /* 0x000fe40003fe0100 */
[----:B------:R-:W-:Y:S02]  /*2fa0*/  SEL R15, R11, R16, !P2 ;  /* 0x000000100b0f7207 */ /* 0x000fe40005000000 */
[----:B------:R-:W-:Y:S02]  /*2fb0*/  SEL R32, R16, R11, !P2 ;  /* 0x0000000b10207207 */ /* 0x000fe40005000000 */
[CC--:B------:R-:W-:Y:S02]  /*2fc0*/  ISETP.GE.AND P3, PT, R9.reuse, R20.reuse, PT ;  /* 0x000000140900720c */ /* 0x0c0fe40003f66270 */
[----:B------:R-:W-:-:S02]  /*2fd0*/  VIMNMX R23, PT, PT, R9, R20, !PT ;  /* 0x0000001409177248 */ /* 0x000fc40007fe0100 */
[----:B------:R-:W-:Y:S02]  /*2fe0*/  VIMNMX R33, PT, PT, R9, R20, PT ;  /* 0x0000001409217248 */ /* 0x000fe40003fe0100 */
[----:B------:R-:W-:Y:S02]  /*2ff0*/  ISETP.GE.AND P2, PT, R31, R22, PT ;  /* 0x000000161f00720c */ /* 0x000fe40003f46270 */
[----:B------:R-:W-:Y:S02]  /*3000*/  VIMNMX R16, PT, PT, R22, R31, !PT ;  /* 0x0000001f16107248 */ /* 0x000fe40007fe0100 */
[----:B------:R-:W-:Y:S02]  /*3010*/  SEL R20, R10, R21, !P0 ;  /* 0x000000150a147207 */ /* 0x000fe40004000000 */
[----:B------:R-:W-:Y:S02]  /*3020*/  SEL R11, R21, R10, !P0 ;  /* 0x0000000a150b7207 */ /* 0x000fe40004000000 */
[----:B------:R-:W-:-:S02]  /*3030*/  VIMNMX R31, PT, PT, R22, R31, PT ;  /* 0x0000001f161f7248 */ /* 0x000fc40003fe0100 */
[----:B------:R-:W-:Y:S02]  /*3040*/  SEL R10, R14, R19, !P1 ;  /* 0x000000130e0a7207 */ /* 0x000fe40004800000 */
[----:B------:R-:W-:Y:S02]  /*3050*/  SEL R19, R19, R14, !P1 ;  /* 0x0000000e13137207 */ /* 0x000fe40004800000 */
[C---:B------:R-:W-:Y:S02]  /*3060*/  ISETP.GE.AND P4, PT, R17.reuse, R18, PT ;  /* 0x000000121100720c */ /* 0x040fe40003f86270 */
[CC--:B------:R-:W-:Y:S02]  /*3070*/  VIMNMX R14, PT, PT, R18.reuse, R17.reuse, !PT ;  /* 0x00000011120e7248 */ /* 0x0c0fe40007fe0100 */
[----:B------:R-:W-:Y:S02]  /*3080*/  VIMNMX R9, PT, PT, R18, R17, PT ;  /* 0x0000001112097248 */ /* 0x000fe40003fe0100 */
[----:B------:R-:W-:-:S02]  /*3090*/  ISETP.GE.AND P0, PT, R17, R30, PT ;  /* 0x0000001e1100720c */ /* 0x000fc40003f06270 */
[----:B------:R-:W-:Y:S02]  /*30a0*/  SEL R17, R13, R32, !P2 ;  /* 0x000000200d117207 */ /* 0x000fe40005000000 */
[----:B------:R-:W-:Y:S02]  /*30b0*/  SEL R21, R32, R13, !P2 ;  /* 0x0000000d20157207 */ /* 0x000fe40005000000 */
[----:B------:R-:W-:Y:S02]  /*30c0*/  SEL R22, R15, R8, !P3 ;  /* 0x000000080f167207 */ /* 0x000fe40005800000 */
[----:B------:R-:W-:Y:S02]  /*30d0*/  SEL R32, R8, R15, !P3 ;  /* 0x0000000f08207207 */ /* 0x000fe40005800000 */
[----:B------:R-:W-:Y:S02]  /*30e0*/  ISETP.GE.AND P2, PT, R31, R12, PT ;  /* 0x0000000c1f00720c */ /* 0x000fe40003f46270 */
[----:B------:R-:W-:-:S02]  /*30f0*/  ISETP.GE.AND P3, PT, R33, R16, PT ;  /* 0x000000102100720c */ /* 0x000fc40003f66270 */
[CC--:B------:R-:W-:Y:S02]  /*3100*/  VIMNMX R8, PT, PT, R16.reuse, R33.reuse, !PT ;  /* 0x0000002110087248 */ /* 0x0c0fe40007fe0100 */
[C---:B------:R-:W-:Y:S02]  /*3110*/  VIMNMX R33, PT, PT, R16.reuse, R33, PT ;  /* 0x0000002110217248 */ /* 0x040fe40003fe0100 */
[----:B------:R-:W-:Y:S02]  /*3120*/  ISETP.GT.AND P1, PT, R16, R23, PT ;  /* 0x000000171000720c */ /* 0x000fe40003f24270 */
[CC--:B------:R-:W-:Y:S02]  /*3130*/  VIMNMX R39, PT, PT, R12.reuse, R31.reuse, PT ;  /* 0x0000001f0c277248 */ /* 0x0c0fe40003fe0100 */
[----:B------:R-:W-:Y:S02]  /*3140*/  VIMNMX R16, PT, PT, R12, R31, !PT ;  /* 0x0000001f0c107248 */ /* 0x000fe40007fe0100 */
        /* <DEDUP_REMOVED lines=9> */
[----:B------:R-:W-:Y:S02]  /*31e0*/  SEL R14, R18, R21, !P2 ;  /* 0x00000015120e7207 */ /* 0x000fe40005000000 */
[----:B------:R-:W-:Y:S02]  /*31f0*/  SEL R10, R21, R18, !P2 ;  /* 0x00000012150a7207 */ /* 0x000fe40005000000 */
[----:B------:R-:W-:Y:S02]  /*3200*/  SEL R20, R19, R20, !P4 ;  /* 0x0000001413147207 */ /* 0x000fe40006000000 */
[----:B------:R-:W-:-:S02]  /*3210*/  SEL R18, R31, R32, !P3 ;  /* 0x000000201f127207 */ /* 0x000fc40005800000 */
[CC--:B------:R-:W-:Y:S02]  /*3220*/  VIMNMX R19, PT, PT, R16.reuse, R33.reuse, !PT ;  /* 0x0000002110137248 */ /* 0x0c0fe40007fe0100 */
[----:B------:R-:W-:Y:S02]  /*3230*/  VIMNMX R12, PT, PT, R16, R33, PT ;  /* 0x00000021100c7248 */ /* 0x000fe40003fe0100 */
[----:B------:R-:W-:Y:S02]  /*3240*/  SEL R31, R32, R31, !P3 ;  /* 0x0000001f201f7207 */ /* 0x000fe40005800000 */
[----:B------:R-:W-:Y:S02]  /*3250*/  SEL R32, R30, R9, !P0 ;  /* 0x000000091e207207 */ /* 0x000fe40004000000 */
[----:B------:R-:W-:Y:S02]  /*3260*/  SEL R16, R23, R8, P1 ;  /* 0x0000000817107207 */ /* 0x000fe40000800000 */
[----:B------:R-:W-:-:S02]  /*3270*/  SEL R23, R8, R23, P1 ;  /* 0x0000001708177207 */ /* 0x000fc40000800000 */
[----:B------:R-:W-:Y:S02]  /*3280*/  SEL R33, R22, R13, P1 ;  /* 0x0000000d16217207 */ /* 0x000fe40000800000 */
[----:B------:R-:W-:Y:S02]  /*3290*/  SEL R9, R9, R30, !P0 ;  /* 0x0000001e09097207 */ /* 0x000fe40004000000 */
[----:B------:R-:W-:Y:S02]  /*32a0*/  SEL R39, R11, R20, !P0 ;  /* 0x000000140b277207 */ /* 0x000fe40004000000 */
[----:B------:R-:W-:Y:S02]  /*32b0*/  SEL R8, R20, R11, !P0 ;  /* 0x0000000b14087207 */ /* 0x000fe40004000000 */
[----:B------:R-:W-:Y:S02]  /*32c0*/  SEL R22, R13, R22, P1 ;  /* 0x000000160d167207 */ /* 0x000fe40000800000 */
[----:B------:R-:W-:-:S02]  /*32d0*/  ISETP.GE.AND P0, PT, R17, R32, PT ;  /* 0x000000201100720c */ /* 0x000fc40003f06270 */
[----:B------:R-:W-:Y:S02]  /*32e0*/  ISETP.GE.AND P1, PT, R12, R15, PT ;  /* 0x0000000f0c00720c */ /* 0x000fe40003f26270 */
[----:B------:R-:W-:Y:S02]  /*32f0*/  ISETP.GE.AND P2, PT, R16, R19, PT ;  /* 0x000000131000720c */ /* 0x000fe40003f46270 */
[CC--:B------:R-:W-:Y:S02]  /*3300*/  VIMNMX R13, PT, PT, R32.reuse, R17.reuse, !PT ;  /* 0x00000011200d7248 */ /* 0x0c0fe40007fe0100 */
[----:B------:R-:W-:Y:S02]  /*3310*/  VIMNMX R11, PT, PT, R32, R17, PT ;  /* 0x00000011200b7248 */ /* 0x000fe40003fe0100 */
[----:B------:R-:W-:Y:S02]  /*3320*/  VIMNMX R17, PT, PT, R15, R12, !PT ;  /* 0x0000000c0f117248 */ /* 0x000fe40007fe0100 */
[----:B------:R-:W-:-:S02]  /*3330*/  VIMNMX R21, PT, PT, R19, R16, !PT ;  /* 0x0000001013157248 */ /* 0x000fc40007fe0100 */
[----:B------:R-:W-:Y:S02]  /*3340*/  VIMNMX R15, PT, PT, R15, R12, PT ;  /* 0x0000000c0f0f7248 */ /* 0x000fe40003fe0100 */
[----:B------:R-:W-:Y:S02]  /*3350*/  VIMNMX R19, PT, PT, R19, R16, PT ;  /* 0x0000001013137248 */ /* 0x000fe40003fe0100 */
[----:B------:R-:W-:Y:S02]  /*3360*/  SEL R12, R39, R10, !P0 ;  /* 0x0000000a270c7207 */ /* 0x000fe40004000000 */
[----:B------:R-:W-:Y:S02]  /*3370*/  SEL R16, R14, R31, !P1 ;  /* 0x0000001f0e107207 */ /* 0x000fe40004800000 */
[----:B------:R-:W-:Y:S02]  /*3380*/  SEL R20, R18, R33, !P2 ;  /* 0x0000002112147207 */ /* 0x000fe40005000000 */
[----:B------:R-:W-:-:S02]  /*3390*/  SEL R10, R10, R39, !P0 ;  /* 0x000000270a0a7207 */ /* 0x000fc40004000000 */
[----:B------:R-:W-:Y:S02]  /*33a0*/  SEL R14, R31, R14, !P1 ;  /* 0x0000000e1f0e7207 */ /* 0x000fe40004800000 */
[----:B------:R-:W-:-:S07]  /*33b0*/  SEL R18, R33, R18, !P2 ;  /* 0x0000001221127207 */ /* 0x000fce0005000000 */
.L_x_58:
[----:B------:R-:W-:Y:S05]  /*33c0*/  BSYNC.RECONVERGENT B0 ;  /* 0x0000000000007941 */ /* 0x000fea0003800200 */
.L_x_57:
[----:B------:R-:W-:-:S07]  /*33d0*/  IMAD.MOV.U32 R42, RZ, RZ, 0x2 ;  /* 0x00000002ff2a7424 */ /* 0x000fce00078e00ff */
.L_x_62:
        /* <DEDUP_REMOVED lines=10> */
[C---:B------:R-:W-:Y:S02]  /*3480*/  VIMNMX R30, PT, PT, R38.reuse, R31, PT ;  /* 0x0000001f261e7248 */ /* 0x040fe40003fe0100 */
[----:B------:R-:W-:-:S03]  /*3490*/  VIMNMX R44, PT, PT, R38, R39, PT ;  /* 0x00000027262c7248 */ /* 0x000fc60003fe0100 */
[----:B------:R-:W-:-:S05]  /*34a0*/  IMAD R33, R42, 0x4, R30 ;  /* 0x000000042a217824 */ /* 0x000fca00078e021e */
[----:B------:R-:W-:Y:S01]  /*34b0*/  VIMNMX R33, PT, PT, R38, R33, PT ;  /* 0x0000002126217248 */ /* 0x000fe20003fe0100 */
[----:B0-----:R-:W-:-:S04]  /*34c0*/  ULEA UR4, UR5, UR4, 0x18 ;  /* 0x0000000405047291 */ /* 0x001fc8000f8ec0ff */
[----:B------:R-:W-:Y:S02]  /*34d0*/  IMAD R43, R42, 0x4, R33 ;  /* 0x000000042a2b7824 */ /* 0x000fe400078e0221 */
[----:B------:R-:W-:-:S03]  /*34e0*/  LEA R31, R37, UR4, 0x6 ;  /* 0x00000004251f7c11 */ /* 0x000fc6000f8e30ff */
[----:B------:R-:W-:Y:S02]  /*34f0*/  VIMNMX R32, PT, PT, R38, R43, PT ;  /* 0x0000002b26207248 */ /* 0x000fe40003fe0100 */
[----:B------:R-:W-:Y:S01]  /*3500*/  VIADDMNMX R43, R33, -R30, R44, PT ;  /* 0x8000001e212b7246 */ /* 0x000fe2000380012c */
[----:B------:R0:W-:Y:S02]  /*3510*/  STS.128 [R31], R8 ;  /* 0x000000081f007388 */ /* 0x0001e40000000c00 */
[----:B------:R-:W-:Y:S02]  /*3520*/  IMAD.IADD R39, R32, 0x1, -R33 ;  /* 0x0000000120277824 */ /* 0x000fe400078e0a21 */
[----:B------:R0:W-:Y:S03]  /*3530*/  STS.128 [R31+0x10], R12 ;  /* 0x0000100c1f007388 */ /* 0x0001e60000000c00 */
        /* <DEDUP_REMOVED lines=9> */
.L_x_61:
        /* <DEDUP_REMOVED lines=15> */
.L_x_60:
[----:B------:R-:W-:Y:S05]  /*36c0*/  BSYNC.RECONVERGENT B0 ;  /* 0x0000000000007941 */ /* 0x000fea0003800200 */
.L_x_59:
        /* <DEDUP_REMOVED lines=81> */
[----:B------:R-:W-:Y:S01]  /*3be0*/  @P0 IMAD.MOV R20, RZ, RZ, R18 ;  /* 0x000000ffff140224 */ /* 0x000fe200078e0212 */
[----:B------:R-:W-:Y:S01]  /*3bf0*/  SEL R18, R30, R22, P0 ;  /* 0x000000161e127207 */ /* 0x000fe20000000000 */
        /* <DEDUP_REMOVED lines=28> */
[----:B------:R-:W0:Y:S01]  /*3dc0*/  LDCU.U8 UR5, c[0x0][0x380] ;  /* 0x00007000ff0577ac */ /* 0x000e220008000000 */
[C---:B------:R-:W-:Y:S02]  /*3dd0*/  VIADD R32, R40.reuse, 0xa0 ;  /* 0x000000a028207836 */ /* 0x040fe40000000000 */
[C---:B------:R-:W-:Y:S02]  /*3de0*/  VIADD R30, R40.reuse, 0x60 ;  /* 0x00000060281e7836 */ /* 0x040fe40000000000 */
[C---:B------:R-:W-:Y:S02]  /*3df0*/  VIADD R33, R40.reuse, 0xc0 ;  /* 0x000000c028217836 */ /* 0x040fe40000000000 */
[----:B------:R-:W-:Y:S01]  /*3e00*/  VIADD R31, R40, 0x80 ;  /* 0x00000080281f7836 */ /* 0x000fe20000000000 */
[----:B0-----:R-:W-:-:S04]  /*3e10*/  UPRMT UR5, UR5, 0x8880, URZ ;  /* 0x0000888005057896 */ /* 0x001fc800080000ff */
[----:B------:R-:W-:Y:S01]  /*3e20*/  UISETP.NE.AND UP0, UPT, UR5, URZ, UPT ;  /* 0x000000ff0500728c */ /* 0x000fe2000bf05270 */
[----:B------:R-:W-:Y:S08]  /*3e30*/  BAR.SYNC.DEFER_BLOCKING 0x0 ;  /* 0x0000000000007b1d */ /* 0x000ff00000010000 */
[----:B------:R-:W-:Y:S05]  /*3e40*/  BRA.U !UP0, `(.L_x_63) ;  /* 0x0000000508087547 */ /* 0x000fea000b800000 */
[----:B------:R-:W-:Y:S01]  /*3e50*/  ISETP.NE.AND P0, PT, R37, RZ, PT ;  /* 0x000000ff2500720c */ /* 0x000fe20003f05270 */
[----:B------:R-:W-:Y:S01]  /*3e60*/  STS.64 [R24], R8 ;  /* 0x0000000818007388 */ /* 0x000fe20000000a00 */
[----:B------:R-:W0:Y:S03]  /*3e70*/  LDCU.64 UR8, c[0x0][0x398] ;  /* 0x00007300ff0877ac */ /* 0x000e260008000a00 */
[----:B------:R-:W-:Y:S04]  /*3e80*/  STS.64 [R7+0x8], R10 ;  /* 0x0000080a07007388 */ /* 0x000fe80000000a00 */
[----:B------:R-:W-:Y:S04]  /*3e90*/  STS.64 [R6+0x10], R12 ;  /* 0x0000100c06007388 */ /* 0x000fe80000000a00 */
[----:B------:R-:W-:Y:S04]  /*3ea0*/  STS.64 [R5+0x18], R14 ;  /* 0x0000180e05007388 */ /* 0x000fe80000000a00 */
[----:B------:R-:W-:Y:S04]  /*3eb0*/  STS.64 [R4+0x20], R16 ;  /* 0x0000201004007388 */ /* 0x000fe80000000a00 */
[----:B------:R1:W-:Y:S04]  /*3ec0*/  STS.64 [R3+0x28], R18 ;  /* 0x0000281203007388 */ /* 0x0003e80000000a00 */
[----:B------:R-:W-:Y:S04]  /*3ed0*/  STS.64 [R2+0x30], R20 ;  /* 0x0000301402007388 */ /* 0x000fe80000000a00 */
[----:B------:R2:W-:Y:S01]  /*3ee0*/  STS.64 [R0+0x38], R22 ;  /* 0x0000381600007388 */ /* 0x0005e20000000a00 */
[----:B------:R-:W-:-:S03]  /*3ef0*/  NOP ;  /* 0x0000000000007918 */ /* 0x000fc60000000000 */
[----:B------:R-:W-:Y:S04]  /*3f00*/  LDS.64 R8, [R36] ;  /* 0x0000000024087984 */ /* 0x000fe80000000a00 */
[----:B------:R-:W-:Y:S04]  /*3f10*/  LDS.64 R10, [R35+0x100] ;  /* 0x00010000230a7984 */ /* 0x000fe80000000a00 */
[----:B------:R-:W-:Y:S04]  /*3f20*/  LDS.64 R6, [R34+0x200] ;  /* 0x0002000022067984 */ /* 0x000fe80000000a00 */
[----:B------:R-:W-:Y:S04]  /*3f30*/  LDS.64 R12, [R29+0x300] ;  /* 0x000300001d0c7984 */ /* 0x000fe80000000a00 */
[----:B------:R-:W-:Y:S04]  /*3f40*/  LDS.64 R4, [R28+0x400] ;  /* 0x000400001c047984 */ /* 0x000fe80000000a00 */
[----:B------:R-:W-:Y:S04]  /*3f50*/  LDS.64 R14, [R27+0x500] ;  /* 0x000500001b0e7984 */ /* 0x000fe80000000a00 */
[----:B------:R-:W-:Y:S04]  /*3f60*/  LDS.64 R2, [R26+0x600] ;  /* 0x000600001a027984 */ /* 0x000fe80000000a00 */
[----:B------:R-:W-:Y:S04]  /*3f70*/  LDS.64 R24, [R25+0x700] ;  /* 0x0007000019187984 */ /* 0x000fe80000000a00 */
[----:B------:R-:W-:Y:S01]  /*3f80*/  @!P0 STS [UR4+0x4200], R38 ;  /* 0x00420026ff008988 */ /* 0x000fe20008000804 */
[----:B------:R-:W-:Y:S06]  /*3f90*/  BAR.SYNC.DEFER_BLOCKING 0x0 ;  /* 0x0000000000007b1d */ /* 0x000fec0000010000 */
[----:B------:R-:W1:Y:S01]  /*3fa0*/  S2R R41, SR_TID.X ;  /* 0x0000000000297919 */ /* 0x000e620000002100 */
[----:B------:R-:W2:Y:S01]  /*3fb0*/  S2R R37, SR_TID.X ;  /* 0x0000000000257919 */ /* 0x000ea20000002100 */
[----:B------:R-:W3:Y:S01]  /*3fc0*/  S2R R39, SR_CTAID.X ;  /* 0x0000000000277919 */ /* 0x000ee20000002500 */
[----:B------:R-:W4:Y:S01]  /*3fd0*/  LDS R19, [UR4+0x4200] ;  /* 0x00420004ff137984 */ /* 0x000f220008000800 */
[----:B-1----:R-:W-:-:S02]  /*3fe0*/  IMAD.SHL.U32 R18, R41, 0x8, RZ ;  /* 0x0000000829127824 */ /* 0x002fc400078e00ff */
[----:B--2---:R-:W-:-:S03]  /*3ff0*/  IMAD.SHL.U32 R0, R37, 0x8, RZ ;  /* 0x0000000825007824 */ /* 0x004fc600078e00ff */
[----:B------:R-:W-:Y:S01]  /*4000*/  LOP3.LUT R18, R18, 0x1f00, RZ, 0xc0, !PT ;  /* 0x00001f0012127812 */ /* 0x000fe200078ec0ff */
[----:B---3--:R-:W-:Y:S01]  /*4010*/  IMAD.WIDE.U32 R16, R39, 0x800, RZ ;  /* 0x0000080027107825 */ /* 0x008fe200078e00ff */
[----:B------:R-:W-:Y:S02]  /*4020*/  LOP3.LUT R0, R0, 0x1f00, RZ, 0xc0, !PT ;  /* 0x00001f0000007812 */ /* 0x000fe400078ec0ff */
[----:B------:R-:W-:Y:S02]  /*4030*/  LOP3.LUT R41, R18, 0x1f, R41, 0xf8, !PT ;  /* 0x0000001f12297812 */ /* 0x000fe400078ef829 */
[--C-:B------:R-:W-:Y:S02]  /*4040*/  LOP3.LUT R21, R16, 0x1f, R37.reuse, 0xf8, !PT ;  /* 0x0000001f10157812 */ /* 0x100fe400078ef825 */
[C---:B------:R-:W-:Y:S01]  /*4050*/  LOP3.LUT R37, R0.reuse, 0x1f, R37, 0xf8, !PT ;  /* 0x0000001f00257812 */ /* 0x040fe200078ef825 */
[----:B------:R-:W-:Y:S01]  /*4060*/  VIADD R16, R41, 0x20 ;  /* 0x0000002029107836 */ /* 0x000fe20000000000 */
[----:B------:R-:W-:-:S02]  /*4070*/  IADD3 R21, P1, PT, R0, R21, RZ ;  /* 0x0000001500157210 */ /* 0x000fc40007f3e0ff */
[----:B------:R-:W-:-:S03]  /*4080*/  LOP3.LUT R0, R37, 0x40, RZ, 0xfc, !PT ;  /* 0x0000004025007812 */ /* 0x000fc600078efcff */
[----:B------:R-:W-:Y:S01]  /*4090*/  IMAD.X R18, RZ, RZ, R17, P1 ;  /* 0x000000ffff127224 */ /* 0x000fe200008e0611 */
[-C--:B----4-:R-:W-:Y:S02]  /*40a0*/  ISETP.GE.AND P0, PT, R40, R19.reuse, PT ;  /* 0x000000132800720c */ /* 0x090fe40003f06270 */
[-C--:B------:R-:W-:Y:S02]  /*40b0*/  ISETP.GE.AND P1, PT, R16, R19.reuse, PT ;  /* 0x000000131000720c */ /* 0x080fe40003f26270 */
[----:B0-----:R-:W-:Y:S02]  /*40c0*/  LEA R16, P4, R21, UR8, 0x3 ;  /* 0x0000000815107c11 */ /* 0x001fe4000f8818ff */
[-C--:B------:R-:W-:Y:S01]  /*40d0*/  ISETP.GE.AND P2, PT, R0, R19.reuse, PT ;  /* 0x000000130000720c */ /* 0x080fe20003f46270 */
[----:B------:R-:W-:Y:S01]  /*40e0*/  VIADD R0, R41, 0xe0 ;  /* 0x000000e029007836 */ /* 0x000fe20000000000 */
[----:B------:R-:W-:Y:S02]  /*40f0*/  LEA.HI.X R17, R21, UR9, R18, 0x3, P4 ;  /* 0x0000000915117c11 */ /* 0x000fe4000a0f1c12 */
[----:B------:R-:W-:-:S02]  /*4100*/  ISETP.GE.AND P3, PT, R30, R19, PT ;  /* 0x000000131e00720c */ /* 0x000fc40003f66270 */
[-C--:B------:R-:W-:Y:S01]  /*4110*/  ISETP.GE.AND P4, PT, R31, R19.reuse, PT ;  /* 0x000000131f00720c */ /* 0x080fe20003f86270 */
[----:B------:R0:W-:Y:S01]  /*4120*/  @!P0 STG.E desc[UR6][R16.64], R8 ;  /* 0x0000000810008986 */ /* 0x0001e2000c101906 */
[-C--:B------:R-:W-:Y:S02]  /*4130*/  ISETP.GE.AND P5, PT, R32, R19.reuse, PT ;  /* 0x000000132000720c */ /* 0x080fe40003fa6270 */
[-C--:B------:R-:W-:Y:S01]  /*4140*/  ISETP.GE.AND P6, PT, R33, R19.reuse, PT ;  /* 0x000000132100720c */ /* 0x080fe20003fc6270 */
        /* <DEDUP_REMOVED lines=18> */
.L_x_63:
[----:B------:R-:W-:Y:S01]  /*4270*/  ISETP.NE.AND P0, PT, R37, RZ, PT ;  /* 0x000000ff2500720c */ /* 0x000fe20003f05270 */
[----:B------:R-:W-:Y:S01]  /*4280*/  STS.64 [R24], R8 ;  /* 0x0000000818007388 */ /* 0x000fe20000000a00 */
[----:B------:R-:W0:Y:S01]  /*4290*/  LDCU.64 UR8, c[0x0][0x3b0] ;  /* 0x00007600ff0877ac */ /* 0x000e220008000a00 */
[----:B------:R-:W-:Y:S02]  /*42a0*/  IMAD.MOV.U32 R41, RZ, RZ, RZ ;  /* 0x000000ffff297224 */ /* 0x000fe400078e00ff */
[----:B------:R-:W-:Y:S04]  /*42b0*/  STS.64 [R7+0x8], R10 ;  /* 0x0000080a07007388 */ /* 0x000fe80000000a00 */
[----:B------:R-:W-:Y:S04]  /*42c0*/  STS.64 [R6+0x10], R12 ;  /* 0x0000100c06007388 */ /* 0x000fe80000000a00 */
[----:B------:R-:W-:Y:S04]  /*42d0*/  STS.64 [R5+0x18], R14 ;  /* 0x0000180e05007388 */ /* 0x000fe80000000a00 */
[----:B------:R1:W-:Y:S04]  /*42e0*/  STS.64 [R4+0x20], R16 ;  /* 0x0000201004007388 */ /* 0x0003e80000000a00 */
[----:B------:R-:W-:Y:S04]  /*42f0*/  STS.64 [R3+0x28], R18 ;  /* 0x0000281203007388 */ /* 0x000fe80000000a00 */
        /* <DEDUP_REMOVED lines=13> */
[----:B------:R-:W2:Y:S01]  /*43d0*/  S2R R39, SR_TID.X ;  /* 0x0000000000277919 */ /* 0x000ea20000002100 */
[----:B------:R-:W3:Y:S01]  /*43e0*/  S2R R37, SR_TID.X ;  /* 0x0000000000257919 */ /* 0x000ee20000002100 */
[----:B-1----:R-:W1:Y:S01]  /*43f0*/  S2R R17, SR_CTAID.X ;  /* 0x0000000000117919 */ /* 0x002e620000002500 */
[----:B------:R-:W4:Y:S01]  /*4400*/  LDS R19, [UR4+0x4200] ;  /* 0x00420004ff137984 */ /* 0x000f220008000800 */
[----:B--2---:R-:W-:-:S02]  /*4410*/  IMAD.SHL.U32 R0, R39, 0x8, RZ ;  /* 0x0000000827007824 */ /* 0x004fc400078e00ff */
[----:B---3--:R-:W-:-:S03]  /*4420*/  IMAD.SHL.U32 R2, R37, 0x8, RZ ;  /* 0x0000000825027824 */ /* 0x008fc600078e00ff */
[----:B------:R-:W-:Y:S01]  /*4430*/  LOP3.LUT R0, R0, 0x1f00, RZ, 0xc0, !PT ;  /* 0x00001f0000007812 */ /* 0x000fe200078ec0ff */
[----:B-1----:R-:W-:Y:S01]  /*4440*/  IMAD.WIDE.U32 R16, R17, 0x800, R40 ;  /* 0x0000080011107825 */ /* 0x002fe200078e0028 */
[----:B------:R-:W-:Y:S02]  /*4450*/  LOP3.LUT R2, R2, 0x1f00, RZ, 0xc0, !PT ;  /* 0x00001f0002027812 */ /* 0x000fe400078ec0ff */
[----:B------:R-:W-:Y:S02]  /*4460*/  LOP3.LUT R0, R0, 0x1f, R39, 0xf8, !PT ;  /* 0x0000001f00007812 */ /* 0x000fe400078ef827 */
[----:B------:R-:W-:Y:S02]  /*4470*/  LOP3.LUT R37, R2, 0x1f, R37, 0xf8, !PT ;  /* 0x0000001f02257812 */ /* 0x000fe400078ef825 */
[----:B------:R-:W-:Y:S02]  /*4480*/  LOP3.LUT R0, R0, 0x40, RZ, 0xfc, !PT ;  /* 0x0000004000007812 */ /* 0x000fe400078efcff */
[----:B0-----:R-:W-:Y:S01]  /*4490*/  LEA R2, P0, R16, UR8, 0x3 ;  /* 0x0000000810027c11 */ /* 0x001fe2000f8018ff */
[----:B------:R-:W-:-:S03]  /*44a0*/  VIADD R18, R37, 0x20 ;  /* 0x0000002025127836 */ /* 0x000fc60000000000 */
[----:B------:R-:W-:Y:S02]  /*44b0*/  LEA.HI.X R3, R16, UR9, R17, 0x3, P0 ;  /* 0x0000000910037c11 */ /* 0x000fe400080f1c11 */
[-C--:B----4-:R-:W-:Y:S02]  /*44c0*/  ISETP.GE.AND P6, PT, R40, R19.reuse, PT ;  /* 0x000000132800720c */ /* 0x090fe40003fc6270 */
[-C--:B------:R-:W-:Y:S01]  /*44d0*/  ISETP.GE.AND P4, PT, R0, R19.reuse, PT ;  /* 0x000000130000720c */ /* 0x080fe20003f86270 */
[----:B------:R-:W-:Y:S01]  /*44e0*/  VIADD R0, R37, 0xe0 ;  /* 0x000000e025007836 */ /* 0x000fe20000000000 */
[-C--:B------:R-:W-:Y:S02]  /*44f0*/  ISETP.GE.AND P5, PT, R18, R19.reuse, PT ;  /* 0x000000131200720c */ /* 0x080fe40003fa6270 */
[-C--:B------:R-:W-:Y:S02]  /*4500*/  ISETP.GE.AND P3, PT, R30, R19.reuse, PT ;  /* 0x000000131e00720c */ /* 0x080fe40003f66270 */
[----:B------:R-:W-:-:S02]  /*4510*/  ISETP.GE.AND P2, PT, R31, R19, PT ;  /* 0x000000131f00720c */ /* 0x000fc40003f46270 */
        /* <DEDUP_REMOVED lines=21> */
.L_x_64:
        /* <DEDUP_REMOVED lines=9> */
.L_x_329:


//--------------------- .text._ZN3cub18CUB_300001_SM_10006detail10merge_sort26DeviceMergeSortMergeKernelINS2_10policy_hubIN6thrust24THRUST_300001_SM_1000_NS6detail15normal_iteratorINS6_10device_ptrI6RecordEEEEE9Policy600ESC_PNS0_8NullTypeESC_SG_j14compareRecordsSA_SF_EEvbT2_T3_T4_PT6_PT7_T5_PSK_SK_NS1_7vsmem_tE --------------------------
	.section	.text._ZN3cub18CUB_300001_SM_10006detail10merge_sort26DeviceMergeSortMergeKernelINS2_10policy_hubIN6thrust24THRUST_300001_SM_1000_NS6detail15normal_iteratorINS6_10device_ptrI6RecordEEEEE9Policy600ESC_PNS0_8NullTypeESC_SG_j14compareRecordsSA_SF_EEvbT2_T3_T4_PT6_PT7_T5_PSK_SK_NS1_7vsmem_tE,"ax",@progbits
	.align	128
        .global         _ZN3cub18CUB_300001_SM_10006detail10merge_sort26DeviceMergeSortMergeKernelINS2_10policy_hubIN6thrust24THRUST_300001_SM_1000_NS6detail15normal_iteratorINS6_10device_ptrI6RecordEEEEE9Policy600ESC_PNS0_8NullTypeESC_SG_j14compareRecordsSA_SF_EEvbT2_T3_T4_PT6_PT7_T5_PSK_SK_NS1_7vsmem_tE
        .type           _ZN3cub18CUB_300001_SM_10006detail10merge_sort26DeviceMergeSortMergeKernelINS2_10policy_hubIN6thrust24THRUST_300001_SM_1000_NS6detail15normal_iteratorINS6_10device_ptrI6RecordEEEEE9Policy600ESC_PNS0_8NullTypeESC_SG_j14compareRecordsSA_SF_EEvbT2_T3_T4_PT6_PT7_T5_PSK_SK_NS1_7vsmem_tE,@function
        .size           _ZN3cub18CUB_300001_SM_10006detail10merge_sort26DeviceMergeSortMergeKernelINS2_10policy_hubIN6thrust24THRUST_300001_SM_1000_NS6detail15normal_iteratorINS6_10device_ptrI6RecordEEEEE9Policy600ESC_PNS0_8NullTypeESC_SG_j14compareRecordsSA_SF_EEvbT2_T3_T4_PT6_PT7_T5_PSK_SK_NS1_7vsmem_tE,(.L_x_330 - _ZN3cub18CUB_300001_SM_10006detail10merge_sort26DeviceMergeSortMergeKernelINS2_10policy_hubIN6thrust24THRUST_300001_SM_1000_NS6detail15normal_iteratorINS6_10device_ptrI6RecordEEEEE9Policy600ESC_PNS0_8NullTypeESC_SG_j14compareRecordsSA_SF_EEvbT2_T3_T4_PT6_PT7_T5_PSK_SK_NS1_7vsmem_tE)
        .other          _ZN3cub18CUB_300001_SM_10006detail10merge_sort26DeviceMergeSortMergeKernelINS2_10policy_hubIN6thrust24THRUST_300001_SM_1000_NS6detail15normal_iteratorINS6_10device_ptrI6RecordEEEEE9Policy600ESC_PNS0_8NullTypeESC_SG_j14compareRecordsSA_SF_EEvbT2_T3_T4_PT6_PT7_T5_PSK_SK_NS1_7vsmem_tE,@"STO_CUDA_ENTRY STV_DEFAULT"
_ZN3cub18CUB_300001_SM_10006detail10merge_sort26DeviceMergeSortMergeKernelINS2_10policy_hubIN6thrust24THRUST_300001_SM_1000_NS6detail15normal_iteratorINS6_10device_ptrI6RecordEEEEE9Policy600ESC_PNS0_8NullTypeESC_SG_j14compareRecordsSA_SF_EEvbT2_T3_T4_PT6_PT7_T5_PSK_SK_NS1_7vsmem_tE:
.text._ZN3cub18CUB_300001_SM_10006detail10merge_sort26DeviceMergeSortMergeKernelINS2_10policy_hubIN6thrust24THRUST_300001_SM_1000_NS6detail15normal_iteratorINS6_10device_ptrI6RecordEEEEE9Policy600ESC_PNS0_8NullTypeESC_SG_j14compareRecordsSA_SF_EEvbT2_T3_T4_PT6_PT7_T5_PSK_SK_NS1_7vsmem_tE:
[----:B------:R-:W-:Y:S01]  /*0000*/  LDC R1, c[0x0][0x37c] ;  /* 0x0000df00ff017b82 */ /* 0x000fe20000000800 */
[----:B------:R-:W0:Y:S01]  /*0010*/  S2R R11, SR_CTAID.X ;  /* 0x00000000000b7919 */ /* 0x000e220000002500 */
[----:B------:R-:W1:Y:S06]  /*0020*/  LDCU UR4, c[0x0][0x370] ;  /* 0x00006e00ff0477ac */ /* 0x000e6c0008000800 */
[----:B------:R-:W2:Y:S01]  /*0030*/  LDC R9, c[0x0][0x3c0] ;  /* 0x0000f000ff097b82 */ /* 0x000ea20000000800 */
[----:B------:R-:W3:Y:S01]  /*0040*/  S2R R2, SR_TID.X ;  /* 0x0000000000027919 */ /* 0x000ee20000002100 */
[----:B------:R-:W4:Y:S01]  /*0050*/  LDCU.64 UR6, c[0x0][0x358] ;  /* 0x00006b00ff0677ac */ /* 0x000f220008000a00 */
[----:B-1----:R-:W-:Y:S01]  /*0060*/  UIADD3 UR4, UPT, UPT, UR4, -0x1, URZ ;  /* 0xffffffff04047890 */ /* 0x002fe2000fffe0ff */
[----:B--2---:R-:W-:-:S05]  /*0070*/  IMAD.SHL.U32 R3, R9, 0x400, RZ ;  /* 0x0000040009037824 */ /* 0x004fca00078e00ff */
[C---:B0-----:R-:W-:Y:S01]  /*0080*/  ISETP.GE.U32.AND P0, PT, R11.reuse, UR4, PT ;  /* 0x000000040b007c0c */ /* 0x041fe2000bf06070 */
[----:B------:R-:W-:-:S12]  /*0090*/  IMAD.SHL.U32 R0, R11, 0x800, RZ ;  /* 0x000008000b007824 */ /* 0x000fd800078e00ff */
[----:B---34-:R-:W-:Y:S05]  /*00a0*/  @P0 BRA `(.L_x_65) ;  /* 0x0000001800e00947 */ /* 0x018fea0003800000 */
[----:B------:R-:W0:Y:S01]  /*00b0*/  LDC.64 R6, c[0x0][0x3b8] ;  /* 0x0000ee00ff067b82 */ /* 0x000e220000000a00 */
[----:B------:R-:W-:Y:S01]  /*00c0*/  IMAD.MOV R10, RZ, RZ, -R9 ;  /* 0x000000ffff0a7224 */ /* 0x000fe200078e0a09 */
[----:B------:R-:W1:Y:S06]  /*00d0*/  LDCU.U8 UR4, c[0x0][0x380] ;  /* 0x00007000ff0477ac */ /* 0x000e6c0008000000 */
[----:B------:R-:W2:Y:S01]  /*00e0*/  LDC R12, c[0x0][0x398] ;  /* 0x0000e600ff0c7b82 */ /* 0x000ea20000000800 */
[----:B0-----:R-:W-:-:S05]  /*00f0*/  IMAD.WIDE.U32 R6, R11, 0x4, R6 ;  /* 0x000000040b067825 */ /* 0x001fca00078e0006 */
[----:B------:R-:W3:Y:S04]  /*0100*/  LDG.E R8, desc[UR6][R6.64+0x4] ;  /* 0x0000040606087981 */ /* 0x000ee8000c1e1900 */
[----:B------:R0:W4:Y:S01]  /*0110*/  LDG.E R4, desc[UR6][R6.64] ;  /* 0x0000000606047981 */ /* 0x000122000c1e1900 */
[CC--:B------:R-:W-:Y:S01]  /*0120*/  LOP3.LUT R5, R11.reuse, R10.reuse, RZ, 0xc0, !PT ;  /* 0x0000000a0b057212 */ /* 0x0c0fe200078ec0ff */
[----:B-1----:R-:W-:Y:S01]  /*0130*/  UPRMT UR4, UR4, 0x8880, URZ ;  /* 0x0000888004047896 */ /* 0x002fe200080000ff */
[C---:B------:R-:W-:Y:S01]  /*0140*/  LOP3.LUT R10, R11.reuse, R10, RZ, 0xfc, !PT ;  /* 0x0000000a0b0a7212 */ /* 0x040fe200078efcff */
[----:B------:R-:W-:Y:S02]  /*0150*/  ACQBULK ;  /* 0x000000000000782e */ /* 0x000fe40000000000 */
[----:B------:R-:W-:Y:S01]  /*0160*/  IMAD.IADD R9, R11, 0x1, -R5 ;  /* 0x000000010b097824 */ /* 0x000fe200078e0a05 */
[----:B------:R-:W-:Y:S01]  /*0170*/  ISETP.NE.AND P1, PT, R10, -0x1, PT ;  /* 0xffffffff0a00780c */ /* 0x000fe20003f25270 */
[----:B------:R-:W-:Y:S01]  /*0180*/  IMAD.SHL.U32 R5, R5, 0x800, RZ ;  /* 0x0000080005057824 */ /* 0x000fe200078e00ff */
[----:B------:R-:W-:Y:S01]  /*0190*/  UISETP.NE.AND UP0, UPT, UR4, URZ, UPT ;  /* 0x000000ff0400728c */ /* 0x000fe2000bf05270 */
[----:B------:R-:W-:Y:S01]  /*01a0*/  IMAD.SHL.U32 R9, R9, 0x800, RZ ;  /* 0x0000080009097824 */ /* 0x000fe200078e00ff */
[----:B0-----:R-:W-:Y:S01]  /*01b0*/  LOP3.LUT R6, R3, 0xfffff800, RZ, 0xc0, !PT ;  /* 0xfffff80003067812 */ /* 0x001fe200078ec0ff */
[----:B--2---:R-:W-:-:S02]  /*01c0*/  IMAD.IADD R7, R12, 0x1, -R5 ;  /* 0x000000010c077824 */ /* 0x004fc400078e0a05 */
[C---:B------:R-:W-:Y:S01]  /*01d0*/  VIADD R10, R9.reuse, 0x7ff ;  /* 0x000007ff090a7836 */ /* 0x040fe20000000000 */
[----:B------:R-:W-:Y:S02]  /*01e0*/  ISETP.NE.AND P0, PT, R9, -0x800, PT ;  /* 0xfffff8000900780c */ /* 0x000fe40003f05270 */
[----:B------:R-:W-:-:S05]  /*01f0*/  VIMNMX.U32 R11, PT, PT, R6, R7, !PT ;  /* 0x00000007060b7248 */ /* 0x000fca0007fe0000 */
[----:B------:R-:W-:-:S06]  /*0200*/  IMAD.IADD R11, R11, 0x1, -R6 ;  /* 0x000000010b0b7824 */ /* 0x000fcc00078e0a06 */
[----:B------:R-:W-:Y:S02]  /*0210*/  @P0 VIADD R10, R9, 0x800 ;  /* 0x00000800090a0836 */ /* 0x000fe40000000000 */
[----:B---3--:R-:W-:-:S04]  /*0220*/  IMAD.IADD R3, R8, 0x1, -R5 ;  /* 0x0000000108037824 */ /* 0x008fc800078e0a05 */
[----:B------:R-:W-:Y:S01]  /*0230*/  IMAD.IADD R13, R10, 0x1, -R3 ;  /* 0x000000010a0d7824 */ /* 0x000fe200078e0a03 */
[----:B------:R-:W-:Y:S01]  /*0240*/  @!P1 VIMNMX.U32 R3, PT, PT, R6, R7, PT ;  /* 0x0000000706039248 */ /* 0x000fe20003fe0000 */
[----:B----4-:R-:W-:-:S03]  /*0250*/  IMAD.IADD R4, R4, 0x1, -R5 ;  /* 0x0000000104047824 */ /* 0x010fc600078e0a05 */
[----:B------:R-:W-:Y:S01]  /*0260*/  SEL R8, R6, R13, !P1 ;  /* 0x0000000d06087207 */ /* 0x000fe20004800000 */
[----:B------:R-:W-:Y:S01]  /*0270*/  IMAD.IADD R3, R3, 0x1, -R4 ;  /* 0x0000000103037824 */ /* 0x000fe200078e0a04 */
[----:B------:R-:W-:Y:S02]  /*0280*/  VIADDMNMX.U32 R24, R9, -R4, R11, PT ;  /* 0x8000000409187246 */ /* 0x000fe4000380000b */
[----:B------:R-:W-:Y:S01]  /*0290*/  VIMNMX.U32 R25, PT, PT, R11, R8, PT ;  /* 0x000000080b197248 */ /* 0x000fe20003fe0000 */
[----:B------:R-:W-:Y:S06]  /*02a0*/  BRA.U !UP0, `(.L_x_66) ;  /* 0x0000000108f07547 */ /* 0x000fec000b800000 */
[----:B------:R-:W0:Y:S01]  /*02b0*/  LDCU.64 UR4, c[0x0][0x388] ;  /* 0x00007100ff0477ac */ /* 0x000e220008000a00 */
[C---:B------:R-:W-:Y:S02]  /*02c0*/  IADD3 R4, P0, P1, R2.reuse, R4, R5 ;  /* 0x0000000402047210 */ /* 0x040fe4000791e005 */
[----:B------:R-:W-:Y:S02]  /*02d0*/  ISETP.GE.AND P6, PT, R2, R3, PT ;  /* 0x000000030200720c */ /* 0x000fe40003fc6270 */
[----:B------:R-:W-:Y:S02]  /*02e0*/  IADD3.X R7, PT, PT, RZ, RZ, RZ, P0, P1 ;  /* 0x000000ffff077210 */ /* 0x000fe400007e24ff */
[----:B0-----:R-:W-:-:S04]  /*02f0*/  LEA R20, P0, R4, UR4, 0x3 ;  /* 0x0000000404147c11 */ /* 0x001fc8000f8018ff */
[----:B------:R-:W-:-:S05]  /*0300*/  LEA.HI.X R21, R4, UR5, R7, 0x3, P0 ;  /* 0x0000000504157c11 */ /* 0x000fca00080f1c07 */
[----:B------:R0:W5:Y:S04]  /*0310*/  @!P6 LDG.E R18, desc[UR6][R20.64] ;  /* 0x000000061412e981 */ /* 0x000168000c1e1900 */
[----:B------:R0:W5:Y:S01]  /*0320*/  @!P6 LDG.E R19, desc[UR6][R20.64+0x4] ;  /* 0x000004061413e981 */ /* 0x000162000c1e1900 */
[----:B------:R-:W-:Y:S01]  /*0330*/  IMAD.IADD R4, R2, 0x1, -R3 ;  /* 0x0000000102047824 */ /* 0x000fe200078e0a03 */
[----:B------:R-:W-:Y:S01]  /*0340*/  IADD3 R5, P0, P1, R24, R5, R6 ;  /* 0x0000000518057210 */ /* 0x000fe2000791e006 */
[C---:B------:R-:W-:Y:S02]  /*0350*/  VIADD R10, R2.reuse, 0x300 ;  /* 0x00000300020a7836 */ /* 0x040fe40000000000 */
[----:B------:R-:W-:Y:S01]  /*0360*/  VIADD R6, R2, 0x100 ;  /* 0x0000010002067836 */ /* 0x000fe20000000000 */
[----:B------:R-:W-:Y:S01]  /*0370*/  IADD3 R5, P2, PT, R4, R5, RZ ;  /* 0x0000000504057210 */ /* 0x000fe20007f5e0ff */
[----:B------:R-:W-:Y:S01]  /*0380*/  VIADD R8, R2, 0x200 ;  /* 0x0000020002087836 */ /* 0x000fe20000000000 */
[----:B------:R-:W-:-:S02]  /*0390*/  IADD3.X R7, PT, PT, RZ, RZ, RZ, P0, P1 ;  /* 0x000000ffff077210 */ /* 0x000fc400007e24ff */
[----:B------:R-:W-:Y:S02]  /*03a0*/  ISETP.GE.AND P3, PT, R10, R3, PT ;  /* 0x000000030a00720c */ /* 0x000fe40003f66270 */
        /* <DEDUP_REMOVED lines=44> */
.L_x_66:
        /* <DEDUP_REMOVED lines=8> */
[----:B------:R-:W-:Y:S01]  /*06f0*/  IADD3 R5, P1, P2, R24, R5, R6 ;  /* 0x0000000518057210 */ /* 0x000fe20007a3e006 */
[C---:B------:R-:W-:Y:S02]  /*0700*/  IMAD.IADD R6, R2.reuse, 0x1, -R3 ;  /* 0x0000000102067824 */ /* 0x040fe400078e0a03 */
[C---:B------:R-:W-:Y:S01]  /*0710*/  VIADD R8, R2.reuse, 0x100 ;  /* 0x0000010002087836 */ /* 0x040fe20000000000 */
[----:B------:R-:W-:Y:S01]  /*0720*/  IADD3.X R4, PT, PT, RZ, RZ, RZ, P1, P2 ;  /* 0x000000ffff047210 */ /* 0x000fe20000fe44ff */
[----:B------:R-:W-:Y:S01]  /*0730*/  VIADD R10, R2, 0x200 ;  /* 0x00000200020a7836 */ /* 0x000fe20000000000 */
[----:B------:R-:W-:Y:S01]  /*0740*/  IADD3 R5, P4, PT, R6, R5, RZ ;  /* 0x0000000506057210 */ /* 0x000fe20007f9e0ff */
[----:B------:R-:W-:Y:S01]  /*0750*/  VIADD R12, R2, 0x300 ;  /* 0x00000300020c7836 */ /* 0x000fe20000000000 */
[----:B------:R-:W-:Y:S01]  /*0760*/  ISETP.GE.AND P1, PT, R8, R3, PT ;  /* 0x000000030800720c */ /* 0x000fe20003f26270 */
[----:B------:R-:W-:Y:S01]  /*0770*/  VIADD R8, R2, 0x500 ;  /* 0x0000050002087836 */ /* 0x000fe20000000000 */
[----:B------:R-:W-:-:S02]  /*0780*/  LEA.HI.X.SX32 R4, R6, R4, 0x1, P4 ;  /* 0x0000000406047211 */ /* 0x000fc400020f0eff */
[C---:B------:R-:W-:Y:S02]  /*0790*/  LEA R22, P4, R5.reuse, UR4, 0x3 ;  /* 0x0000000405167c11 */ /* 0x040fe4000f8818ff */
[-C--:B------:R-:W-:Y:S01]  /*07a0*/  ISETP.GE.AND P2, PT, R10, R3.reuse, PT ;  /* 0x000000030a00720c */ /* 0x080fe20003f46270 */
[C---:B------:R-:W-:Y:S01]  /*07b0*/  VIADD R10, R2.reuse, 0x600 ;  /* 0x00000600020a7836 */ /* 0x040fe20000000000 */
[----:B------:R-:W-:Y:S01]  /*07c0*/  LEA.HI.X R23, R5, UR5, R4, 0x3, P4 ;  /* 0x0000000505177c11 */ /* 0x000fe2000a0f1c04 */
[C---:B------:R-:W-:Y:S01]  /*07d0*/  VIADD R4, R2.reuse, 0x700 ;  /* 0x0000070002047836 */ /* 0x040fe20000000000 */
[----:B------:R-:W-:Y:S02]  /*07e0*/  LOP3.LUT R6, R2, 0x400, RZ, 0xfc, !PT ;  /* 0x0000040002067812 */ /* 0x000fe400078efcff */
[-C--:B------:R-:W-:Y:S01]  /*07f0*/  ISETP.GE.AND P3, PT, R12, R3.reuse, PT ;  /* 0x000000030c00720c */ /* 0x080fe20003f66270 */
[----:B------:R1:W5:Y:S01]  /*0800*/  @P1 LDG.E R16, desc[UR6][R22.64+0x800] ;  /* 0x0008000616101981 */ /* 0x000362000c1e1900 */
[----:B------:R-:W-:-:S02]  /*0810*/  ISETP.GE.AND P6, PT, R6, R3, PT ;  /* 0x000000030600720c */ /* 0x000fc40003fc6270 */
        /* <DEDUP_REMOVED lines=32> */
.L_x_67:
[----:B------:R-:W2:Y:S01]  /*0a20*/  S2UR UR5, SR_CgaCtaId ;  /* 0x00000000000579c3 */ /* 0x000ea20000008800 */
[----:B------:R-:W-:Y:S01]  /*0a30*/  UMOV UR4, 0x400 ;  /* 0x0000040000047882 */ /* 0x000fe20000000000 */
[----:B01----:R-:W-:Y:S02]  /*0a40*/  IMAD.SHL.U32 R21, R2, 0x8, RZ ;  /* 0x0000000802157824 */ /* 0x003fe400078e00ff */
[----:B------:R-:W-:Y:S01]  /*0a50*/  IMAD.IADD R24, R25, 0x1, -R24 ;  /* 0x0000000119187824 */ /* 0x000fe200078e0a18 */
[----:B--2---:R-:W-:-:S09]  /*0a60*/  ULEA UR4, UR5, UR4, 0x18 ;  /* 0x0000000405047291 */ /* 0x004fd2000f8ec0ff */
[----:B-----5:R0:W-:Y:S04]  /*0a70*/  STS.64 [R21+UR4], R18 ;  /* 0x0000001215007988 */ /* 0x0201e80008000a04 */
        /* <DEDUP_REMOVED lines=8> */
[----:B0-----:R-:W-:-:S07]  /*0b00*/  IMAD.IADD R18, R3, 0x1, R24 ;  /* 0x0000000103127824 */ /* 0x001fce00078e0218 */
[----:B------:R-:W-:Y:S01]  /*0b10*/  PREEXIT ;  /* 0x000000000000782d */ /* 0x000fe20000000000 */
[----:B------:R-:W-:Y:S01]  /*0b20*/  BSSY.RECONVERGENT B0, `(.L_x_68) ;  /* 0x0000017000007945 */ /* 0x000fe20003800200 */
[----:B-1----:R-:W-:-:S04]  /*0b30*/  VIMNMX R21, PT, PT, R21, R18, PT ;  /* 0x0000001215157248 */ /* 0x002fc80003fe0100 */
[C---:B------:R-:W-:Y:S01]  /*0b40*/  ISETP.GE.AND P0, PT, R21.reuse, R24, PT ;  /* 0x000000181500720c */ /* 0x040fe20003f06270 */
[----:B------:R-:W-:Y:S01]  /*0b50*/  IMAD.IADD R4, R21, 0x1, -R24 ;  /* 0x0000000115047824 */ /* 0x000fe200078e0a18 */
[----:B------:R-:W-:-:S04]  /*0b60*/  VIMNMX R5, PT, PT, R3, R21, PT ;  /* 0x0000001503057248 */ /* 0x000fc80003fe0100 */
[----:B------:R-:W-:-:S04]  /*0b70*/  SEL R6, R4, RZ, P0 ;  /* 0x000000ff04067207 */ /* 0x000fc80000000000 */
[----:B------:R-:W-:-:S13]  /*0b80*/  ISETP.GE.AND P0, PT, R6, R5, PT ;  /* 0x000000050600720c */ /* 0x000fda0003f06270 */
[----:B------:R-:W-:Y:S05]  /*0b90*/  @P0 BRA `(.L_x_69) ;  /* 0x00000000003c0947 */ /* 0x000fea0003800000 */
[----:B------:R-:W-:-:S07]  /*0ba0*/  IMAD.IADD R10, R3, 0x1, R21 ;  /* 0x00000001030a7824 */ /* 0x000fce00078e0215 */
.L_x_70:
[----:B------:R-:W-:-:S05]  /*0bb0*/  IMAD.IADD R4, R5, 0x1, -R6 ;  /* 0x0000000105047824 */ /* 0x000fca00078e0a06 */
[----:B------:R-:W-:-:S04]  /*0bc0*/  LEA.HI R7, R4, R4, RZ, 0x1 ;  /* 0x0000000404077211 */ /* 0x000fc800078f08ff */
[----:B------:R-:W-:-:S04]  /*0bd0*/  LEA.HI.SX32 R4, R7, R6, 0x1f ;  /* 0x0000000607047211 */ /* 0x000fc800078ffaff */
[----:B------:R-:W-:-:S05]  /*0be0*/  LOP3.LUT R7, RZ, R4, RZ, 0x33, !PT ;  /* 0x00000004ff077212 */ /* 0x000fca00078e33ff */
        /* <DEDUP_REMOVED lines=10> */
.L_x_69:
[----:B------:R-:W-:Y:S05]  /*0c90*/  BSYNC.RECONVERGENT B0 ;  /* 0x0000000000007941 */ /* 0x000fea0003800200 */
.L_x_68:
[----:B------:R-:W-:Y:S01]  /*0ca0*/  IADD3 R9, PT, PT, R3, R21, -R6 ;  /* 0x0000001503097210 */ /* 0x000fe20007ffe806 */
[C---:B------:R-:W-:Y:S01]  /*0cb0*/  VIADD R8, R6.reuse, 0x1 ;  /* 0x0000000106087836 */ /* 0x040fe20000000000 */
[----:B------:R-:W-:Y:S02]  /*0cc0*/  LEA R12, R6, UR4, 0x3 ;  /* 0x00000004060c7c11 */ /* 0x000fe4000f8e18ff */
[C---:B------:R-:W-:Y:S01]  /*0cd0*/  LEA R11, R9.reuse, UR4, 0x3 ;  /* 0x00000004090b7c11 */ /* 0x040fe2000f8e18ff */
[C---:B------:R-:W-:Y:S01]  /*0ce0*/  VIADD R7, R9.reuse, 0x1 ;  /* 0x0000000109077836 */ /* 0x040fe20000000000 */
[----:B------:R-:W-:Y:S01]  /*0cf0*/  ISETP.GE.AND P1, PT, R9, R18, PT ;  /* 0x000000120900720c */ /* 0x000fe20003f26270 */
[----:B------:R-:W-:Y:S01]  /*0d00*/  LDS.64 R20, [R12] ;  /* 0x000000000c147984 */ /* 0x000fe20000000a00 */
[----:B------:R-:W-:-:S03]  /*0d10*/  PLOP3.LUT P0, PT, PT, PT, PT, 0x8, 0x80 ;  /* 0x000000000080781c */ /* 0x000fc60003f0e170 */
[----:B------:R-:W0:Y:S08]  /*0d20*/  LDS.64 R22, [R11] ;  /* 0x000000000b167984 */ /* 0x000e300000000a00 */
[----:B0-----:R-:W-:-:S04]  /*0d30*/  @!P1 ISETP.GE.AND P2, PT, R23, R21, PT ;  /* 0x000000151700920c */ /* 0x001fc80003f46270 */
[----:B------:R-:W-:-:S04]  /*0d40*/  @!P1 ISETP.GE.OR P0, PT, R6, R3, !P2 ;  /* 0x000000030600920c */ /* 0x000fc80005706670 */
[----:B------:R-:W-:Y:S02]  /*0d50*/  SEL R5, R23, R21, P0 ;  /* 0x0000001517057207 */ /* 0x000fe40000000000 */
[----:B------:R-:W-:-:S07]  /*0d60*/  SEL R4, R22, R20, P0 ;  /* 0x0000001416047207 */ /* 0x000fce0000000000 */
[----:B------:R-:W-:Y:S01]  /*0d70*/  @P0 LDS.64 R22, [R11+0x8] ;  /* 0x000008000b160984 */ /* 0x000fe20000000a00 */
[----:B------:R-:W-:Y:S02]  /*0d80*/  @!P0 IMAD.MOV R7, RZ, RZ, R9 ;  /* 0x000000ffff078224 */ /* 0x000fe400078e0209 */
[----:B------:R-:W-:Y:S01]  /*0d90*/  @P0 IMAD.MOV R8, RZ, RZ, R6 ;  /* 0x000000ffff080224 */ /* 0x000fe200078e0206 */
[----:B------:R-:W0:Y:S01]  /*0da0*/  @!P0 LDS.64 R20, [R12+0x8] ;  /* 0x000008000c148984 */ /* 0x000e220000000a00 */
[----:B------:R-:W-:Y:S01]  /*0db0*/  PLOP3.LUT P0, PT, PT, PT, PT, 0x8, 0x80 ;  /* 0x000000000080781c */ /* 0x000fe20003f0e170 */
[C---:B------:R-:W-:Y:S01]  /*0dc0*/  VIADD R9, R7.reuse, 0x1 ;  /* 0x0000000107097836 */ /* 0x040fe20000000000 */
[----:B------:R-:W-:Y:S01]  /*0dd0*/  ISETP.GE.AND P1, PT, R7, R18, PT ;  /* 0x000000120700720c */ /* 0x000fe20003f26270 */
[----:B------:R-:W-:-:S12]  /*0de0*/  VIADD R10, R8, 0x1 ;  /* 0x00000001080a7836 */ /* 0x000fd80000000000 */
        /* <DEDUP_REMOVED lines=84> */
[----:B------:R-:W-:Y:S01]  /*1330*/  @!P1 ISETP.GE.OR P0, PT, R26, R3, !P2 ;  /* 0x000000031a00920c */ /* 0x000fe20005706670 */
[----:B------:R-:W-:-:S03]  /*1340*/  IMAD.SHL.U32 R3, R2, 0x8, RZ ;  /* 0x0000000802037824 */ /* 0x000fc600078e00ff */
[----:B------:R-:W-:Y:S02]  /*1350*/  SEL R21, R23, R21, P0 ;  /* 0x0000001517157207 */ /* 0x000fe40000000000 */
[----:B------:R-:W-:Y:S01]  /*1360*/  SEL R20, R22, R20, P0 ;  /* 0x0000001416147207 */ /* 0x000fe20000000000 */
[----:B------:R-:W-:Y:S06]  /*1370*/  BRA.U !UP0, `(.L_x_71) ;  /* 0x0000000508147547 */ /* 0x000fec000b800000 */
[----:B------:R-:W0:Y:S01]  /*1380*/  S2R R22, SR_LANEID ;  /* 0x0000000000167919 */ /* 0x000e220000000000 */
[----:B------:R-:W-:Y:S01]  /*1390*/  LOP3.LUT R3, R3, 0x1f00, RZ, 0xc0, !PT ;  /* 0x00001f0003037812 */ /* 0x000fe200078ec0ff */
[----:B------:R-:W1:Y:S04]  /*13a0*/  LDCU.64 UR8, c[0x0][0x3a0] ;  /* 0x00007400ff0877ac */ /* 0x000e680008000a00 */
[----:B0-----:R-:W-:Y:S01]  /*13b0*/  IMAD R18, R22, 0x8, R3 ;  /* 0x0000000816127824 */ /* 0x001fe200078e0203 */
[----:B------:R-:W-:-:S04]  /*13c0*/  LOP3.LUT R3, R3, 0x1f, R2, 0xf8, !PT ;  /* 0x0000001f03037812 */ /* 0x000fc800078ef802 */
[----:B------:R-:W-:Y:S01]  /*13d0*/  LEA.HI.SX32 R19, R18, R18, 0x1b ;  /* 0x0000001212137211 */ /* 0x000fe200078fdaff */
[----:B------:R-:W-:Y:S01]  /*13e0*/  IMAD R18, R22, -0x7, R18 ;  /* 0xfffffff916127824 */ /* 0x000fe200078e0212 */
[----:B------:R-:W-:Y:S02]  /*13f0*/  IADD3 R3, P0, PT, R0, R3, RZ ;  /* 0x0000000300037210 */ /* 0x000fe40007f1e0ff */
        /* <DEDUP_REMOVED lines=9> */
[-C--:B------:R-:W-:Y:S01]  /*1490*/  LEA.HI.SX32 R25, R25, R18.reuse, 0x1b ;  /* 0x0000001219197211 */ /* 0x080fe200078fdaff */
[----:B------:R-:W-:Y:S01]  /*14a0*/  IMAD.X R0, RZ, RZ, RZ, P0 ;  /* 0x000000ffff007224 */ /* 0x000fe200000e06ff */
[-C--:B------:R-:W-:Y:S01]  /*14b0*/  LEA.HI.SX32 R27, R27, R18.reuse, 0x1b ;  /* 0x000000121b1b7211 */ /* 0x080fe200078fdaff */
[----:B------:R3:W-:Y:S01]  /*14c0*/  STS.64 [R19+0x20], R12 ;  /* 0x0000200c13007388 */ /* 0x0007e20000000a00 */
[----:B------:R-:W-:-:S02]  /*14d0*/  LEA.HI.SX32 R29, R29, R18, 0x1b ;  /* 0x000000121d1d7211 */ /* 0x000fc400078fdaff */
[----:B-1----:R-:W-:Y:S01]  /*14e0*/  LEA R2, P0, R3, UR8, 0x3 ;  /* 0x0000000803027c11 */ /* 0x002fe2000f8018ff */
[----:B0-----:R-:W-:Y:S01]  /*14f0*/  VIADD R5, R18, 0x60 ;  /* 0x0000006012057836 */ /* 0x001fe20000000000 */
[----:B------:R0:W-:Y:S01]  /*1500*/  STS.64 [R19+0x8], R6 ;  /* 0x0000080613007388 */ /* 0x0001e20000000a00 */
[----:B------:R-:W-:Y:S01]  /*1510*/  LEA R4, R22, UR4, 0x3 ;  /* 0x0000000416047c11 */ /* 0x000fe2000f8e18ff */
[C---:B--2---:R-:W-:Y:S02]  /*1520*/  VIADD R9, R18.reuse, 0xa0 ;  /* 0x000000a012097836 */ /* 0x044fe40000000000 */
[----:B------:R1:W-:Y:S01]  /*1530*/  STS.64 [R19+0x18], R10 ;  /* 0x0000180a13007388 */ /* 0x0003e20000000a00 */
[----:B------:R-:W-:Y:S01]  /*1540*/  LEA R8, R25, UR4, 0x3 ;  /* 0x0000000419087c11 */ /* 0x000fe2000f8e18ff */
[----:B---3--:R-:W-:Y:S02]  /*1550*/  VIADD R13, R18, 0xe0 ;  /* 0x000000e0120d7836 */ /* 0x008fe40000000000 */
[----:B------:R2:W-:Y:S01]  /*1560*/  STS.64 [R19+0x28], R14 ;  /* 0x0000280e13007388 */ /* 0x0005e20000000a00 */
[----:B------:R-:W-:-:S02]  /*1570*/  LEA R12, R27, UR4, 0x3 ;  /* 0x000000041b0c7c11 */ /* 0x000fc4000f8e18ff */
[----:B------:R-:W-:Y:S01]  /*1580*/  LEA.HI.X R3, R3, UR9, R0, 0x3, P0 ;  /* 0x0000000903037c11 */ /* 0x000fe200080f1c00 */
[----:B------:R3:W-:Y:S01]  /*1590*/  STS.64 [R19+0x30], R16 ;  /* 0x0000301013007388 */ /* 0x0007e20000000a00 */
[-C--:B0-----:R-:W-:Y:S02]  /*15a0*/  LEA.HI.SX32 R7, R5, R18.reuse, 0x1b ;  /* 0x0000001205077211 */ /* 0x081fe400078fdaff */
[----:B------:R-:W-:Y:S01]  /*15b0*/  LEA R6, R23, UR4, 0x3 ;  /* 0x0000000417067c11 */ /* 0x000fe2000f8e18ff */
[----:B------:R-:W-:Y:S01]  /*15c0*/  STS.64 [R19+0x38], R20 ;  /* 0x0000381413007388 */ /* 0x000fe20000000a00 */
[-C--:B-1----:R-:W-:Y:S01]  /*15d0*/  LEA.HI.SX32 R11, R9, R18.reuse, 0x1b ;  /* 0x00000012090b7211 */ /* 0x082fe200078fdaff */
[----:B------:R-:W-:Y:S01]  /*15e0*/  NOP ;  /* 0x0000000000007918 */ /* 0x000fe20000000000 */
[----:B------:R-:W-:Y:S01]  /*15f0*/  LEA.HI.SX32 R18, R13, R18, 0x1b ;  /* 0x000000120d127211 */ /* 0x000fe200078fdaff */
[----:B------:R-:W0:Y:S01]  /*1600*/  LDS.64 R4, [R4] ;  /* 0x0000000004047984 */ /* 0x000e220000000a00 */
[----:B------:R-:W-:-:S02]  /*1610*/  LEA R10, R7, UR4, 0x3 ;  /* 0x00000004070a7c11 */ /* 0x000fc4000f8e18ff */
[----:B--2---:R-:W-:Y:S01]  /*1620*/  LEA R14, R11, UR4, 0x3 ;  /* 0x000000040b0e7c11 */ /* 0x004fe2000f8e18ff */
[----:B------:R-:W1:Y:S01]  /*1630*/  LDS.64 R6, [R6+0x100] ;  /* 0x0001000006067984 */ /* 0x000e620000000a00 */
[----:B---3--:R-:W-:Y:S02]  /*1640*/  LEA R16, R29, UR4, 0x3 ;  /* 0x000000041d107c11 */ /* 0x008fe4000f8e18ff */
[----:B------:R-:W-:Y:S01]  /*1650*/  LEA R18, R18, UR4, 0x3 ;  /* 0x0000000412127c11 */ /* 0x000fe2000f8e18ff */
[----:B------:R-:W2:Y:S04]  /*1660*/  LDS.64 R8, [R8+0x200] ;  /* 0x0002000008087984 */ /* 0x000ea80000000a00 */
[----:B------:R-:W3:Y:S04]  /*1670*/  LDS.64 R10, [R10+0x300] ;  /* 0x000300000a0a7984 */ /* 0x000ee80000000a00 */
[----:B------:R-:W4:Y:S04]  /*1680*/  LDS.64 R12, [R12+0x400] ;  /* 0x000400000c0c7984 */ /* 0x000f280000000a00 */
[----:B------:R-:W5:Y:S04]  /*1690*/  LDS.64 R14, [R14+0x500] ;  /* 0x000500000e0e7984 */ /* 0x000f680000000a00 */
[----:B------:R-:W5:Y:S04]  /*16a0*/  LDS.64 R16, [R16+0x600] ;  /* 0x0006000010107984 */ /* 0x000f680000000a00 */
[----:B------:R-:W5:Y:S04]  /*16b0*/  LDS.64 R18, [R18+0x700] ;  /* 0x0007000012127984 */ /* 0x000f680000000a00 */
[----:B0-----:R-:W-:Y:S04]  /*16c0*/  STG.E desc[UR6][R2.64], R4 ;  /* 0x0000000402007986 */ /* 0x001fe8000c101906 */
[----:B------:R-:W-:Y:S04]  /*16d0*/  STG.E desc[UR6][R2.64+0x4], R5 ;  /* 0x0000040502007986 */ /* 0x000fe8000c101906 */
[----:B-1----:R-:W-:Y:S04]  /*16e0*/  STG.E desc[UR6][R2.64+0x100], R6 ;  /* 0x0001000602007986 */ /* 0x002fe8000c101906 */
        /* <DEDUP_REMOVED lines=14> */
.L_x_71:
[----:B------:R-:W0:Y:S01]  /*17d0*/  S2R R18, SR_LANEID ;  /* 0x0000000000127919 */ /* 0x000e220000000000 */
[----:B------:R-:W-:Y:S01]  /*17e0*/  LOP3.LUT R3, R3, 0x1f00, RZ, 0xc0, !PT ;  /* 0x00001f0003037812 */ /* 0x000fe200078ec0ff */
[----:B------:R-:W1:Y:S04]  /*17f0*/  LDCU.64 UR8, c[0x0][0x388] ;  /* 0x00007100ff0877ac */ /* 0x000e680008000a00 */
[----:B0-----:R-:W-:-:S04]  /*1800*/  IMAD R19, R18, 0x8, R3 ;  /* 0x0000000812137824 */ /* 0x001fc800078e0203 */
[----:B------:R-:W-:Y:S01]  /*1810*/  IMAD R18, R18, -0x7, R19 ;  /* 0xfffffff912127824 */ /* 0x000fe200078e0213 */
[----:B------:R-:W-:-:S03]  /*1820*/  LEA.HI.SX32 R22, R19, R19, 0x1b ;  /* 0x0000001313167211 */ /* 0x000fc600078fdaff */
[----:B------:R-:W-:Y:S01]  /*1830*/  VIADD R23, R18, 0x20 ;  /* 0x0000002012177836 */ /* 0x000fe20000000000 */
[----:B------:R-:W-:Y:S01]  /*1840*/  LEA R22, R22, UR4, 0x3 ;  /* 0x0000000416167c11 */ /* 0x000fe2000f8e18ff */
[C---:B------:R-:W-:Y:S01]  /*1850*/  VIADD R25, R18.reuse, 0x40 ;  /* 0x0000004012197836 */ /* 0x040fe20000000000 */
[CC--:B------:R-:W-:Y:S02]  /*1860*/  LEA.HI.SX32 R19, R18.reuse, R18.reuse, 0x1b ;  /* 0x0000001212137211 */ /* 0x0c0fe400078fdaff */
[-C--:B------:R-:W-:Y:S01]  /*1870*/  LEA.HI.SX32 R23, R23, R18.reuse, 0x1b ;  /* 0x0000001217177211 */ /* 0x080fe200078fdaff */
[----:B------:R0:W-:Y:S01]  /*1880*/  STS.64 [R22], R4 ;  /* 0x0000000416007388 */ /* 0x0001e20000000a00 */
[----:B------:R-:W-:Y:S02]  /*1890*/  LEA.HI.SX32 R25, R25, R18, 0x1b ;  /* 0x0000001219197211 */ /* 0x000fe400078fdaff */
[----:B------:R-:W-:Y:S01]  /*18a0*/  LEA R19, R19, UR4, 0x3 ;  /* 0x0000000413137c11 */ /* 0x000fe2000f8e18ff */
        /* <DEDUP_REMOVED lines=15> */
[----:B------:R-:W-:Y:S01]  /*19a0*/  LEA.HI.SX32 R11, R11, R18, 0x1b ;  /* 0x000000120b0b7211 */ /* 0x000fe200078fdaff */
[----:B------:R0:W-:Y:S01]  /*19b0*/  STS.64 [R22+0x38], R20 ;  /* 0x0000381416007388 */ /* 0x0001e20000000a00 */
[----:B------:R-:W-:-:S02]  /*19c0*/  LEA R12, R5, UR4, 0x3 ;  /* 0x00000004050c7c11 */ /* 0x000fc4000f8e18ff */
[----:B------:R-:W-:Y:S01]  /*19d0*/  LEA.HI.SX32 R4, R13, R18, 0x1b ;  /* 0x000000120d047211 */ /* 0x000fe200078fdaff */
[----:B------:R-:W-:Y:S01]  /*19e0*/  NOP ;  /* 0x0000000000007918 */ /* 0x000fe20000000000 */
[----:B--2---:R-:W-:Y:S01]  /*19f0*/  LEA R16, R23, UR4, 0x3 ;  /* 0x0000000417107c11 */ /* 0x004fe2000f8e18ff */
[----:B------:R-:W2:Y:S01]  /*1a00*/  LDS.64 R18, [R19] ;  /* 0x0000000013127984 */ /* 0x000ea20000000a00 */
[----:B------:R-:W-:Y:S02]  /*1a10*/  LEA R14, R25, UR4, 0x3 ;  /* 0x00000004190e7c11 */ /* 0x000fe4000f8e18ff */
[----:B------:R-:W-:Y:S01]  /*1a20*/  LEA R9, R9, UR4, 0x3 ;  /* 0x0000000409097c11 */ /* 0x000fe2000f8e18ff */
[----:B------:R-:W-:Y:S01]  /*1a30*/  LDS.64 R12, [R12+0x300] ;  /* 0x000300000c0c7984 */ /* 0x000fe20000000a00 */
[----:B------:R-:W-:Y:S02]  /*1a40*/  LEA R6, R11, UR4, 0x3 ;  /* 0x000000040b067c11 */ /* 0x000fe4000f8e18ff */
[----:B------:R-:W-:Y:S01]  /*1a50*/  LEA R4, R4, UR4, 0x3 ;  /* 0x0000000404047c11 */ /* 0x000fe2000f8e18ff */
[----:B------:R-:W3:Y:S01]  /*1a60*/  LDS.64 R16, [R16+0x100] ;  /* 0x0001000010107984 */ /* 0x000ee20000000a00 */
[----:B0-----:R-:W-:-:S03]  /*1a70*/  LOP3.LUT R21, R2, 0x1f, RZ, 0xc0, !PT ;  /* 0x0000001f02157812 */ /* 0x001fc600078ec0ff */
[----:B------:R-:W0:Y:S02]  /*1a80*/  LDS.64 R14, [R14+0x200] ;  /* 0x000200000e0e7984 */ /* 0x000e240000000a00 */
[----:B------:R-:W-:Y:S02]  /*1a90*/  IMAD.IADD R0, R0, 0x1, R21 ;  /* 0x0000000100007824 */ /* 0x000fe400078e0215 */
[----:B------:R-:W4:Y:S03]  /*1aa0*/  LDS.64 R10, [R10+0x400] ;  /* 0x000400000a0a7984 */ /* 0x000f260000000a00 */
[----:B------:R-:W-:Y:S01]  /*1ab0*/  IADD3 R0, P0, PT, R3, R0, RZ ;  /* 0x0000000003007210 */ /* 0x000fe20007f1e0ff */
[----:B------:R-:W5:Y:S04]  /*1ac0*/  LDS.64 R8, [R9+0x500] ;  /* 0x0005000009087984 */ /* 0x000f680000000a00 */
[----:B------:R-:W5:Y:S01]  /*1ad0*/  LDS.64 R6, [R6+0x600] ;  /* 0x0006000006067984 */ /* 0x000f620000000a00 */
[----:B------:R-:W-:Y:S01]  /*1ae0*/  IMAD.X R3, RZ, RZ, RZ, P0 ;  /* 0x000000ffff037224 */ /* 0x000fe200000e06ff */
[----:B-1----:R-:W-:-:S02]  /*1af0*/  LEA R2, P0, R0, UR8, 0x3 ;  /* 0x0000000800027c11 */ /* 0x002fc4000f8018ff */
[----:B------:R-:W1:Y:S02]  /*1b00*/  LDS.64 R4, [R4+0x700] ;  /* 0x0007000004047984 */ /* 0x000e640000000a00 */
[----:B------:R-:W-:-:S05]  /*1b10*/  LEA.HI.X R3, R0, UR9, R3, 0x3, P0 ;  /* 0x0000000900037c11 */ /* 0x000fca00080f1c03 */
[----:B--2---:R-:W-:Y:S04]  /*1b20*/  STG.E desc[UR6][R2.64], R18 ;  /* 0x0000001202007986 */ /* 0x004fe8000c101906 */
[----:B------:R-:W-:Y:S04]  /*1b30*/  STG.E desc[UR6][R2.64+0x4], R19 ;  /* 0x0000041302007986 */ /* 0x000fe8000c101906 */
[----:B---3--:R-:W-:Y:S04]  /*1b40*/  STG.E desc[UR6][R2.64+0x100], R16 ;  /* 0x0001001002007986 */ /* 0x008fe8000c101906 */
[----:B------:R-:W-:Y:S04]  /*1b50*/  STG.E desc[UR6][R2.64+0x104], R17 ;  /* 0x0001041102007986 */ /* 0x000fe8000c101906 */
[----:B0-----:R-:W-:Y:S04]  /*1b60*/  STG.E desc[UR6][R2.64+0x200], R14 ;  /* 0x0002000e02007986 */ /* 0x001fe8000c101906 */
[----:B------:R-:W-:Y:S04]  /*1b70*/  STG.E desc[UR6][R2.64+0x204], R15 ;  /* 0x0002040f02007986 */ /* 0x000fe8000c101906 */
[----:B------:R-:W-:Y:S04]  /*1b80*/  STG.E desc[UR6][R2.64+0x300], R12 ;  /* 0x0003000c02007986 */ /* 0x000fe8000c101906 */
[----:B------:R-:W-:Y:S04]  /*1b90*/  STG.E desc[UR6][R2.64+0x304], R13 ;  /* 0x0003040d02007986 */ /* 0x000fe8000c101906 */
[----:B----4-:R-:W-:Y:S04]  /*1ba0*/  STG.E desc[UR6][R2.64+0x400], R10 ;  /* 0x0004000a02007986 */ /* 0x010fe8000c101906 */
[----:B------:R-:W-:Y:S04]  /*1bb0*/  STG.E desc[UR6][R2.64+0x404], R11 ;  /* 0x0004040b02007986 */ /* 0x000fe8000c101906 */
[----:B-----5:R-:W-:Y:S04]  /*1bc0*/  STG.E desc[UR6][R2.64+0x500], R8 ;  /* 0x0005000802007986 */ /* 0x020fe8000c101906 */
[----:B------:R-:W-:Y:S04]  /*1bd0*/  STG.E desc[UR6][R2.64+0x504], R9 ;  /* 0x0005040902007986 */ /* 0x000fe8000c101906 */
[----:B------:R-:W-:Y:S04]  /*1be0*/  STG.E desc[UR6][R2.64+0x600], R6 ;  /* 0x0006000602007986 */ /* 0x000fe8000c101906 */
[----:B------:R-:W-:Y:S04]  /*1bf0*/  STG.E desc[UR6][R2.64+0x604], R7 ;  /* 0x0006040702007986 */ /* 0x000fe8000c101906 */
[----:B-1----:R-:W-:Y:S04]  /*1c00*/  STG.E desc[UR6][R2.64+0x700], R4 ;  /* 0x0007000402007986 */ /* 0x002fe8000c101906 */
[----:B------:R-:W-:Y:S01]  /*1c10*/  STG.E desc[UR6][R2.64+0x704], R5 ;  /* 0x0007040502007986 */ /* 0x000fe2000c101906 */
[----:B------:R-:W-:Y:S05]  /*1c20*/  EXIT ;  /* 0x000000000000794d */ /* 0x000fea0003800000 */
.L_x_65:
        /* <DEDUP_REMOVED lines=10> */
[----:B------:R-:W-:Y:S01]  /*1cd0*/  BSSY.RECONVERGENT B0, `(.L_x_72) ;  /* 0x00000cd000007945 */ /* 0x000fe20003800200 */
[----:B------:R-:W-:Y:S01]  /*1ce0*/  ACQBULK ;  /* 0x000000000000782e */ /* 0x000fe20000000000 */
[----:B------:R-:W-:Y:S01]  /*1cf0*/  IMAD.IADD R5, R11, 0x1, -R12 ;  /* 0x000000010b057824 */ /* 0x000fe200078e0a0c */
[----:B------:R-:W-:Y:S01]  /*1d00*/  ISETP.NE.AND P1, PT, R10, -0x1, PT ;  /* 0xffffffff0a00780c */ /* 0x000fe20003f25270 */
[----:B------:R-:W-:-:S02]  /*1d10*/  UISETP.NE.AND UP0, UPT, UR4, URZ, UPT ;  /* 0x000000ff0400728c */ /* 0x000fc4000bf05270 */
[----:B------:R-:W-:Y:S01]  /*1d20*/  IMAD.SHL.U32 R9, R5, 0x800, RZ ;  /* 0x0000080005097824 */ /* 0x000fe200078e00ff */
[----:B0-----:R-:W-:Y:S01]  /*1d30*/  LOP3.LUT R7, R3, 0xfffff800, RZ, 0xc0, !PT ;  /* 0xfffff80003077812 */ /* 0x001fe200078ec0ff */
[----:B------:R-:W-:Y:S02]  /*1d40*/  IMAD.SHL.U32 R5, R12, 0x800, RZ ;  /* 0x000008000c057824 */ /* 0x000fe400078e00ff */
[C---:B------:R-:W-:Y:S01]  /*1d50*/  VIADD R6, R9.reuse, 0x7ff ;  /* 0x000007ff09067836 */ /* 0x040fe20000000000 */
[----:B------:R-:W-:Y:S01]  /*1d60*/  ISETP.NE.AND P0, PT, R9, -0x800, PT ;  /* 0xfffff8000900780c */ /* 0x000fe20003f05270 */
[----:B--2---:R-:W-:-:S12]  /*1d70*/  IMAD.IADD R14, R14, 0x1, -R5 ;  /* 0x000000010e0e7824 */ /* 0x004fd800078e0a05 */
[----:B------:R-:W-:Y:S02]  /*1d80*/  @P0 VIADD R6, R9, 0x800 ;  /* 0x0000080009060836 */ /* 0x000fe40000000000 */
[----:B---3--:R-:W-:Y:S01]  /*1d90*/  IMAD.IADD R21, R8, 0x1, -R5 ;  /* 0x0000000108157824 */ /* 0x008fe200078e0a05 */
[----:B------:R-:W-:-:S03]  /*1da0*/  VIMNMX.U32 R8, PT, PT, R7, R14, !PT ;  /* 0x0000000e07087248 */ /* 0x000fc60007fe0000 */
[----:B------:R-:W-:Y:S01]  /*1db0*/  IMAD.IADD R6, R6, 0x1, -R21 ;  /* 0x0000000106067824 */ /* 0x000fe200078e0a15 */
[C---:B------:R-:W-:Y:S01]  /*1dc0*/  @!P1 VIMNMX.U32 R21, PT, PT, R7.reuse, R14, PT ;  /* 0x0000000e07159248 */ /* 0x040fe20003fe0000 */
[----:B----4-:R-:W-:Y:S02]  /*1dd0*/  IMAD.IADD R4, R4, 0x1, -R5 ;  /* 0x0000000104047824 */ /* 0x010fe400078e0a05 */
[----:B------:R-:W-:Y:S01]  /*1de0*/  IMAD.IADD R8, R8, 0x1, -R7 ;  /* 0x0000000108087824 */ /* 0x000fe200078e0a07 */
[----:B------:R-:W-:Y:S01]  /*1df0*/  SEL R3, R7, R6, !P1 ;  /* 0x0000000607037207 */ /* 0x000fe20004800000 */
[----:B------:R-:W-:-:S03]  /*1e00*/  IMAD.IADD R21, R21, 0x1, -R4 ;  /* 0x0000000115157824 */ /* 0x000fc600078e0a04 */
[----:B------:R-:W-:Y:S02]  /*1e10*/  VIADDMNMX.U32 R6, R9, -R4, R8, PT ;  /* 0x8000000409067246 */ /* 0x000fe40003800008 */
[----:B------:R-:W-:-:S05]  /*1e20*/  VIMNMX.U32 R3, PT, PT, R8, R3, PT ;  /* 0x0000000308037248 */ /* 0x000fca0003fe0000 */
[----:B------:R-:W-:Y:S01]  /*1e30*/  IMAD.IADD R20, R3, 0x1, -R6 ;  /* 0x0000000103147824 */ /* 0x000fe200078e0a06 */
[----:B------:R-:W-:Y:S06]  /*1e40*/  BRA.U !UP0, `(.L_x_73) ;  /* 0x00000005086c7547 */ /* 0x000fec000b800000 */
[----:B------:R-:W-:Y:S01]  /*1e50*/  IMAD.IADD R3, R2, 0x1, -R21 ;  /* 0x0000000102037824 */ /* 0x000fe200078e0a15 */
[----:B------:R-:W-:Y:S01]  /*1e60*/  IADD3 R6, P0, P1, R6, R5, R7 ;  /* 0x0000000506067210 */ /* 0x000fe2000791e007 */
[----:B------:R-:W0:Y:S01]  /*1e70*/  LDCU.64 UR4, c[0x0][0x388] ;  /* 0x00007100ff0477ac */ /* 0x000e220008000a00 */
[----:B------:R-:W-:Y:S02]  /*1e80*/  BSSY.RECONVERGENT B1, `(.L_x_74) ;  /* 0x0000012000017945 */ /* 0x000fe40003800200 */
[C---:B------:R-:W-:Y:S02]  /*1e90*/  IADD3 R6, P2, PT, R3.reuse, R6, RZ ;  /* 0x0000000603067210 */ /* 0x040fe40007f5e0ff */
[----:B------:R-:W-:Y:S02]  /*1ea0*/  IADD3.X R8, PT, PT, RZ, RZ, RZ, P0, P1 ;  /* 0x000000ffff087210 */ /* 0x000fe400007e24ff */
[----:B------:R-:W-:Y:S02]  /*1eb0*/  IADD3 R4, P0, P1, R2, R4, R5 ;  /* 0x0000000402047210 */ /* 0x000fe4000791e005 */
[----:B------:R-:W-:Y:S01]  /*1ec0*/  LEA.HI.X.SX32 R5, R3, R8, 0x1, P2 ;  /* 0x0000000803057211 */ /* 0x000fe200010f0eff */
[----:B------:R-:W-:Y:S01]  /*1ed0*/  IMAD.IADD R3, R21, 0x1, R20 ;  /* 0x0000000115037824 */ /* 0x000fe200078e0214 */
[----:B------:R-:W-:-:S04]  /*1ee0*/  IADD3.X R7, PT, PT, RZ, RZ, RZ, P0, P1 ;  /* 0x000000ffff077210 */ /* 0x000fc800007e24ff */
[----:B------:R-:W-:Y:S02]  /*1ef0*/  ISETP.GE.AND P0, PT, R2, R3, PT ;  /* 0x000000030200720c */ /* 0x000fe40003f06270 */
[----:B0-----:R-:W-:Y:S02]  /*1f00*/  LEA R22, P1, R4, UR4, 0x3 ;  /* 0x0000000404167c11 */ /* 0x001fe4000f8218ff */
[----:B------:R-:W-:Y:S02]  /*1f10*/  LEA R24, P2, R6, UR4, 0x3 ;  /* 0x0000000406187c11 */ /* 0x000fe4000f8418ff */
[----:B------:R-:W-:Y:S02]  /*1f20*/  LEA.HI.X R23, R4, UR5, R7, 0x3, P1 ;  /* 0x0000000504177c11 */ /* 0x000fe400088f1c07 */
[----:B------:R-:W-:-:S05]  /*1f30*/  LEA.HI.X R25, R6, UR5, R5, 0x3, P2 ;  /* 0x0000000506197c11 */ /* 0x000fca00090f1c05 */
[----:B------:R-:W-:Y:S05]  /*1f40*/  @P0 BRA `(.L_x_75) ;  /* 0x0000000000140947 */ /* 0x000fea0003800000 */
[----:B------:R-:W-:-:S13]  /*1f50*/  ISETP.GE.AND P0, PT, R2, R21, PT ;  /* 0x000000150200720c */ /* 0x000fda0003f06270 */
[----:B------:R0:W5:Y:S04]  /*1f60*/  @!P0 LDG.E R18, desc[UR6][R22.64] ;  /* 0x0000000616128981 */ /* 0x000168000c1e1900 */
[----:B------:R0:W5:Y:S04]  /*1f70*/  @!P0 LDG.E R19, desc[UR6][R22.64+0x4] ;  /* 0x0000040616138981 */ /* 0x000168000c1e1900 */
[----:B------:R0:W5:Y:S04]  /*1f80*/  @P0 LDG.E R18, desc[UR6][R24.64] ;  /* 0x0000000618120981 */ /* 0x000168000c1e1900 */
[----:B------:R0:W5:Y:S02]  /*1f90*/  @P0 LDG.E R19, desc[UR6][R24.64+0x4] ;  /* 0x0000040618130981 */ /* 0x000164000c1e1900 */
.L_x_75:
[----:B------:R-:W-:Y:S05]  /*1fa0*/  BSYNC.RECONVERGENT B1 ;  /* 0x0000000000017941 */ /* 0x000fea0003800200 */
.L_x_74:
        /* <DEDUP_REMOVED lines=9> */
.L_x_77:
[----:B------:R-:W-:Y:S05]  /*2040*/  BSYNC.RECONVERGENT B1 ;  /* 0x0000000000017941 */ /* 0x000fea0003800200 */
.L_x_76:
        /* <DEDUP_REMOVED lines=9> */
.L_x_79:
[----:B------:R-:W-:Y:S05]  /*20e0*/  BSYNC.RECONVERGENT B1 ;  /* 0x0000000000017941 */ /* 0x000fea0003800200 */
.L_x_78:
        /* <DEDUP_REMOVED lines=9> */
.L_x_81:
[----:B------:R-:W-:Y:S05]  /*2180*/  BSYNC.RECONVERGENT B1 ;  /* 0x0000000000017941 */ /* 0x000fea0003800200 */
.L_x_80:
        /* <DEDUP_REMOVED lines=9> */
.L_x_83:
[----:B------:R-:W-:Y:S05]  /*2220*/  BSYNC.RECONVERGENT B1 ;  /* 0x0000000000017941 */ /* 0x000fea0003800200 */
.L_x_82:
        /* <DEDUP_REMOVED lines=9> */
.L_x_85:
[----:B------:R-:W-:Y:S05]  /*22c0*/  BSYNC.RECONVERGENT B1 ;  /* 0x0000000000017941 */ /* 0x000fea0003800200 */
.L_x_84:
        /* <DEDUP_REMOVED lines=9> */
.L_x_87:
[----:B------:R-:W-:Y:S05]  /*2360*/  BSYNC.RECONVERGENT B1 ;  /* 0x0000000000017941 */ /* 0x000fea0003800200 */
.L_x_86:
        /* <DEDUP_REMOVED lines=9> */
.L_x_73:
[----:B------:R-:W-:Y:S01]  /*2400*/  IADD3 R6, P0, P1, R6, R5, R7 ;  /* 0x0000000506067210 */ /* 0x000fe2000791e007 */
[C---:B------:R-:W-:Y:S01]  /*2410*/  IMAD.IADD R7, R2.reuse, 0x1, -R21 ;  /* 0x0000000102077824 */ /* 0x040fe200078e0a15 */
[----:B------:R-:W0:Y:S01]  /*2420*/  LDCU.64 UR4, c[0x0][0x3a0] ;  /* 0x00007400ff0477ac */ /* 0x000e220008000a00 */
[----:B------:R-:W-:Y:S01]  /*2430*/  BSSY.RECONVERGENT B1, `(.L_x_89) ;  /* 0x0000012000017945 */ /* 0x000fe20003800200 */
[----:B------:R-:W-:Y:S02]  /*2440*/  IADD3.X R3, PT, PT, RZ, RZ, RZ, P0, P1 ;  /* 0x000000ffff037210 */ /* 0x000fe400007e24ff */
[C---:B------:R-:W-:Y:S02]  /*2450*/  IADD3 R6, P2, PT, R7.reuse, R6, RZ ;  /* 0x0000000607067210 */ /* 0x040fe40007f5e0ff */
        /* <DEDUP_REMOVED lines=15> */
.L_x_90:
[----:B------:R-:W-:Y:S05]  /*2550*/  BSYNC.RECONVERGENT B1 ;  /* 0x0000000000017941 */ /* 0x000fea0003800200 */
.L_x_89:
        /* <DEDUP_REMOVED lines=9> */
.L_x_92:
[----:B------:R-:W-:Y:S05]  /*25f0*/  BSYNC.RECONVERGENT B1 ;  /* 0x0000000000017941 */ /* 0x000fea0003800200 */
.L_x_91:
        /* <DEDUP_REMOVED lines=9> */
.L_x_94:
[----:B------:R-:W-:Y:S05]  /*2690*/  BSYNC.RECONVERGENT B1 ;  /* 0x0000000000017941 */ /* 0x000fea0003800200 */
.L_x_93:
        /* <DEDUP_REMOVED lines=9> */
.L_x_96:
[----:B------:R-:W-:Y:S05]  /*2730*/  BSYNC.RECONVERGENT B1 ;  /* 0x0000000000017941 */ /* 0x000fea0003800200 */
.L_x_95:
        /* <DEDUP_REMOVED lines=9> */
.L_x_98:
[----:B------:R-:W-:Y:S05]  /*27d0*/  BSYNC.RECONVERGENT B1 ;  /* 0x0000000000017941 */ /* 0x000fea0003800200 */
.L_x_97:
        /* <DEDUP_REMOVED lines=9> */
.L_x_100:
[----:B------:R-:W-:Y:S05]  /*2870*/  BSYNC.RECONVERGENT B1 ;  /* 0x0000000000017941 */ /* 0x000fea0003800200 */
.L_x_99:
        /* <DEDUP_REMOVED lines=9> */
.L_x_102:
[----:B------:R-:W-:Y:S05]  /*2910*/  BSYNC.RECONVERGENT B1 ;  /* 0x0000000000017941 */ /* 0x000fea0003800200 */
.L_x_101:
        /* <DEDUP_REMOVED lines=8> */
.L_x_88:
[----:B------:R-:W-:Y:S05]  /*29a0*/  BSYNC.RECONVERGENT B0 ;  /* 0x0000000000007941 */ /* 0x000fea0003800200 */
.L_x_72:
        /* <DEDUP_REMOVED lines=9> */
[----:B------:R0:W-:Y:S04]  /*2a40*/  STS.64 [R22+UR4+0x2800], R8 ;  /* 0x0028000816007988 */ /* 0x0001e80008000a04 */
[----:B------:R-:W-:Y:S04]  /*2a50*/  STS.64 [R22+UR4+0x3000], R6 ;  /* 0x0030000616007988 */ /* 0x000fe80008000a04 */
[----:B------:R1:W-:Y:S01]  /*2a60*/  STS.64 [R22+UR4+0x3800], R4 ;  /* 0x0038000416007988 */ /* 0x0003e20008000a04 */
[----:B------:R-:W-:Y:S01]  /*2a70*/  BAR.SYNC.DEFER_BLOCKING 0x0 ;  /* 0x0000000000007b1d */ /* 0x000fe20000010000 */
[----:B0-----:R-:W-:-:S07]  /*2a80*/  VIMNMX R8, PT, PT, R22, R3, PT ;  /* 0x0000000316087248 */ /* 0x001fce0003fe0100 */
[----:B------:R-:W-:Y:S01]  /*2a90*/  PREEXIT ;  /* 0x000000000000782d */ /* 0x000fe20000000000 */
[----:B------:R-:W-:Y:S01]  /*2aa0*/  BSSY.RECONVERGENT B0, `(.L_x_103) ;  /* 0x0000016000007945 */ /* 0x000fe20003800200 */
[C---:B------:R-:W-:Y:S01]  /*2ab0*/  ISETP.GE.AND P0, PT, R8.reuse, R20, PT ;  /* 0x000000140800720c */ /* 0x040fe20003f06270 */
[----:B------:R-:W-:Y:S01]  /*2ac0*/  IMAD.IADD R20, R8, 0x1, -R20 ;  /* 0x0000000108147824 */ /* 0x000fe200078e0a14 */
[----:B-1----:R-:W-:-:S04]  /*2ad0*/  VIMNMX R4, PT, PT, R21, R8, PT ;  /* 0x0000000815047248 */ /* 0x002fc80003fe0100 */
[----:B------:R-:W-:-:S04]  /*2ae0*/  SEL R20, R20, RZ, P0 ;  /* 0x000000ff14147207 */ /* 0x000fc80000000000 */
[----:B------:R-:W-:-:S13]  /*2af0*/  ISETP.GE.AND P0, PT, R20, R4, PT ;  /* 0x000000041400720c */ /* 0x000fda0003f06270 */
[----:B------:R-:W-:Y:S05]  /*2b00*/  @P0 BRA `(.L_x_104) ;  /* 0x00000000003c0947 */ /* 0x000fea0003800000 */
[----:B------:R-:W-:-:S07]  /*2b10*/  IMAD.IADD R9, R21, 0x1, R8 ;  /* 0x0000000115097824 */ /* 0x000fce00078e0208 */
.L_x_105:
        /* <DEDUP_REMOVED lines=14> */
.L_x_104:
[----:B------:R-:W-:Y:S05]  /*2c00*/  BSYNC.RECONVERGENT B0 ;  /* 0x0000000000007941 */ /* 0x000fea0003800200 */
.L_x_103:
[----:B------:R-:W-:Y:S02]  /*2c10*/  IADD3 R8, PT, PT, R21, R8, -R20 ;  /* 0x0000000815087210 */ /* 0x000fe40007ffe814 */
        /* <DEDUP_REMOVED lines=155> */
[----:B------:R-:W-:-:S03]  /*35d0*/  IMAD.IADD R23, R18, 0x1, R23 ;  /* 0x0000000112177824 */ /* 0x000fc600078e0217 */
[----:B------:R-:W-:Y:S01]  /*35e0*/  LDS.64 R10, [R10+0x400] ;  /* 0x000400000a0a7984 */ /* 0x000fe20000000a00 */
[C---:B------:R-:W-:Y:S02]  /*35f0*/  VIADD R25, R23.reuse, 0x20 ;  /* 0x0000002017197836 */ /* 0x040fe40000000000 */
[C---:B------:R-:W-:Y:S01]  /*3600*/  VIADD R27, R23.reuse, 0x60 ;  /* 0x00000060171b7836 */ /* 0x040fe20000000000 */
[----:B------:R-:W-:Y:S04]  /*3610*/  LDS.64 R6, [R6+0x600] ;  /* 0x0006000006067984 */ /* 0x000fe80000000a00 */
[----:B------:R-:W-:Y:S04]  /*3620*/  LDS.64 R4, [R4+0x700] ;  /* 0x0007000004047984 */ /* 0x000fe80000000a00 */
[----:B------:R0:W-:Y:S01]  /*3630*/  @!P0 STS [UR4+0x4200], R3 ;  /* 0x00420003ff008988 */ /* 0x0001e20008000804 */
[----:B------:R-:W-:Y:S01]  /*3640*/  BAR.SYNC.DEFER_BLOCKING 0x0 ;  /* 0x0000000000007b1d */ /* 0x000fe20000010000 */
[----:B------:R-:W-:Y:S01]  /*3650*/  IADD3 R0, P0, PT, R0, R23, RZ ;  /* 0x0000001700007210 */ /* 0x000fe20007f1e0ff */
[----:B0-----:R-:W-:-:S04]  /*3660*/  VIADD R3, R23, 0x40 ;  /* 0x0000004017037836 */ /* 0x001fc80000000000 */
[----:B------:R-:W-:Y:S01]  /*3670*/  IMAD.X R19, RZ, RZ, RZ, P0 ;  /* 0x000000ffff137224 */ /* 0x000fe200000e06ff */
        /* <DEDUP_REMOVED lines=33> */
.L_x_106:
        /* <DEDUP_REMOVED lines=21> */
[----:B--2---:R-:W-:-:S03]  /*39e0*/  VIADD R8, R19, 0xc0 ;  /* 0x000000c013087836 */ /* 0x004fc60000000000 */
[----:B------:R2:W-:Y:S01]  /*39f0*/  STS.64 [R23+0x20], R12 ;  /* 0x0000200c17007388 */ /* 0x0005e20000000a00 */
[C---:B---3--:R-:W-:Y:S01]  /*3a00*/  VIADD R10, R19.reuse, 0xe0 ;  /* 0x000000e0130a7836 */ /* 0x048fe20000000000 */
[-C--:B------:R-:W-:Y:S02]  /*3a10*/  LEA.HI.SX32 R7, R8, R19.reuse, 0x1b ;  /* 0x0000001308077211 */ /* 0x080fe400078fdaff */
[----:B------:R3:W-:Y:S01]  /*3a20*/  STS.64 [R23+0x28], R14 ;  /* 0x0000280e17007388 */ /* 0x0007e20000000a00 */
[----:B------:R-:W-:Y:S02]  /*3a30*/  LEA R8, R24, UR4, 0x3 ;  /* 0x0000000418087c11 */ /* 0x000fe4000f8e18ff */
[-C--:B0-----:R-:W-:Y:S01]  /*3a40*/  LEA.HI.SX32 R4, R19, R19.reuse, 0x1b ;  /* 0x0000001313047211 */ /* 0x081fe200078fdaff */
[----:B------:R0:W-:Y:S01]  /*3a50*/  STS.64 [R23+0x30], R16 ;  /* 0x0000301017007388 */ /* 0x0001e20000000a00 */
[-C--:B------:R-:W-:Y:S02]  /*3a60*/  LEA.HI.SX32 R5, R6, R19.reuse, 0x1b ;  /* 0x0000001306057211 */ /* 0x080fe400078fdaff */
[----:B------:R-:W-:Y:S01]  /*3a70*/  LEA.HI.SX32 R19, R10, R19, 0x1b ;  /* 0x000000130a137211 */ /* 0x000fe200078fdaff */
[----:B------:R4:W-:Y:S01]  /*3a80*/  STS.64 [R23+0x38], R20 ;  /* 0x0000381417007388 */ /* 0x0009e20000000a00 */
[----:B------:R-:W-:Y:S01]  /*3a90*/  LEA R4, R4, UR4, 0x3 ;  /* 0x0000000404047c11 */ /* 0x000fe2000f8e18ff */
[----:B------:R-:W-:Y:S01]  /*3aa0*/  NOP ;  /* 0x0000000000007918 */ /* 0x000fe20000000000 */
[----:B------:R-:W-:Y:S01]  /*3ab0*/  LEA R6, R22, UR4, 0x3 ;  /* 0x0000000416067c11 */ /* 0x000fe2000f8e18ff */
[----:B------:R-:W-:Y:S01]  /*3ac0*/  LDS.64 R8, [R8+0x200] ;  /* 0x0002000008087984 */ /* 0x000fe20000000a00 */
[----:B------:R-:W-:-:S02]  /*3ad0*/  LEA R10, R26, UR4, 0x3 ;  /* 0x000000041a0a7c11 */ /* 0x000fc4000f8e18ff */
[----:B--2---:R-:W-:Y:S02]  /*3ae0*/  LEA R12, R28, UR4, 0x3 ;  /* 0x000000041c0c7c11 */ /* 0x004fe4000f8e18ff */
[----:B---3--:R-:W-:Y:S02]  /*3af0*/  LEA R14, R5, UR4, 0x3 ;  /* 0x00000004050e7c11 */ /* 0x008fe4000f8e18ff */
[----:B0-----:R-:W-:Y:S01]  /*3b00*/  LEA R16, R7, UR4, 0x3 ;  /* 0x0000000407107c11 */ /* 0x001fe2000f8e18ff */
[----:B------:R-:W-:Y:S01]  /*3b10*/  LDS.64 R4, [R4] ;  /* 0x0000000004047984 */ /* 0x000fe20000000a00 */
[----:B----4-:R-:W-:Y:S02]  /*3b20*/  LEA R20, R19, UR4, 0x3 ;  /* 0x0000000413147c11 */ /* 0x010fe4000f8e18ff */
[----:B------:R-:W-:Y:S01]  /*3b30*/  LOP3.LUT R19, R2, 0x1f, RZ, 0xc0, !PT ;  /* 0x0000001f02137812 */ /* 0x000fe200078ec0ff */
[----:B------:R-:W-:Y:S04]  /*3b40*/  LDS.64 R6, [R6+0x100] ;  /* 0x0001000006067984 */ /* 0x000fe80000000a00 */
[----:B------:R-:W-:Y:S01]  /*3b50*/  LDS.64 R10, [R10+0x300] ;  /* 0x000300000a0a7984 */ /* 0x000fe20000000a00 */
[----:B------:R-:W-:-:S03]  /*3b60*/  IMAD.IADD R23, R0, 0x1, R19 ;  /* 0x0000000100177824 */ /* 0x000fc600078e0213 */
[----:B------:R-:W-:Y:S04]  /*3b70*/  LDS.64 R12, [R12+0x400] ;  /* 0x000400000c0c7984 */ /* 0x000fe80000000a00 */
[----:B------:R-:W-:Y:S04]  /*3b80*/  LDS.64 R14, [R14+0x500] ;  /* 0x000500000e0e7984 */ /* 0x000fe80000000a00 */
[----:B------:R-:W-:Y:S04]  /*3b90*/  LDS.64 R16, [R16+0x600] ;  /* 0x0006000010107984 */ /* 0x000fe80000000a00 */
[----:B------:R-:W-:Y:S04]  /*3ba0*/  LDS.64 R20, [R20+0x700] ;  /* 0x0007000014147984 */ /* 0x000fe80000000a00 */
[----:B------:R0:W-:Y:S01]  /*3bb0*/  @!P0 STS [UR4+0x4200], R3 ;  /* 0x00420003ff008988 */ /* 0x0001e20008000804 */
[----:B------:R-:W-:Y:S01]  /*3bc0*/  BAR.SYNC.DEFER_BLOCKING 0x0 ;  /* 0x0000000000007b1d */ /* 0x000fe20000010000 */
[C---:B------:R-:W-:Y:S01]  /*3bd0*/  IADD3 R0, P0, PT, R18.reuse, R23, RZ ;  /* 0x0000001712007210 */ /* 0x040fe20007f1e0ff */
[----:B------:R-:W-:-:S04]  /*3be0*/  IMAD.IADD R23, R18, 0x1, R19 ;  /* 0x0000000112177824 */ /* 0x000fc800078e0213 */
[C---:B------:R-:W-:Y:S02]  /*3bf0*/  VIADD R25, R23.reuse, 0x20 ;  /* 0x0000002017197836 */ /* 0x040fe40000000000 */
[C---:B0-----:R-:W-:Y:S02]  /*3c00*/  VIADD R3, R23.reuse, 0x40 ;  /* 0x0000004017037836 */ /* 0x041fe40000000000 */
[----:B------:R-:W-:Y:S01]  /*3c10*/  IMAD.X R19, RZ, RZ, RZ, P0 ;  /* 0x000000ffff137224 */ /* 0x000fe200000e06ff */
[C---:B-1----:R-:W-:Y:S01]  /*3c20*/  LEA R18, P0, R0.reuse, UR8, 0x3 ;  /* 0x0000000800127c11 */ /* 0x042fe2000f8018ff */
[C---:B------:R-:W-:Y:S02]  /*3c30*/  VIADD R27, R23.reuse, 0xa0 ;  /* 0x000000a0171b7836 */ /* 0x040fe40000000000 */
[C---:B------:R-:W-:Y:S01]  /*3c40*/  VIADD R29, R23.reuse, 0xc0 ;  /* 0x000000c0171d7836 */ /* 0x040fe20000000000 */
[----:B------:R-:W-:Y:S01]  /*3c50*/  LEA.HI.X R19, R0, UR9, R19, 0x3, P0 ;  /* 0x0000000900137c11 */ /* 0x000fe200080f1c13 */
        /* <DEDUP_REMOVED lines=30> */
.L_x_107:
        /* <DEDUP_REMOVED lines=12> */
.L_x_330:


//--------------------- .text._ZN3cub18CUB_300001_SM_10006detail10merge_sort30DeviceMergeSortPartitionKernelIN6thrust24THRUST_300001_SM_1000_NS6detail15normal_iteratorINS5_10device_ptrI6RecordEEEEj14compareRecordsS9_EEvbT_PT2_T0_SG_PSG_T1_SG_i --------------------------
	.section	.text._ZN3cub18CUB_300001_SM_10006detail10merge_sort30DeviceMergeSortPartitionKernelIN6thrust24THRUST_300001_SM_1000_NS6detail15normal_iteratorINS5_10device_ptrI6RecordEEEEj14compareRecordsS9_EEvbT_PT2_T0_SG_PSG_T1_SG_i,"ax",@progbits
	.align	128
        .global         _ZN3cub18CUB_300001_SM_10006detail10merge_sort30DeviceMergeSortPartitionKernelIN6thrust24THRUST_300001_SM_1000_NS6detail15normal_iteratorINS5_10device_ptrI6RecordEEEEj14compareRecordsS9_EEvbT_PT2_T0_SG_PSG_T1_SG_i
        .type           _ZN3cub18CUB_300001_SM_10006detail10merge_sort30DeviceMergeSortPartitionKernelIN6thrust24THRUST_300001_SM_1000_NS6detail15normal_iteratorINS5_10device_ptrI6RecordEEEEj14compareRecordsS9_EEvbT_PT2_T0_SG_PSG_T1_SG_i,@function
        .size           _ZN3cub18CUB_300001_SM_10006detail10merge_sort30DeviceMergeSortPartitionKernelIN6thrust24THRUST_300001_SM_1000_NS6detail15normal_iteratorINS5_10device_ptrI6RecordEEEEj14compareRecordsS9_EEvbT_PT2_T0_SG_PSG_T1_SG_i,(.L_x_331 - _ZN3cub18CUB_300001_SM_10006detail10merge_sort30DeviceMergeSortPartitionKernelIN6thrust24THRUST_300001_SM_1000_NS6detail15normal_iteratorINS5_10device_ptrI6RecordEEEEj14compareRecordsS9_EEvbT_PT2_T0_SG_PSG_T1_SG_i)
        .other          _ZN3cub18CUB_300001_SM_10006detail10merge_sort30DeviceMergeSortPartitionKernelIN6thrust24THRUST_300001_SM_1000_NS6detail15normal_iteratorINS5_10device_ptrI6RecordEEEEj14compareRecordsS9_EEvbT_PT2_T0_SG_PSG_T1_SG_i,@"STO_CUDA_ENTRY STV_DEFAULT"
_ZN3cub18CUB_300001_SM_10006detail10merge_sort30DeviceMergeSortPartitionKernelIN6thrust24THRUST_300001_SM_1000_NS6detail15normal_iteratorINS5_10device_ptrI6RecordEEEEj14compareRecordsS9_EEvbT_PT2_T0_SG_PSG_T1_SG_i:
.text._ZN3cub18CUB_300001_SM_10006detail10merge_sort30DeviceMergeSortPartitionKernelIN6thrust24THRUST_300001_SM_1000_NS6detail15normal_iteratorINS5_10device_ptrI6RecordEEEEj14compareRecordsS9_EEvbT_PT2_T0_SG_PSG_T1_SG_i:
[----:B------:R-:W-:Y:S01]  /*0000*/  LDC R1, c[0x0][0x37c] ;  /* 0x0000df00ff017b82 */ /* 0x000fe20000000800 */
[----:B------:R-:W0:Y:S01]  /*0010*/  S2R R0, SR_CTAID.X ;  /* 0x0000000000007919 */ /* 0x000e220000002500 */
[----:B------:R-:W0:Y:S01]  /*0020*/  LDCU UR4, c[0x0][0x360] ;  /* 0x00006c00ff0477ac */ /* 0x000e220008000800 */
[----:B------:R-:W0:Y:S01]  /*0030*/  S2R R3, SR_TID.X ;  /* 0x0000000000037919 */ /* 0x000e220000002100 */
[----:B------:R-:W1:Y:S01]  /*0040*/  LDCU UR6, c[0x0][0x39c] ;  /* 0x00007380ff0677ac */ /* 0x000e620008000800 */
[----:B0-----:R-:W-:-:S05]  /*0050*/  IMAD R0, R0, UR4, R3 ;  /* 0x0000000400007c24 */ /* 0x001fca000f8e0203 */
[----:B-1----:R-:W-:-:S13]  /*0060*/  ISETP.GE.U32.AND P0, PT, R0, UR6, PT ;  /* 0x0000000600007c0c */ /* 0x002fda000bf06070 */
[----:B------:R-:W-:Y:S05]  /*0070*/  @P0 EXIT ;  /* 0x000000000000094d */ /* 0x000fea0003800000 */
[----:B------:R-:W0:Y:S01]  /*0080*/  LDCU UR5, c[0x0][0x3ac] ;  /* 0x00007580ff0577ac */ /* 0x000e220008000800 */
[----:B------:R-:W-:Y:S01]  /*0090*/  VIADD R2, R0, 0x1 ;  /* 0x0000000100027836 */ /* 0x000fe20000000000 */
[----:B------:R-:W-:Y:S01]  /*00a0*/  ACQBULK ;  /* 0x000000000000782e */ /* 0x000fe20000000000 */
[----:B------:R-:W1:Y:S03]  /*00b0*/  LDCU UR7, c[0x0][0x3b0] ;  /* 0x00007600ff0777ac */ /* 0x000e660008000800 */
[----:B------:R-:W-:Y:S01]  /*00c0*/  ISETP.NE.AND P0, PT, R2, UR6, PT ;  /* 0x0000000602007c0c */ /* 0x000fe2000bf05270 */
[----:B------:R-:W2:Y:S01]  /*00d0*/  LDCU UR10, c[0x0][0x398] ;  /* 0x00007300ff0a77ac */ /* 0x000ea20008000800 */
[----:B------:R-:W3:Y:S01]  /*00e0*/  LDCU.64 UR8, c[0x0][0x358] ;  /* 0x00006b00ff0877ac */ /* 0x000ee20008000a00 */
[----:B0-----:R-:W-:-:S10]  /*00f0*/  UIADD3 UR4, UPT, UPT, -UR5, URZ, URZ ;  /* 0x000000ff05047290 */ /* 0x001fd4000fffe1ff */
[----:B------:R-:W0:Y:S01]  /*0100*/  @!P0 LDC.64 R4, c[0x0][0x3a0] ;  /* 0x0000e800ff048b82 */ /* 0x000e220000000a00 */
[----:B------:R-:W-:Y:S01]  /*0110*/  LOP3.LUT R2, R0, UR4, RZ, 0xc0, !PT ;  /* 0x0000000400027c12 */ /* 0x000fe2000f8ec0ff */
[----:B------:R-:W-:-:S04]  /*0120*/  USHF.R.U32.HI UR4, URZ, 0x1, UR5 ;  /* 0x00000001ff047899 */ /* 0x000fc80008011605 */
[----:B-1----:R-:W-:Y:S01]  /*0130*/  IMAD R3, R2, UR7, RZ ;  /* 0x0000000702037c24 */ /* 0x002fe2000f8e02ff */
[----:B------:R-:W-:-:S04]  /*0140*/  UIMAD UR4, UR4, UR7, URZ ;  /* 0x00000007040472a4 */ /* 0x000fc8000f8e02ff */
[----:B------:R-:W-:-:S04]  /*0150*/  LOP3.LUT R2, RZ, R3, RZ, 0x33, !PT ;  /* 0x00000003ff027212 */ /* 0x000fc800078e33ff */
[----:B------:R-:W-:-:S04]  /*0160*/  VIMNMX.U32 R2, PT, PT, R2, UR4, PT ;  /* 0x0000000402027c48 */ /* 0x000fc8000bfe0000 */
[----:B--2---:R-:W-:Y:S01]  /*0170*/  VIADDMNMX.U32 R2, R2, R3, UR10, PT ;  /* 0x0000000a02027e46 */ /* 0x004fe2000b800003 */
[----:B0-----:R-:W-:Y:S01]  /*0180*/  @!P0 IMAD.WIDE.U32 R4, R0, 0x4, R4 ;  /* 0x0000000400048825 */ /* 0x001fe200078e0004 */
[----:B------:R-:W-:Y:S02]  /*0190*/  VIMNMX.U32 R3, PT, PT, R3, UR10, PT ;  /* 0x0000000a03037c48 */ /* 0x000fe4000bfe0000 */
[----:B------:R-:W-:Y:S02]  /*01a0*/  LOP3.LUT R6, RZ, R2, RZ, 0x33, !PT ;  /* 0x00000002ff067212 */ /* 0x000fe400078e33ff */
[----:B---3--:R0:W-:Y:S02]  /*01b0*/  @!P0 STG.E desc[UR8][R4.64], R2 ;  /* 0x0000000204008986 */ /* 0x0081e4000c101908 */
[----:B------:R-:W-:-:S04]  /*01c0*/  VIMNMX.U32 R7, PT, PT, R6, UR4, PT ;  /* 0x0000000406077c48 */ /* 0x000fc8000bfe0000 */
[----:B------:R-:W-:Y:S01]  /*01d0*/  VIADDMNMX.U32 R7, R7, R2, UR10, PT ;  /* 0x0000000a07077e46 */ /* 0x000fe2000b800002 */
[----:B------:R-:W-:Y:S06]  /*01e0*/  @!P0 EXIT ;  /* 0x000000000000894d */ /* 0x000fec0003800000 */
[----:B------:R-:W1:Y:S01]  /*01f0*/  LDCU.U8 UR6, c[0x0][0x380] ;  /* 0x00007000ff0677ac */ /* 0x000e620008000000 */
[----:B------:R-:W-:Y:S01]  /*0200*/  BSSY.RECONVERGENT B0, `(.L_x_108) ;  /* 0x0000040000007945 */ /* 0x000fe20003800200 */
[----:B------:R-:W-:-:S06]  /*0210*/  UIADD3 UR4, UPT, UPT, UR5, -0x1, URZ ;  /* 0xffffffff05047890 */ /* 0x000fcc000fffe0ff */
[----:B0-----:R-:W-:-:S05]  /*0220*/  LOP3.LUT R4, R0, UR4, RZ, 0xc0, !PT ;  /* 0x0000000400047c12 */ /* 0x001fca000f8ec0ff */
[----:B------:R-:W-:Y:S01]  /*0230*/  IMAD R4, R4, UR7, RZ ;  /* 0x0000000704047c24 */ /* 0x000fe2000f8e02ff */
[----:B-1----:R-:W-:-:S04]  /*0240*/  UPRMT UR6, UR6, 0x8880, URZ ;  /* 0x0000888006067896 */ /* 0x002fc800080000ff */
[----:B------:R-:W-:-:S03]  /*0250*/  VIADDMNMX.U32 R4, R7, -R3, R4, PT ;  /* 0x8000000307047246 */ /* 0x000fc60003800004 */
[----:B------:R-:W-:Y:S02]  /*0260*/  UMOV UR4, UR6 ;  /* 0x0000000600047c82 */ /* 0x000fe40008000000 */
[----:B------:R-:W-:-:S09]  /*0270*/  UISETP.NE.AND UP0, UPT, UR4, URZ, UPT ;  /* 0x000000ff0400728c */ /* 0x000fd2000bf05270 */
[----:B------:R-:W-:Y:S05]  /*0280*/  BRA.U !UP0, `(.L_x_109) ;  /* 0x0000000108747547 */ /* 0x000fea000b800000 */
[----:B------:R-:W-:Y:S01]  /*0290*/  IMAD.IADD R7, R7, 0x1, -R2 ;  /* 0x0000000107077824 */ /* 0x000fe200078e0a02 */
[----:B------:R-:W-:Y:S01]  /*02a0*/  VIADDMNMX.U32 R5, R2, -R3, R4, PT ;  /* 0x8000000302057246 */ /* 0x000fe20003800004 */
[----:B------:R-:W0:Y:S01]  /*02b0*/  LDCU.64 UR4, c[0x0][0x388] ;  /* 0x00007100ff0477ac */ /* 0x000e220008000a00 */
[----:B------:R-:W-:Y:S02]  /*02c0*/  BSSY.RECONVERGENT B1, `(.L_x_110) ;  /* 0x0000018000017945 */ /* 0x000fe40003800200 */
[----:B------:R-:W-:-:S05]  /*02d0*/  VIMNMX.U32 R6, PT, PT, R4, R7, !PT ;  /* 0x0000000704067248 */ /* 0x000fca0007fe0000 */
[----:B------:R-:W-:-:S05]  /*02e0*/  IMAD.IADD R6, R6, 0x1, -R7 ;  /* 0x0000000106067824 */ /* 0x000fca00078e0a07 */
[----:B------:R-:W-:-:S13]  /*02f0*/  ISETP.GE.U32.AND P0, PT, R6, R5, PT ;  /* 0x000000050600720c */ /* 0x000fda0003f06070 */
[----:B0-----:R-:W-:Y:S05]  /*0300*/  @P0 BRA `(.L_x_111) ;  /* 0x00000000004c0947 */ /* 0x001fea0003800000 */
.L_x_112:
[----:B------:R-:W-:-:S05]  /*0310*/  IMAD.IADD R7, R5, 0x1, -R6 ;  /* 0x0000000105077824 */ /* 0x000fca00078e0a06 */
[----:B------:R-:W-:-:S04]  /*0320*/  LEA.HI R12, R7, R6, RZ, 0x1f ;  /* 0x00000006070c7211 */ /* 0x000fc800078ff8ff */
[-C--:B------:R-:W-:Y:S02]  /*0330*/  LOP3.LUT R7, RZ, R12.reuse, RZ, 0x33, !PT ;  /* 0x0000000cff077212 */ /* 0x080fe400078e33ff */
[----:B------:R-:W-:-:S03]  /*0340*/  IADD3 R9, P1, PT, R3, R12, RZ ;  /* 0x0000000c03097210 */ /* 0x000fc60007f3e0ff */
[----:B------:R-:W-:Y:S02]  /*0350*/  IMAD.IADD R7, R4, 0x1, R7 ;  /* 0x0000000104077824 */ /* 0x000fe400078e0207 */
[----:B------:R-:W-:Y:S01]  /*0360*/  IMAD.X R16, RZ, RZ, RZ, P1 ;  /* 0x000000ffff107224 */ /* 0x000fe200008e06ff */
[C---:B------:R-:W-:Y:S02]  /*0370*/  LEA R8, P1, R9.reuse, UR4, 0x3 ;  /* 0x0000000409087c11 */ /* 0x040fe4000f8218ff */
[----:B------:R-:W-:Y:S02]  /*0380*/  IADD3 R7, P0, PT, R2, R7, RZ ;  /* 0x0000000702077210 */ /* 0x000fe40007f1e0ff */
[----:B------:R-:W-:-:S03]  /*0390*/  LEA.HI.X R9, R9, UR5, R16, 0x3, P1 ;  /* 0x0000000509097c11 */ /* 0x000fc600088f1c10 */
[----:B------:R-:W-:Y:S01]  /*03a0*/  IMAD.X R14, RZ, RZ, RZ, P0 ;  /* 0x000000ffff0e7224 */ /* 0x000fe200000e06ff */
[C---:B------:R-:W-:Y:S01]  /*03b0*/  LEA R10, P0, R7.reuse, UR4, 0x3 ;  /* 0x00000004070a7c11 */ /* 0x040fe2000f8018ff */
[----:B------:R-:W2:Y:S03]  /*03c0*/  LDG.E R8, desc[UR8][R8.64+0x4] ;  /* 0x0000040808087981 */ /* 0x000ea6000c1e1900 */
[----:B------:R-:W-:-:S06]  /*03d0*/  LEA.HI.X R11, R7, UR5, R14, 0x3, P0 ;  /* 0x00000005070b7c11 */ /* 0x000fcc00080f1c0e */
[----:B------:R-:W2:Y:S02]  /*03e0*/  LDG.E R11, desc[UR8][R10.64+0x4] ;  /* 0x000004080a0b7981 */ /* 0x000ea4000c1e1900 */
[----:B--2---:R-:W-:-:S04]  /*03f0*/  ISETP.GE.AND P0, PT, R11, R8, PT ;  /* 0x000000080b00720c */ /* 0x004fc80003f06270 */
[----:B------:R-:W-:-:S09]  /*0400*/  SEL R5, R12, R5, !P0 ;  /* 0x000000050c057207 */ /* 0x000fd20004000000 */
[----:B------:R-:W-:-:S05]  /*0410*/  @P0 VIADD R6, R12, 0x1 ;  /* 0x000000010c060836 */ /* 0x000fca0000000000 */
[----:B------:R-:W-:-:S13]  /*0420*/  ISETP.GE.U32.AND P0, PT, R6, R5, PT ;  /* 0x000000050600720c */ /* 0x000fda0003f06070 */
[----:B------:R-:W-:Y:S05]  /*0430*/  @!P0 BRA `(.L_x_112) ;  /* 0xfffffffc00b48947 */ /* 0x000fea000383ffff */
.L_x_111:
[----:B------:R-:W-:Y:S05]  /*0440*/  BSYNC.RECONVERGENT B1 ;  /* 0x0000000000017941 */ /* 0x000fea0003800200 */
.L_x_110:
[----:B------:R-:W-:Y:S05]  /*0450*/  BRA `(.L_x_113) ;  /* 0x0000000000687947 */ /* 0x000fea0003800000 */
.L_x_109:
[----:B------:R-:W-:Y:S01]  /*0460*/  IMAD.IADD R7, R7, 0x1, -R2 ;  /* 0x0000000107077824 */ /* 0x000fe200078e0a02 */
[----:B------:R-:W-:Y:S01]  /*0470*/  VIADDMNMX.U32 R5, R2, -R3, R4, PT ;  /* 0x8000000302057246 */ /* 0x000fe20003800004 */
[----:B------:R-:W0:Y:S03]  /*0480*/  LDCU.64 UR4, c[0x0][0x390] ;  /* 0x00007200ff0477ac */ /* 0x000e260008000a00 */
[----:B------:R-:W-:-:S05]  /*0490*/  VIMNMX.U32 R6, PT, PT, R4, R7, !PT ;  /* 0x0000000704067248 */ /* 0x000fca0007fe0000 */
[----:B------:R-:W-:-:S05]  /*04a0*/  IMAD.IADD R6, R6, 0x1, -R7 ;  /* 0x0000000106067824 */ /* 0x000fca00078e0a07 */
[----:B------:R-:W-:-:S13]  /*04b0*/  ISETP.GE.U32.AND P0, PT, R6, R5, PT ;  /* 0x000000050600720c */ /* 0x000fda0003f06070 */
[----:B0-----:R-:W-:Y:S05]  /*04c0*/  @P0 BRA `(.L_x_113) ;  /* 0x00000000004c0947 */ /* 0x001fea0003800000 */
.L_x_114:
        /* <DEDUP_REMOVED lines=19> */
.L_x_113:
[----:B------:R-:W-:Y:S05]  /*0600*/  BSYNC.RECONVERGENT B0 ;  /* 0x0000000000007941 */ /* 0x000fea0003800200 */
.L_x_108:
[----:B------:R-:W0:Y:S01]  /*0610*/  LDC.64 R4, c[0x0][0x3a0] ;  /* 0x0000e800ff047b82 */ /* 0x000e220000000a00 */
[----:B------:R-:W-:Y:S02]  /*0620*/  IMAD.IADD R3, R3, 0x1, R6 ;  /* 0x0000000103037824 */ /* 0x000fe400078e0206 */
[----:B0-----:R-:W-:-:S05]  /*0630*/  IMAD.WIDE.U32 R4, R0, 0x4, R4 ;  /* 0x0000000400047825 */ /* 0x001fca00078e0004 */
[----:B------:R-:W-:Y:S01]  /*0640*/  STG.E desc[UR8][R4.64], R3 ;  /* 0x0000000304007986 */ /* 0x000fe2000c101908 */
[----:B------:R-:W-:Y:S05]  /*0650*/  EXIT ;  /* 0x000000000000794d */ /* 0x000fea0003800000 */
.L_x_115:
        /* <DEDUP_REMOVED lines=10> */
.L_x_331:


//--------------------- .text._ZN3cub18CUB_300001_SM_10006detail10merge_sort30DeviceMergeSortBlockSortKernelINS2_10policy_hubIN6thrust24THRUST_300001_SM_1000_NS6detail15normal_iteratorINS6_10device_ptrI6RecordEEEEE9Policy600ESC_PNS0_8NullTypeESC_SG_j14compareRecordsSA_SF_EEvbT0_T1_T2_T3_T4_PT6_PT7_T5_NS1_7vsmem_tE --------------------------
	.section	.text._ZN3cub18CUB_300001_SM_10006detail10merge_sort30DeviceMergeSortBlockSortKernelINS2_10policy_hubIN6thrust24THRUST_300001_SM_1000_NS6detail15normal_iteratorINS6_10device_ptrI6RecordEEEEE9Policy600ESC_PNS0_8NullTypeESC_SG_j14compareRecordsSA_SF_EEvbT0_T1_T2_T3_T4_PT6_PT7_T5_NS1_7vsmem_tE,"ax",@progbits
	.align	128
        .global         _ZN3cub18CUB_300001_SM_10006detail10merge_sort30DeviceMergeSortBlockSortKernelINS2_10policy_hubIN6thrust24THRUST_300001_SM_1000_NS6detail15normal_iteratorINS6_10device_ptrI6RecordEEEEE9Policy600ESC_PNS0_8NullTypeESC_SG_j14compareRecordsSA_SF_EEvbT0_T1_T2_T3_T4_PT6_PT7_T5_NS1_7vsmem_tE
        .type           _ZN3cub18CUB_300001_SM_10006detail10merge_sort30DeviceMergeSortBlockSortKernelINS2_10policy_hubIN6thrust24THRUST_300001_SM_1000_NS6detail15normal_iteratorINS6_10device_ptrI6RecordEEEEE9Policy600ESC_PNS0_8NullTypeESC_SG_j14compareRecordsSA_SF_EEvbT0_T1_T2_T3_T4_PT6_PT7_T5_NS1_7vsmem_tE,@function
        .size           _ZN3cub18CUB_300001_SM_10006detail10merge_sort30DeviceMergeSortBlockSortKernelINS2_10policy_hubIN6thrust24THRUST_300001_SM_1000_NS6detail15normal_iteratorINS6_10device_ptrI6RecordEEEEE9Policy600ESC_PNS0_8NullTypeESC_SG_j14compareRecordsSA_SF_EEvbT0_T1_T2_T3_T4_PT6_PT7_T5_NS1_7vsmem_tE,(.L_x_332 - _ZN3cub18CUB_300001_SM_10006detail10merge_sort30DeviceMergeSortBlockSortKernelINS2_10policy_hubIN6thrust24THRUST_300001_SM_1000_NS6detail15normal_iteratorINS6_10device_ptrI6RecordEEEEE9Policy600ESC_PNS0_8NullTypeESC_SG_j14compareRecordsSA_SF_EEvbT0_T1_T2_T3_T4_PT6_PT7_T5_NS1_7vsmem_tE)
        .other          _ZN3cub18CUB_300001_SM_10006detail10merge_sort30DeviceMergeSortBlockSortKernelINS2_10policy_hubIN6thrust24THRUST_300001_SM_1000_NS6detail15normal_iteratorINS6_10device_ptrI6RecordEEEEE9Policy600ESC_PNS0_8NullTypeESC_SG_j14compareRecordsSA_SF_EEvbT0_T1_T2_T3_T4_PT6_PT7_T5_NS1_7vsmem_tE,@"STO_CUDA_ENTRY STV_DEFAULT"
_ZN3cub18CUB_300001_SM_10006detail10merge_sort30DeviceMergeSortBlockSortKernelINS2_10policy_hubIN6thrust24THRUST_300001_SM_1000_NS6detail15normal_iteratorINS6_10device_ptrI6RecordEEEEE9Policy600ESC_PNS0_8NullTypeESC_SG_j14compareRecordsSA_SF_EEvbT0_T1_T2_T3_T4_PT6_PT7_T5_NS1_7vsmem_tE:
.text._ZN3cub18CUB_300001_SM_10006detail10merge_sort30DeviceMergeSortBlockSortKernelINS2_10policy_hubIN6thrust24THRUST_300001_SM_1000_NS6detail15normal_iteratorINS6_10device_ptrI6RecordEEEEE9Policy600ESC_PNS0_8NullTypeESC_SG_j14compareRecordsSA_SF_EEvbT0_T1_T2_T3_T4_PT6_PT7_T5_NS1_7vsmem_tE:
[----:B------:R-:W-:Y:S01]  /*0000*/  LDC R1, c[0x0][0x37c] ;  /* 0x0000df00ff017b82 */ /* 0x000fe20000000800 */
[----:B------:R-:W0:Y:S01]  /*0010*/  S2R R7, SR_CTAID.X ;  /* 0x0000000000077919 */ /* 0x000e220000002500 */
[----:B------:R-:W1:Y:S01]  /*0020*/  LDCU UR4, c[0x0][0x370] ;  /* 0x00006e00ff0477ac */ /* 0x000e620008000800 */
[----:B------:R-:W2:Y:S01]  /*0030*/  LDCU.64 UR6, c[0x0][0x358] ;  /* 0x00006b00ff0677ac */ /* 0x000ea20008000a00 */
[----:B-1----:R-:W-:-:S06]  /*0040*/  UIADD3 UR4, UPT, UPT, UR4, -0x1, URZ ;  /* 0xffffffff04047890 */ /* 0x002fcc000fffe0ff */
[C---:B0-----:R-:W-:Y:S01]  /*0050*/  ISETP.GE.U32.AND P0, PT, R7.reuse, UR4, PT ;  /* 0x0000000407007c0c */ /* 0x041fe2000bf06070 */
[----:B------:R-:W-:-:S12]  /*0060*/  IMAD.SHL.U32 R7, R7, 0x800, RZ ;  /* 0x0000080007077824 */ /* 0x000fd800078e00ff */
[----:B--2---:R-:W-:Y:S05]  /*0070*/  @P0 BRA `(.L_x_116) ;  /* 0x0000001c00940947 */ /* 0x004fea0003800000 */
[----:B------:R-:W0:Y:S01]  /*0080*/  S2R R32, SR_TID.X ;  /* 0x0000000000207919 */ /* 0x000e220000002100 */
[----:B------:R-:W1:Y:S01]  /*0090*/  LDCU.64 UR4, c[0x0][0x388] ;  /* 0x00007100ff0477ac */ /* 0x000e620008000a00 */
[----:B------:R-:W-:Y:S01]  /*00a0*/  ACQBULK ;  /* 0x000000000000782e */ /* 0x000fe20000000000 */
[----:B0-----:R-:W-:-:S05]  /*00b0*/  IMAD.SHL.U32 R0, R32, 0x8, RZ ;  /* 0x0000000820007824 */ /* 0x001fca00078e00ff */
[----:B------:R-:W-:-:S04]  /*00c0*/  LOP3.LUT R21, R0, 0x1f00, RZ, 0xc0, !PT ;  /* 0x00001f0000157812 */ /* 0x000fc800078ec0ff */
[----:B------:R-:W-:-:S04]  /*00d0*/  LOP3.LUT R0, R21, 0x1f, R32, 0xf8, !PT ;  /* 0x0000001f15007812 */ /* 0x000fc800078ef820 */
[----:B------:R-:W-:-:S05]  /*00e0*/  IADD3 R0, P0, PT, R7, R0, RZ ;  /* 0x0000000007007210 */ /* 0x000fca0007f1e0ff */
[----:B------:R-:W-:Y:S02]  /*00f0*/  IMAD.X R3, RZ, RZ, RZ, P0 ;  /* 0x000000ffff037224 */ /* 0x000fe400000e06ff */
[----:B------:R-:W-:-:S03]  /*0100*/  IMAD.SHL.U32 R29, R0, 0x8, RZ ;  /* 0x00000008001d7824 */ /* 0x000fc600078e00ff */
[----:B------:R-:W-:Y:S02]  /*0110*/  SHF.L.U64.HI R28, R0, 0x3, R3 ;  /* 0x00000003001c7819 */ /* 0x000fe40000010203 */
        /* <DEDUP_REMOVED lines=230> */
.L_x_120:
        /* <DEDUP_REMOVED lines=31> */
.L_x_119:
        /* <DEDUP_REMOVED lines=15> */
.L_x_118:
[----:B------:R-:W-:Y:S05]  /*1260*/  BSYNC.RECONVERGENT B0 ;  /* 0x0000000000007941 */ /* 0x000fea0003800200 */
.L_x_117:
        /* <DEDUP_REMOVED lines=130> */
[C---:B0-----:R-:W-:Y:S01]  /*1a90*/  LOP3.LUT R0, R28.reuse, 0x1f, RZ, 0xc0, !PT ;  /* 0x0000001f1c007812 */ /* 0x041fe200078ec0ff */
[----:B------:R-:W-:Y:S02]  /*1aa0*/  IMAD.SHL.U32 R28, R28, 0x8, RZ ;  /* 0x000000081c1c7824 */ /* 0x000fe400078e00ff */
[----:B------:R-:W0:Y:S02]  /*1ab0*/  LDS.64 R38, [R35+0x200] ;  /* 0x0002000023267984 */ /* 0x000e240000000a00 */
[----:B--2---:R-:W-:Y:S01]  /*1ac0*/  IMAD R29, R29, 0x800, R0 ;  /* 0x000008001d1d7824 */ /* 0x004fe200078e0200 */
[----:B------:R-:W-:Y:S01]  /*1ad0*/  LOP3.LUT R28, R28, 0x1f00, RZ, 0xc0, !PT ;  /* 0x00001f001c1c7812 */ /* 0x000fe200078ec0ff */
[----:B------:R-:W2:Y:S03]  /*1ae0*/  LDS.64 R10, [R34+0x300] ;  /* 0x00030000220a7984 */ /* 0x000ea60000000a00 */
[----:B------:R-:W-:Y:S01]  /*1af0*/  IADD3 R29, P0, PT, R28, R29, RZ ;  /* 0x0000001d1c1d7210 */ /* 0x000fe20007f1e0ff */
[----:B------:R-:W5:Y:S04]  /*1b00*/  LDS.64 R32, [R33+0x400] ;  /* 0x0004000021207984 */ /* 0x000f680000000a00 */
[----:B------:R-:W5:Y:S01]  /*1b10*/  LDS.64 R6, [R27+0x500] ;  /* 0x000500001b067984 */ /* 0x000f620000000a00 */
[----:B------:R-:W-:Y:S01]  /*1b20*/  IMAD.X R0, RZ, RZ, RZ, P0 ;  /* 0x000000ffff007224 */ /* 0x000fe200000e06ff */
[----:B-1----:R-:W-:-:S02]  /*1b30*/  LEA R2, P0, R29, UR4, 0x3 ;  /* 0x000000041d027c11 */ /* 0x002fc4000f8018ff */
[----:B------:R-:W1:Y:S02]  /*1b40*/  LDS.64 R4, [R26+0x600] ;  /* 0x000600001a047984 */ /* 0x000e640000000a00 */
[----:B------:R-:W-:Y:S02]  /*1b50*/  LEA.HI.X R3, R29, UR5, R0, 0x3, P0 ;  /* 0x000000051d037c11 */ /* 0x000fe400080f1c00 */
        /* <DEDUP_REMOVED lines=18> */
.L_x_121:
        /* <DEDUP_REMOVED lines=37> */
.L_x_116:
        /* <DEDUP_REMOVED lines=8> */
[----:B------:R-:W-:-:S03]  /*1f50*/  IMAD.MOV R40, RZ, RZ, -R7 ;  /* 0x000000ffff287224 */ /* 0x000fc600078e0a07 */
[----:B------:R-:W-:Y:S02]  /*1f60*/  LOP3.LUT R23, R39, 0x1f00, RZ, 0xc0, !PT ;  /* 0x00001f0027177812 */ /* 0x000fe400078ec0ff */
[----:B--2---:R-:W-:Y:S02]  /*1f70*/  VIADDMNMX R40, R40, R9, 0x800, PT ;  /* 0x0000080028287446 */ /* 0x004fe40003800109 */
[----:B------:R-:W-:-:S04]  /*1f80*/  LOP3.LUT R37, R23, 0x1f, R38, 0xf8, !PT ;  /* 0x0000001f17257812 */ /* 0x000fc800078ef826 */
[C---:B------:R-:W-:Y:S01]  /*1f90*/  LEA R18, P0, R37.reuse, R4, 0x3 ;  /* 0x0000000425127211 */ /* 0x040fe200078018ff */
[C---:B------:R-:W-:Y:S02]  /*1fa0*/  VIADD R7, R37.reuse, 0x20 ;  /* 0x0000002025077836 */ /* 0x040fe40000000000 */
[----:B------:R-:W-:Y:S02]  /*1fb0*/  VIADD R9, R37, 0x60 ;  /* 0x0000006025097836 */ /* 0x000fe40000000000 */
[----:B------:R-:W-:Y:S01]  /*1fc0*/  IMAD.X R19, RZ, RZ, R5, P0 ;  /* 0x000000ffff137224 */ /* 0x000fe200000e0605 */
[-C--:B------:R-:W-:Y:S01]  /*1fd0*/  ISETP.GE.AND P1, PT, R7, R40.reuse, PT ;  /* 0x000000280700720c */ /* 0x080fe20003f26270 */
[C---:B------:R-:W-:Y:S01]  /*1fe0*/  VIADD R7, R37.reuse, 0x40 ;  /* 0x0000004025077836 */ /* 0x040fe20000000000 */
[CC--:B------:R-:W-:Y:S01]  /*1ff0*/  ISETP.GE.AND P0, PT, R37.reuse, R40.reuse, PT ;  /* 0x000000282500720c */ /* 0x0c0fe20003f06270 */
[----:B------:R-:W-:Y:S01]  /*2000*/  VIADD R11, R37, 0x80 ;  /* 0x00000080250b7836 */ /* 0x000fe20000000000 */
[-C--:B------:R-:W-:Y:S01]  /*2010*/  ISETP.GE.AND P3, PT, R9, R40.reuse, PT ;  /* 0x000000280900720c */ /* 0x080fe20003f66270 */
[----:B------:R-:W-:Y:S01]  /*2020*/  VIADD R15, R37, 0xa0 ;  /* 0x000000a0250f7836 */ /* 0x000fe20000000000 */
[-C--:B------:R-:W-:Y:S01]  /*2030*/  ISETP.GE.AND P2, PT, R7, R40.reuse, PT ;  /* 0x000000280700720c */ /* 0x080fe20003f46270 */
[----:B------:R-:W-:Y:S01]  /*2040*/  VIADD R17, R37, 0xc0 ;  /* 0x000000c025117836 */ /* 0x000fe20000000000 */
[----:B------:R-:W-:Y:S01]  /*2050*/  ISETP.GE.AND P4, PT, R11, R40, PT ;  /* 0x000000280b00720c */ /* 0x000fe20003f86270 */
[----:B------:R-:W-:Y:S01]  /*2060*/  VIADD R21, R37, 0xe0 ;  /* 0x000000e025157836 */ /* 0x000fe20000000000 */
[----:B------:R-:W0:Y:S01]  /*2070*/  S2R R0, SR_LANEID ;  /* 0x0000000000007919 */ /* 0x000e220000000000 */
        /* <DEDUP_REMOVED lines=33> */
[----:B------:R-:W1:Y:S01]  /*2290*/  S2UR UR5, SR_CgaCtaId ;  /* 0x00000000000579c3 */ /* 0x000e620000008800 */
[----:B0-----:R-:W-:Y:S01]  /*22a0*/  IMAD.IADD R23, R23, 0x1, R0 ;  /* 0x0000000117177824 */ /* 0x001fe200078e0200 */
[----:B------:R-:W-:-:S03]  /*22b0*/  UMOV UR4, 0x400 ;  /* 0x0000040000047882 */ /* 0x000fc60000000000 */
[C---:B------:R-:W-:Y:S02]  /*22c0*/  VIADD R20, R23.reuse, 0x20 ;  /* 0x0000002017147836 */ /* 0x040fe40000000000 */
[C---:B------:R-:W-:Y:S01]  /*22d0*/  VIADD R22, R23.reuse, 0x40 ;  /* 0x0000004017167836 */ /* 0x040fe20000000000 */
[CC--:B------:R-:W-:Y:S01]  /*22e0*/  LEA.HI.SX32 R36, R23.reuse, R23.reuse, 0x1b ;  /* 0x0000001717247211 */ /* 0x0c0fe200078fdaff */
[C---:B------:R-:W-:Y:S01]  /*22f0*/  VIADD R24, R23.reuse, 0x60 ;  /* 0x0000006017187836 */ /* 0x040fe20000000000 */
[-C--:B------:R-:W-:Y:S01]  /*2300*/  LEA.HI.SX32 R20, R20, R23.reuse, 0x1b ;  /* 0x0000001714147211 */ /* 0x080fe200078fdaff */
[C---:B-1----:R-:W-:Y:S01]  /*2310*/  VIADD R18, R23.reuse, 0x80 ;  /* 0x0000008017127836 */ /* 0x042fe20000000000 */
[----:B------:R-:W-:Y:S01]  /*2320*/  LEA.HI.SX32 R22, R22, R23, 0x1b ;  /* 0x0000001716167211 */ /* 0x000fe200078fdaff */
[C---:B------:R-:W-:Y:S02]  /*2330*/  VIADD R26, R23.reuse, 0xa0 ;  /* 0x000000a0171a7836 */ /* 0x040fe40000000000 */
[----:B------:R-:W-:-:S02]  /*2340*/  VIADD R28, R23, 0xc0 ;  /* 0x000000c0171c7836 */ /* 0x000fc40000000000 */
[----:B------:R-:W-:Y:S02]  /*2350*/  VIADD R30, R23, 0xe0 ;  /* 0x000000e0171e7836 */ /* 0x000fe40000000000 */
[----:B------:R-:W-:Y:S01]  /*2360*/  IMAD R0, R0, 0x7, R23 ;  /* 0x0000000700007824 */ /* 0x000fe200078e0217 */
[----:B------:R-:W-:Y:S01]  /*2370*/  ULEA UR4, UR5, UR4, 0x18 ;  /* 0x0000000405047291 */ /* 0x000fe2000f8ec0ff */
[-C--:B------:R-:W-:Y:S02]  /*2380*/  LEA.HI.SX32 R24, R24, R23.reuse, 0x1b ;  /* 0x0000001718187211 */ /* 0x080fe400078fdaff */
[----:B------:R-:W-:Y:S01]  /*2390*/  VIADD R21, R0, 0x1 ;  /* 0x0000000100157836 */ /* 0x000fe20000000000 */
[-C--:B------:R-:W-:Y:S02]  /*23a0*/  LEA.HI.SX32 R18, R18, R23.reuse, 0x1b ;  /* 0x0000001712127211 */ /* 0x080fe400078fdaff */
[----:B------:R-:W-:Y:S02]  /*23b0*/  LEA R36, R36, UR4, 0x3 ;  /* 0x0000000424247c11 */ /* 0x000fe4000f8e18ff */
[----:B------:R-:W-:Y:S01]  /*23c0*/  LEA R35, R20, UR4, 0x3 ;  /* 0x0000000414237c11 */ /* 0x000fe2000f8e18ff */
[----:B------:R-:W-:Y:S01]  /*23d0*/  VIADD R31, R0, 0x3 ;  /* 0x00000003001f7836 */ /* 0x000fe20000000000 */
[-C--:B------:R-:W-:Y:S01]  /*23e0*/  LEA.HI.SX32 R26, R26, R23.reuse, 0x1b ;  /* 0x000000171a1a7211 */ /* 0x080fe200078fdaff */
[----:B------:R-:W-:Y:S01]  /*23f0*/  VIADD R33, R0, 0x4 ;  /* 0x0000000400217836 */ /* 0x000fe20000000000 */
[-C--:B------:R-:W-:Y:S01]  /*2400*/  LEA.HI.SX32 R19, R28, R23.reuse, 0x1b ;  /* 0x000000171c137211 */ /* 0x080fe200078fdaff */
[----:B------:R-:W-:Y:S01]  /*2410*/  VIADD R41, R0, 0x5 ;  /* 0x0000000500297836 */ /* 0x000fe20000000000 */
[----:B------:R-:W-:Y:S01]  /*2420*/  LEA.HI.SX32 R25, R30, R23, 0x1b ;  /* 0x000000171e197211 */ /* 0x000fe200078fdaff */
[----:B------:R-:W-:Y:S01]  /*2430*/  VIADD R23, R0, 0x2 ;  /* 0x0000000200177836 */ /* 0x000fe20000000000 */
[----:B------:R-:W-:Y:S01]  /*2440*/  LEA R34, R22, UR4, 0x3 ;  /* 0x0000000416227c11 */ /* 0x000fe2000f8e18ff */
[----:B------:R-:W-:-:S02]  /*2450*/  VIADD R43, R0, 0x6 ;  /* 0x00000006002b7836 */ /* 0x000fc40000000000 */
[----:B------:R-:W-:Y:S01]  /*2460*/  VIADD R45, R0, 0x7 ;  /* 0x00000007002d7836 */ /* 0x000fe20000000000 */
[----:B------:R-:W-:Y:S02]  /*2470*/  LEA R29, R24, UR4, 0x3 ;  /* 0x00000004181d7c11 */ /* 0x000fe4000f8e18ff */
[----:B------:R-:W-:Y:S02]  /*2480*/  LEA R28, R18, UR4, 0x3 ;  /* 0x00000004121c7c11 */ /* 0x000fe4000f8e18ff */
[----:B------:R-:W-:Y:S02]  /*2490*/  LEA R27, R26, UR4, 0x3 ;  /* 0x000000041a1b7c11 */ /* 0x000fe4000f8e18ff */
[-C--:B------:R-:W-:Y:S02]  /*24a0*/  LEA.HI.SX32 R45, R45, R0.reuse, 0x1b ;  /* 0x000000002d2d7211 */ /* 0x080fe400078fdaff */
[----:B------:R-:W-:Y:S02]  /*24b0*/  LEA.HI.SX32 R24, R0, R0, 0x1b ;  /* 0x0000000000187211 */ /* 0x000fe400078fdaff */
[----:B------:R-:W-:-:S02]  /*24c0*/  LEA R26, R19, UR4, 0x3 ;  /* 0x00000004131a7c11 */ /* 0x000fc4000f8e18ff */
[----:B------:R-:W-:Y:S02]  /*24d0*/  LEA R25, R25, UR4, 0x3 ;  /* 0x0000000419197c11 */ /* 0x000fe4000f8e18ff */
[----:B------:R-:W-:Y:S01]  /*24e0*/  LEA R24, R24, UR4, 0x3 ;  /* 0x0000000418187c11 */ /* 0x000fe2000f8e18ff */
[----:B--2---:R0:W-:Y:S04]  /*24f0*/  STS.64 [R36], R2 ;  /* 0x0000000224007388 */ /* 0x0041e80000000a00 */
[----:B---3--:R1:W-:Y:S01]  /*2500*/  STS.64 [R35+0x100], R4 ;  /* 0x0001000423007388 */ /* 0x0083e20000000a00 */
[-C--:B0-----:R-:W-:Y:S02]  /*2510*/  LEA.HI.SX32 R3, R41, R0.reuse, 0x1b ;  /* 0x0000000029037211 */ /* 0x081fe400078fdaff */
[-C--:B------:R-:W-:Y:S01]  /*2520*/  LEA.HI.SX32 R2, R43, R0.reuse, 0x1b ;  /* 0x000000002b027211 */ /* 0x080fe200078fdaff */
[----:B----4-:R0:W-:Y:S01]  /*2530*/  STS.64 [R34+0x200], R6 ;  /* 0x0002000622007388 */ /* 0x0101e20000000a00 */
[----:B-1----:R-:W-:-:S02]  /*2540*/  LEA.HI.SX32 R5, R31, R0, 0x1b ;  /* 0x000000001f057211 */ /* 0x002fc400078fdaff */
[-C--:B------:R-:W-:Y:S02]  /*2550*/  LEA.HI.SX32 R4, R33, R0.reuse, 0x1b ;  /* 0x0000000021047211 */ /* 0x080fe400078fdaff */
[----:B------:R-:W-:Y:S01]  /*2560*/  LEA R5, R5, UR4, 0x3 ;  /* 0x0000000405057c11 */ /* 0x000fe2000f8e18ff */
[----:B-----5:R1:W-:Y:S01]  /*2570*/  STS.64 [R29+0x300], R10 ;  /* 0x0003000a1d007388 */ /* 0x0203e20000000a00 */
[-C--:B0-----:R-:W-:Y:S02]  /*2580*/  LEA.HI.SX32 R7, R21, R0.reuse, 0x1b ;  /* 0x0000000015077211 */ /* 0x081fe400078fdaff */
[----:B------:R-:W-:Y:S02]  /*2590*/  LEA.HI.SX32 R6, R23, R0, 0x1b ;  /* 0x0000000017067211 */ /* 0x000fe400078fdaff */
[----:B------:R-:W-:Y:S01]  /*25a0*/  LEA R7, R7, UR4, 0x3 ;  /* 0x0000000407077c11 */ /* 0x000fe2000f8e18ff */
[----:B------:R0:W-:Y:S01]  /*25b0*/  STS.64 [R28+0x400], R12 ;  /* 0x0004000c1c007388 */ /* 0x0001e20000000a00 */
[----:B------:R-:W-:-:S02]  /*25c0*/  LEA R6, R6, UR4, 0x3 ;  /* 0x0000000406067c11 */ /* 0x000fc4000f8e18ff */
        /* <DEDUP_REMOVED lines=91> */
[CC--:B------:R-:W-:Y:S02]  /*2b80*/  VIMNMX R23, PT, PT, R13.reuse, R15.reuse, PT ;  /* 0x0000000f0d177248 */ /* 0x0c0fe40003fe0100 */
[----:B------:R-:W-:-:S02]  /*2b90*/  VIMNMX R42, PT, PT, R13, R15, !PT ;  /* 0x0000000f0d2a7248 */ /* 0x000fc40007fe0100 */
[----:B------:R-:W-:Y:S02]  /*2ba0*/  SEL R15, R8, R10, !P0 ;  /* 0x0000000a080f7207 */ /* 0x000fe40004000000 */
[----:B------:R-:W-:Y:S02]  /*2bb0*/  SEL R10, R10, R8, !P0 ;  /* 0x000000080a0a7207 */ /* 0x000fe40004000000 */
[----:B------:R-:W-:Y:S02]  /*2bc0*/  SEL R8, R12, R14, !P1 ;  /* 0x0000000e0c087207 */ /* 0x000fe40004800000 */
[----:B------:R-:W-:Y:S02]  /*2bd0*/  SEL R44, R14, R12, !P1 ;  /* 0x0000000c0e2c7207 */ /* 0x000fe40004800000 */
[----:B------:R-:W-:Y:S02]  /*2be0*/  ISETP.GE.AND P4, PT, R23, R11, PT ;  /* 0x0000000b1700720c */ /* 0x000fe40003f86270 */
[----:B------:R-:W-:-:S02]  /*2bf0*/  VIMNMX R12, PT, PT, R11, R23, !PT ;  /* 0x000000170b0c7248 */ /* 0x000fc40007fe0100 */
[----:B------:R-:W-:Y:S02]  /*2c00*/  VIMNMX R19, PT, PT, R11, R23, PT ;  /* 0x000000170b137248 */ /* 0x000fe40003fe0100 */
[----:B------:R-:W-:Y:S02]  /*2c10*/  SEL R11, R20, R22, !P3 ;  /* 0x00000016140b7207 */ /* 0x000fe40005800000 */
[----:B------:R-:W-:Y:S02]  /*2c20*/  SEL R33, R22, R20, !P3 ;  /* 0x0000001416217207 */ /* 0x000fe40005800000 */
[----:B------:R-:W-:Y:S02]  /*2c30*/  ISETP.GE.AND P0, PT, R23, R30, PT ;  /* 0x0000001e1700720c */ /* 0x000fe40003f06270 */
[----:B------:R-:W-:Y:S02]  /*2c40*/  SEL R14, R16, R18, !P2 ;  /* 0x00000012100e7207 */ /* 0x000fe40005000000 */
[----:B------:R-:W-:-:S02]  /*2c50*/  ISETP.GE.AND P3, PT, R17, R32, PT ;  /* 0x000000201100720c */ /* 0x000fc40003f66270 */
[----:B------:R-:W-:Y:S02]  /*2c60*/  SEL R13, R18, R16, !P2 ;  /* 0x00000010120d7207 */ /* 0x000fe40005000000 */
[C---:B------:R-:W-:Y:S02]  /*2c70*/  VIMNMX R22, PT, PT, R32.reuse, R17, !PT ;  /* 0x0000001120167248 */ /* 0x040fe40007fe0100 */
[----:B------:R-:W-:Y:S02]  /*2c80*/  ISETP.GT.AND P1, PT, R32, R21, PT ;  /* 0x000000152000720c */ /* 0x000fe40003f24270 */
[----:B------:R-:W-:Y:S02]  /*2c90*/  ISETP.GE.AND P2, PT, R9, R42, PT ;  /* 0x0000002a0900720c */ /* 0x000fe40003f46270 */
[----:B------:R-:W-:Y:S02]  /*2ca0*/  VIMNMX R31, PT, PT, R42, R9, PT ;  /* 0x000000092a1f7248 */ /* 0x000fe40003fe0100 */
[----:B------:R-:W-:-:S02]  /*2cb0*/  SEL R16, R15, R44, !P4 ;  /* 0x0000002c0f107207 */ /* 0x000fc40006000000 */
[----:B------:R-:W-:Y:S02]  /*2cc0*/  SEL R23, R44, R15, !P4 ;  /* 0x0000000f2c177207 */ /* 0x000fe40006000000 */
[----:B------:R-:W-:Y:S02]  /*2cd0*/  VIMNMX R17, PT, PT, R32, R17, PT ;  /* 0x0000001120117248 */ /* 0x000fe40003fe0100 */
[----:B------:R-:W-:Y:S02]  /*2ce0*/  VIMNMX R18, PT, PT, R42, R9, !PT ;  /* 0x000000092a127248 */ /* 0x000fe40007fe0100 */
[----:B------:R-:W-:Y:S02]  /*2cf0*/  SEL R15, R30, R19, !P0 ;  /* 0x000000131e0f7207 */ /* 0x000fe40004000000 */
[----:B------:R-:W-:Y:S02]  /*2d00*/  SEL R20, R14, R33, !P3 ;  /* 0x000000210e147207 */ /* 0x000fe40005800000 */
[----:B------:R-:W-:-:S02]  /*2d10*/  SEL R30, R19, R30, !P0 ;  /* 0x0000001e131e7207 */ /* 0x000fc40004000000 */
[----:B------:R-:W-:Y:S02]  /*2d20*/  SEL R14, R33, R14, !P3 ;  /* 0x0000000e210e7207 */ /* 0x000fe40005800000 */
[----:B------:R-:W-:Y:S02]  /*2d30*/  SEL R9, R22, R21, P1 ;  /* 0x0000001516097207 */ /* 0x000fe40000800000 */
[----:B------:R-:W-:Y:S02]  /*2d40*/  SEL R21, R21, R22, P1 ;  /* 0x0000001615157207 */ /* 0x000fe40000800000 */
[----:B------:R-:W-:Y:S02]  /*2d50*/  SEL R19, R8, R13, !P2 ;  /* 0x0000000d08137207 */ /* 0x000fe40005000000 */
[----:B------:R-:W-:Y:S02]  /*2d60*/  SEL R33, R13, R8, !P2 ;  /* 0x000000080d217207 */ /* 0x000fe40005000000 */
[----:B------:R-:W-:-:S02]  /*2d70*/  ISETP.GE.AND P2, PT, R31, R12, PT ;  /* 0x0000000c1f00720c */ /* 0x000fc40003f46270 */
[CC--:B------:R-:W-:Y:S02]  /*2d80*/  VIMNMX R13, PT, PT, R12.reuse, R31.reuse, !PT ;  /* 0x0000001f0c0d7248 */ /* 0x0c0fe40007fe0100 */
[----:B------:R-:W-:Y:S02]  /*2d90*/  VIMNMX R22, PT, PT, R12, R31, PT ;  /* 0x0000001f0c167248 */ /* 0x000fe40003fe0100 */
[----:B------:R-:W-:Y:S02]  /*2da0*/  ISETP.GE.AND P3, PT, R17, R18, PT ;  /* 0x000000121100720c */ /* 0x000fe40003f66270 */
[CC--:B------:R-:W-:Y:S02]  /*2db0*/  VIMNMX R12, PT, PT, R18.reuse, R17.reuse, !PT ;  /* 0x00000011120c7248 */ /* 0x0c0fe40007fe0100 */
[----:B------:R-:W-:Y:S02]  /*2dc0*/  VIMNMX R18, PT, PT, R18, R17, PT ;  /* 0x0000001112127248 */ /* 0x000fe40003fe0100 */
[----:B------:R-:W-:-:S02]  /*2dd0*/  SEL R8, R20, R11, P1 ;  /* 0x0000000b14087207 */ /* 0x000fc40000800000 */
[----:B------:R-:W-:Y:S02]  /*2de0*/  SEL R17, R10, R23, !P0 ;  /* 0x000000170a117207 */ /* 0x000fe40004000000 */
[----:B------:R-:W-:Y:S02]  /*2df0*/  SEL R11, R11, R20, P1 ;  /* 0x000000140b0b7207 */ /* 0x000fe40000800000 */
[----:B------:R-:W-:Y:S02]  /*2e00*/  SEL R10, R23, R10, !P0 ;  /* 0x0000000a170a7207 */ /* 0x000fe40004000000 */
[----:B------:R-:W-:Y:S02]  /*2e10*/  SEL R20, R16, R33, !P2 ;  /* 0x0000002110147207 */ /* 0x000fe40005000000 */
[----:B------:R-:W-:Y:S02]  /*2e20*/  SEL R42, R33, R16, !P2 ;  /* 0x00000010212a7207 */ /* 0x000fe40005000000 */
[----:B------:R-:W-:-:S02]  /*2e30*/  SEL R16, R19, R14, !P3 ;  /* 0x0000000e13107207 */ /* 0x000fc40005800000 */
[----:B------:R-:W-:Y:S02]  /*2e40*/  SEL R23, R14, R19, !P3 ;  /* 0x000000130e177207 */ /* 0x000fe40005800000 */
[----:B------:R-:W-:Y:S02]  /*2e50*/  ISETP.GE.AND P0, PT, R22, R15, PT ;  /* 0x0000000f1600720c */ /* 0x000fe40003f06270 */
[CC--:B------:R-:W-:Y:S02]  /*2e60*/  VIMNMX R19, PT, PT, R15.reuse, R22.reuse, !PT ;  /* 0x000000160f137248 */ /* 0x0c0fe40007fe0100 */
[----:B------:R-:W-:Y:S02]  /*2e70*/  VIMNMX R33, PT, PT, R15, R22, PT ;  /* 0x000000160f217248 */ /* 0x000fe40003fe0100 */
[----:B------:R-:W-:Y:S02]  /*2e80*/  ISETP.GE.AND P1, PT, R18, R13, PT ;  /* 0x0000000d1200720c */ /* 0x000fe40003f26270 */
[----:B------:R-:W-:-:S02]  /*2e90*/  VIMNMX R22, PT, PT, R13, R18, PT ;  /* 0x000000120d167248 */ /* 0x000fc40003fe0100 */
[----:B------:R-:W-:Y:S02]  /*2ea0*/  VIMNMX R15, PT, PT, R13, R18, !PT ;  /* 0x000000120d0f7248 */ /* 0x000fe40007fe0100 */
        /* <DEDUP_REMOVED lines=8> */
[CC--:B------:R-:W-:Y:S02]  /*2f30*/  VIMNMX R13, PT, PT, R19.reuse, R22.reuse, !PT ;  /* 0x00000016130d7248 */ /* 0x0c0fe40007fe0100 */
[----:B------:R-:W-:Y:S02]  /*2f40*/  VIMNMX R20, PT, PT, R19, R22, PT ;  /* 0x0000001613147248 */ /* 0x000fe40003fe0100 */
[----:B------:R-:W-:-:S02]  /*2f50*/  ISETP.GE.AND P0, PT, R33, R30, PT ;  /* 0x0000001e2100720c */ /* 0x000fc40003f06270 */
[----:B------:R-:W-:Y:S02]  /*2f60*/  SEL R19, R16, R11, !P2 ;  /* 0x0000000b10137207 */ /* 0x000fe40005000000 */
[CC--:B------:R-:W-:Y:S02]  /*2f70*/  VIMNMX R17, PT, PT, R30.reuse, R33.reuse, !PT ;  /* 0x000000211e117248 */ /* 0x0c0fe40007fe0100 */
[----:B------:R-:W-:Y:S02]  /*2f80*/  SEL R11, R11, R16, !P2 ;  /* 0x000000100b0b7207 */ /* 0x000fe40005000000 */
[----:B------:R-:W-:Y:S02]  /*2f90*/  VIMNMX R30, PT, PT, R30, R33, PT ;  /* 0x000000211e1e7248 */ /* 0x000fe40003fe0100 */
[----:B------:R-:W-:Y:S02]  /*2fa0*/  ISETP.GE.AND P2, PT, R32, R15, PT ;  /* 0x0000000f2000720c */ /* 0x000fe40003f46270 */
[----:B------:R-:W-:-:S02]  /*2fb0*/  VIMNMX R16, PT, PT, R15, R32, !PT ;  /* 0x000000200f107248 */ /* 0x000fc40007fe0100 */
[----:B------:R-:W-:Y:S02]  /*2fc0*/  VIMNMX R32, PT, PT, R15, R32, PT ;  /* 0x000000200f207248 */ /* 0x000fe40003fe0100 */
[CC--:B------:R-:W-:Y:S02]  /*2fd0*/  ISETP.GE.AND P3, PT, R9.reuse, R18.reuse, PT ;  /* 0x000000120900720c */ /* 0x0c0fe40003f66270 */
        /* <DEDUP_REMOVED lines=9> */
[----:B------:R-:W-:-:S02]  /*3070*/  SEL R17, R12, R11, !P2 ;  /* 0x0000000b0c117207 */ /* 0x000fc40005000000 */
[----:B------:R-:W-:Y:S02]  /*3080*/  SEL R31, R11, R12, !P2 ;  /* 0x0000000c0b1f7207 */ /* 0x000fe40005000000 */
[----:B------:R-:W-:Y:S02]  /*3090*/  SEL R22, R19, R8, !P3 ;  /* 0x0000000813167207 */ /* 0x000fe40005800000 */
[----:B------:R-:W-:Y:S02]  /*30a0*/  SEL R12, R8, R19, !P3 ;  /* 0x00000013080c7207 */ /* 0x000fe40005800000 */
[----:B------:R-:W-:Y:S02]  /*30b0*/  ISETP.GE.AND P0, PT, R20, R30, PT ;  /* 0x0000001e1400720c */ /* 0x000fe40003f06270 */
[----:B------:R-:W-:Y:S02]  /*30c0*/  ISETP.GE.AND P3, PT, R33, R16, PT ;  /* 0x000000102100720c */ /* 0x000fe40003f66270 */
[----:B------:R-:W-:-:S02]  /*30d0*/  VIMNMX R20, PT, PT, R16, R33, PT ;  /* 0x0000002110147248 */ /* 0x000fc40003fe0100 */
[----:B------:R-:W-:Y:S02]  /*30e0*/  ISETP.GE.AND P2, PT, R32, R13, PT ;  /* 0x0000000d2000720c */ /* 0x000fe40003f46270 */
[CC--:B------:R-:W-:Y:S02]  /*30f0*/  VIMNMX R21, PT, PT, R13.reuse, R32.reuse, !PT ;  /* 0x000000200d157248 */ /* 0x0c0fe40007fe0100 */
[----:B------:R-:W-:Y:S02]  /*3100*/  VIMNMX R19, PT, PT, R13, R32, PT ;  /* 0x000000200d137248 */ /* 0x000fe40003fe0100 */
[----:B------:R-:W-:Y:S02]  /*3110*/  SEL R11, R17, R12, !P3 ;  /* 0x0000000c110b7207 */ /* 0x000fe40005800000 */
[----:B------:R-:W-:Y:S02]  /*3120*/  SEL R32, R12, R17, !P3 ;  /* 0x000000110c207207 */ /* 0x000fe40005800000 */
[----:B------:R-:W-:-:S02]  /*3130*/  SEL R17, R18, R31, !P2 ;  /* 0x0000001f12117207 */ /* 0x000fc40005000000 */
[----:B------:R-:W-:Y:S02]  /*3140*/  ISETP.GE.AND P3, PT, R20, R21, PT ;  /* 0x000000151400720c */ /* 0x000fe40003f66270 */
[C---:B------:R-:W-:Y:S02]  /*3150*/  VIMNMX R8, PT, PT, R16.reuse, R33, !PT ;  /* 0x0000002110087248 */ /* 0x040fe40007fe0100 */
[----:B------:R-:W-:Y:S02]  /*3160*/  ISETP.GT.AND P1, PT, R16, R23, PT ;  /* 0x000000171000720c */ /* 0x000fe40003f24270 */
[----:B------:R-:W-:Y:S02]  /*3170*/  SEL R16, R15, R42, !P4 ;  /* 0x0000002a0f107207 */ /* 0x000fe40006000000 */
[----:B------:R-:W-:Y:S02]  /*3180*/  SEL R13, R42, R15, !P4 ;  /* 0x0000000f2a0d7207 */ /* 0x000fe40006000000 */
[----:B------:R-:W-:-:S02]  /*3190*/  SEL R33, R31, R18, !P2 ;  /* 0x000000121f217207 */ /* 0x000fc40005000000 */
[----:B------:R-:W-:Y:S02]  /*31a0*/  ISETP.GE.AND P2, PT, R19, R14, PT ;  /* 0x0000000e1300720c */ /* 0x000fe40003f46270 */
[CC--:B------:R-:W-:Y:S02]  /*31b0*/  VIMNMX R15, PT, PT, R14.reuse, R19.reuse, !PT ;  /* 0x000000130e0f7248 */ /* 0x0c0fe40007fe0100 */
[----:B------:R-:W-:Y:S02]  /*31c0*/  VIMNMX R12, PT, PT, R14, R19, PT ;  /* 0x000000130e0c7248 */ /* 0x000fe40003fe0100 */
[----:B------:R-:W-:Y:S02]  /*31d0*/  SEL R18, R17, R32, !P3 ;  /* 0x0000002011127207 */ /* 0x000fe40005800000 */
[----:B------:R-:W-:Y:S02]  /*31e0*/  SEL R14, R32, R17, !P3 ;  /* 0x00000011200e7207 */ /* 0x000fe40005800000 */
[----:B------:R-:W-:-:S02]  /*31f0*/  SEL R17, R30, R9, !P0 ;  /* 0x000000091e117207 */ /* 0x000fc40004000000 */
[----:B------:R-:W-:Y:S02]  /*3200*/  VIMNMX R19, PT, PT, R21, R20, !PT ;  /* 0x0000001415137248 */ /* 0x000fe40007fe0100 */
[----:B------:R-:W-:Y:S02]  /*3210*/  SEL R9, R9, R30, !P0 ;  /* 0x0000001e09097207 */ /* 0x000fe40004000000 */
[----:B------:R-:W-:Y:S02]  /*3220*/  VIMNMX R20, PT, PT, R21, R20, PT ;  /* 0x0000001415147248 */ /* 0x000fe40003fe0100 */
[----:B------:R-:W-:Y:S02]  /*3230*/  SEL R31, R16, R33, !P2 ;  /* 0x00000021101f7207 */ /* 0x000fe40005000000 */
[----:B------:R-:W-:Y:S02]  /*3240*/  SEL R30, R23, R8, P1 ;  /* 0x00000008171e7207 */ /* 0x000fe40000800000 */
[----:B------:R-:W-:-:S02]  /*3250*/  SEL R16, R33, R16, !P2 ;  /* 0x0000001021107207 */ /* 0x000fc40005000000 */
[----:B------:R-:W-:Y:S02]  /*3260*/  SEL R23, R8, R23, P1 ;  /* 0x0000001708177207 */ /* 0x000fe40000800000 */
[----:B------:R-:W-:Y:S02]  /*3270*/  SEL R39, R10, R13, !P0 ;  /* 0x0000000d0a277207 */ /* 0x000fe40004000000 */
[----:B------:R-:W-:Y:S02]  /*3280*/  SEL R8, R13, R10, !P0 ;  /* 0x0000000a0d087207 */ /* 0x000fe40004000000 */
[----:B------:R-:W-:Y:S02]  /*3290*/  SEL R33, R22, R11, P1 ;  /* 0x0000000b16217207 */ /* 0x000fe40000800000 */
[----:B------:R-:W-:Y:S02]  /*32a0*/  SEL R22, R11, R22, P1 ;  /* 0x000000160b167207 */ /* 0x000fe40000800000 */
[----:B------:R-:W-:-:S02]  /*32b0*/  ISETP.GE.AND P0, PT, R12, R17, PT ;  /* 0x000000110c00720c */ /* 0x000fc40003f06270 */
[----:B------:R-:W-:Y:S02]  /*32c0*/  ISETP.GE.AND P1, PT, R20, R15, PT ;  /* 0x0000000f1400720c */ /* 0x000fe40003f26270 */
[----:B------:R-:W-:Y:S02]  /*32d0*/  ISETP.GE.AND P2, PT, R30, R19, PT ;  /* 0x000000131e00720c */ /* 0x000fe40003f46270 */
[CC--:B------:R-:W-:Y:S02]  /*32e0*/  VIMNMX R13, PT, PT, R17.reuse, R12.reuse, !PT ;  /* 0x0000000c110d7248 */ /* 0x0c0fe40007fe0100 */
[----:B------:R-:W-:Y:S02]  /*32f0*/  VIMNMX R11, PT, PT, R17, R12, PT ;  /* 0x0000000c110b7248 */ /* 0x000fe40003fe0100 */
[CC--:B------:R-:W-:Y:S02]  /*3300*/  VIMNMX R17, PT, PT, R15.reuse, R20.reuse, !PT ;  /* 0x000000140f117248 */ /* 0x0c0fe40007fe0100 */
[----:B------:R-:W-:-:S02]  /*3310*/  VIMNMX R15, PT, PT, R15, R20, PT ;  /* 0x000000140f0f7248 */ /* 0x000fc40003fe0100 */
[----:B------:R-:W-:Y:S02]  /*3320*/  SEL R12, R39, R16, !P0 ;  /* 0x00000010270c7207 */ /* 0x000fe40004000000 */
[----:B------:R-:W-:Y:S02]  /*3330*/  SEL R10, R16, R39, !P0 ;  /* 0x00000027100a7207 */ /* 0x000fe40004000000 */
[----:B------:R-:W-:Y:S02]  /*3340*/  VIMNMX R21, PT, PT, R19, R30, !PT ;  /* 0x0000001e13157248 */ /* 0x000fe40007fe0100 */
[----:B------:R-:W-:Y:S02]  /*3350*/  SEL R16, R31, R14, !P1 ;  /* 0x0000000e1f107207 */ /* 0x000fe40004800000 */
[----:B------:R-:W-:Y:S02]  /*3360*/  SEL R20, R18, R33, !P2 ;  /* 0x0000002112147207 */ /* 0x000fe40005000000 */
[----:B------:R-:W-:-:S02]  /*3370*/  VIMNMX R19, PT, PT, R19, R30, PT ;  /* 0x0000001e13137248 */ /* 0x000fc40003fe0100 */
[----:B------:R-:W-:Y:S02]  /*3380*/  SEL R14, R14, R31, !P1 ;  /* 0x0000001f0e0e7207 */ /* 0x000fe40004800000 */
[----:B------:R-:W-:-:S07]  /*3390*/  SEL R18, R33, R18, !P2 ;  /* 0x0000001221127207 */ /* 0x000fce0005000000 */
.L_x_123:
[----:B------:R-:W-:Y:S05]  /*33a0*/  BSYNC.RECONVERGENT B0 ;  /* 0x0000000000007941 */ /* 0x000fea0003800200 */
.L_x_122:
[----:B------:R-:W-:-:S07]  /*33b0*/  IMAD.MOV.U32 R42, RZ, RZ, 0x2 ;  /* 0x00000002ff2a7424 */ /* 0x000fce00078e00ff */
.L_x_127:
        /* <DEDUP_REMOVED lines=31> */
.L_x_126:
        /* <DEDUP_REMOVED lines=15> */
.L_x_125:
[----:B------:R-:W-:Y:S05]  /*36a0*/  BSYNC.RECONVERGENT B0 ;  /* 0x0000000000007941 */ /* 0x000fea0003800200 */
.L_x_124:
        /* <DEDUP_REMOVED lines=85> */
[----:B------:R-:W-:Y:S02]  /*3c00*/  @!P0 LEA R39, R41, UR4, 0x3 ;  /* 0x0000000429278c11 */ /* 0x000fe4000f8e18ff */
        /* <DEDUP_REMOVED lines=9> */
[----:B------:R-:W-:Y:S02]  /*3ca0*/  VIADD R41, R21, 0x1 ;  /* 0x0000000115297836 */ /* 0x000fe40000000000 */
[----:B------:R-:W-:Y:S01]  /*3cb0*/  @!P0 IMAD.MOV R41, RZ, RZ, R21 ;  /* 0x000000ffff298224 */ /* 0x000fe200078e0215 */
[----:B------:R-:W-:Y:S02]  /*3cc0*/  @!P0 LEA R45, R44, UR4, 0x3 ;  /* 0x000000042c2d8c11 */ /* 0x000fe4000f8e18ff */
[----:B------:R-:W-:Y:S02]  /*3cd0*/  SEL R21, R31, R23, P0 ;  /* 0x000000171f157207 */ /* 0x000fe40000000000 */
[C---:B------:R-:W-:Y:S01]  /*3ce0*/  @P0 LEA R39, R41.reuse, UR4, 0x3 ;  /* 0x0000000429270c11 */ /* 0x040fe2000f8e18ff */
[----:B------:R-:W-:Y:S01]  /*3cf0*/  @!P0 LDS.64 R22, [R45] ;  /* 0x000000002d168984 */ /* 0x000fe20000000a00 */
[----:B------:R-:W-:-:S03]  /*3d00*/  ISETP.GE.AND P1, PT, R41, R32, PT ;  /* 0x000000202900720c */ /* 0x000fc60003f26270 */
[----:B------:R-:W0:Y:S01]  /*3d10*/  @P0 LDS.64 R30, [R39] ;  /* 0x00000000271e0984 */ /* 0x000e220000000a00 */
[----:B------:R-:W-:-:S09]  /*3d20*/  PLOP3.LUT P0, PT, PT, PT, PT, 0x8, 0x80 ;  /* 0x000000000080781c */ /* 0x000fd20003f0e170 */
        /* <DEDUP_REMOVED lines=22> */
[----:B------:R1:W-:Y:S04]  /*3e90*/  STS.64 [R4+0x20], R16 ;  /* 0x0000201004007388 */ /* 0x0003e80000000a00 */
[----:B------:R-:W-:Y:S04]  /*3ea0*/  STS.64 [R3+0x28], R18 ;  /* 0x0000281203007388 */ /* 0x000fe80000000a00 */
[----:B------:R2:W-:Y:S04]  /*3eb0*/  STS.64 [R2+0x30], R20 ;  /* 0x0000301402007388 */ /* 0x0005e80000000a00 */
[----:B------:R-:W-:Y:S01]  /*3ec0*/  STS.64 [R0+0x38], R22 ;  /* 0x0000381600007388 */ /* 0x000fe20000000a00 */
        /* <DEDUP_REMOVED lines=11> */
[----:B------:R-:W3:Y:S01]  /*3f80*/  S2R R38, SR_TID.X ;  /* 0x0000000000267919 */ /* 0x000ee20000002100 */
[----:B------:R-:W4:Y:S01]  /*3f90*/  S2R R39, SR_TID.X ;  /* 0x0000000000277919 */ /* 0x000f220000002100 */
[----:B-1----:R-:W1:Y:S01]  /*3fa0*/  S2R R17, SR_CTAID.X ;  /* 0x0000000000117919 */ /* 0x002e620000002500 */
[----:B------:R-:W5:Y:S01]  /*3fb0*/  LDS R0, [UR4+0x4200] ;  /* 0x00420004ff007984 */ /* 0x000f620008000800 */
[C---:B---3--:R-:W-:Y:S01]  /*3fc0*/  LOP3.LUT R16, R38.reuse, 0x1f, RZ, 0xc0, !PT ;  /* 0x0000001f26107812 */ /* 0x048fe200078ec0ff */
[----:B--2---:R-:W-:-:S02]  /*3fd0*/  IMAD.SHL.U32 R2, R38, 0x8, RZ ;  /* 0x0000000826027824 */ /* 0x004fc400078e00ff */
[----:B----4-:R-:W-:Y:S02]  /*3fe0*/  IMAD.SHL.U32 R3, R39, 0x8, RZ ;  /* 0x0000000827037824 */ /* 0x010fe400078e00ff */
[----:B-1----:R-:W-:-:S03]  /*3ff0*/  IMAD R16, R17, 0x800, R16 ;  /* 0x0000080011107824 */ /* 0x002fc600078e0210 */
[----:B------:R-:W-:Y:S02]  /*4000*/  LOP3.LUT R18, R3, 0x1f00, RZ, 0xc0, !PT ;  /* 0x00001f0003127812 */ /* 0x000fe400078ec0ff */
[----:B------:R-:W-:Y:S02]  /*4010*/  LOP3.LUT R3, R2, 0x1f00, RZ, 0xc0, !PT ;  /* 0x00001f0002037812 */ /* 0x000fe400078ec0ff */
[----:B------:R-:W-:Y:S02]  /*4020*/  LOP3.LUT R18, R18, 0x1f, R39, 0xf8, !PT ;  /* 0x0000001f12127812 */ /* 0x000fe400078ef827 */
[C---:B------:R-:W-:Y:S02]  /*4030*/  IADD3 R16, P1, PT, R3.reuse, R16, RZ ;  /* 0x0000001003107210 */ /* 0x040fe40007f3e0ff */
[----:B------:R-:W-:Y:S01]  /*4040*/  LOP3.LUT R38, R3, 0x1f, R38, 0xf8, !PT ;  /* 0x0000001f03267812 */ /* 0x000fe200078ef826 */
[----:B------:R-:W-:Y:S01]  /*4050*/  VIADD R19, R18, 0x20 ;  /* 0x0000002012137836 */ /* 0x000fe20000000000 */
[----:B0-----:R-:W-:Y:S01]  /*4060*/  LEA R2, P3, R16, UR8, 0x3 ;  /* 0x0000000810027c11 */ /* 0x001fe2000f8618ff */
[----:B------:R-:W-:Y:S01]  /*4070*/  IMAD.X R17, RZ, RZ, RZ, P1 ;  /* 0x000000ffff117224 */ /* 0x000fe200008e06ff */
[----:B------:R-:W-:-:S02]  /*4080*/  LOP3.LUT R3, R38, 0x40, RZ, 0xfc, !PT ;  /* 0x0000004026037812 */ /* 0x000fc400078efcff */
[-C--:B-----5:R-:W-:Y:S02]  /*4090*/  ISETP.GE.AND P0, PT, R37, R0.reuse, PT ;  /* 0x000000002500720c */ /* 0x0a0fe40003f06270 */
[-C--:B------:R-:W-:Y:S02]  /*40a0*/  ISETP.GE.AND P2, PT, R3, R0.reuse, PT ;  /* 0x000000000300720c */ /* 0x080fe40003f46270 */
[----:B------:R-:W-:Y:S01]  /*40b0*/  LEA.HI.X R3, R16, UR9, R17, 0x3, P3 ;  /* 0x0000000910037c11 */ /* 0x000fe200098f1c11 */
[----:B------:R-:W-:Y:S01]  /*40c0*/  VIADD R17, R18, 0xc0 ;  /* 0x000000c012117836 */ /* 0x000fe20000000000 */
[-C--:B------:R-:W-:Y:S02]  /*40d0*/  ISETP.GE.AND P1, PT, R19, R0.reuse, PT ;  /* 0x000000001300720c */ /* 0x080fe40003f26270 */
[-C--:B------:R-:W-:Y:S02]  /*40e0*/  ISETP.GE.AND P3, PT, R30, R0.reuse, PT ;  /* 0x000000001e00720c */ /* 0x080fe40003f66270 */
[----:B------:R-:W-:-:S02]  /*40f0*/  ISETP.GE.AND P4, PT, R33, R0, PT ;  /* 0x000000002100720c */ /* 0x000fc40003f86270 */
[-C--:B------:R-:W-:Y:S01]  /*4100*/  ISETP.GE.AND P5, PT, R32, R0.reuse, PT ;  /* 0x000000002000720c */ /* 0x080fe20003fa6270 */
[----:B------:R0:W-:Y:S01]  /*4110*/  @!P0 STG.E desc[UR6][R2.64], R8 ;  /* 0x0000000802008986 */ /* 0x0001e2000c101906 */
[----:B------:R-:W-:-:S03]  /*4120*/  ISETP.GE.AND P6, PT, R17, R0, PT ;  /* 0x000000001100720c */ /* 0x000fc60003fc6270 */
        /* <DEDUP_REMOVED lines=18> */
.L_x_128:
[----:B------:R-:W-:Y:S01]  /*4250*/  ISETP.NE.AND P0, PT, R38, RZ, PT ;  /* 0x000000ff2600720c */ /* 0x000fe20003f05270 */
        /* <DEDUP_REMOVED lines=26> */
[----:B------:R-:W-:Y:S02]  /*4400*/  LOP3.LUT R17, R16, 0x1f00, RZ, 0xc0, !PT ;  /* 0x00001f0010117812 */ /* 0x000fe400078ec0ff */
[----:B------:R-:W-:Y:S02]  /*4410*/  LOP3.LUT R16, R3, 0x1f00, RZ, 0xc0, !PT ;  /* 0x00001f0003107812 */ /* 0x000fe400078ec0ff */
[----:B-1----:R-:W-:Y:S02]  /*4420*/  LEA R3, P0, R2, R37, 0xb ;  /* 0x0000002502037211 */ /* 0x002fe400078058ff */
[----:B------:R-:W-:Y:S02]  /*4430*/  LOP3.LUT R17, R17, 0x1f, R38, 0xf8, !PT ;  /* 0x0000001f11117812 */ /* 0x000fe400078ef826 */
[----:B------:R-:W-:Y:S01]  /*4440*/  LOP3.LUT R39, R16, 0x1f, R39, 0xf8, !PT ;  /* 0x0000001f10277812 */ /* 0x000fe200078ef827 */
[----:B------:R-:W-:Y:S01]  /*4450*/  IMAD.X R16, RZ, RZ, RZ, P0 ;  /* 0x000000ffff107224 */ /* 0x000fe200000e06ff */
[----:B0-----:R-:W-:Y:S01]  /*4460*/  LEA R2, P0, R3, UR8, 0x3 ;  /* 0x0000000803027c11 */ /* 0x001fe2000f8018ff */
[----:B------:R-:W-:Y:S01]  /*4470*/  VIADD R19, R17, 0x20 ;  /* 0x0000002011137836 */ /* 0x000fe20000000000 */
[----:B------:R-:W-:Y:S01]  /*4480*/  LOP3.LUT R39, R39, 0x40, RZ, 0xfc, !PT ;  /* 0x0000004027277812 */ /* 0x000fe200078efcff */
[----:B------:R-:W-:Y:S01]  /*4490*/  VIADD R17, R17, 0xc0 ;  /* 0x000000c011117836 */ /* 0x000fe20000000000 */
[----:B------:R-:W-:-:S02]  /*44a0*/  LEA.HI.X R3, R3, UR9, R16, 0x3, P0 ;  /* 0x0000000903037c11 */ /* 0x000fc400080f1c10 */
[-C--:B----4-:R-:W-:Y:S02]  /*44b0*/  ISETP.GE.AND P6, PT, R37, R0.reuse, PT ;  /* 0x000000002500720c */ /* 0x090fe40003fc6270 */
[-C--:B------:R-:W-:Y:S02]  /*44c0*/  ISETP.GE.AND P5, PT, R19, R0.reuse, PT ;  /* 0x000000001300720c */ /* 0x080fe40003fa6270 */
[-C--:B------:R-:W-:Y:S02]  /*44d0*/  ISETP.GE.AND P4, PT, R39, R0.reuse, PT ;  /* 0x000000002700720c */ /* 0x080fe40003f86270 */
[-C--:B------:R-:W-:Y:S02]  /*44e0*/  ISETP.GE.AND P3, PT, R30, R0.reuse, PT ;  /* 0x000000001e00720c */ /* 0x080fe40003f66270 */
[-C--:B------:R-:W-:Y:S02]  /*44f0*/  ISETP.GE.AND P2, PT, R33, R0.reuse, PT ;  /* 0x000000002100720c */ /* 0x080fe40003f46270 */
        /* <DEDUP_REMOVED lines=21> */
.L_x_129:
        /* <DEDUP_REMOVED lines=11> */
.L_x_332:


//--------------------- .text._ZN3cub18CUB_300001_SM_10006detail4scan16DeviceScanKernelINS2_10policy_hubIiiimN4cuda3std3__44plusIvEEE10Policy1000EN6thrust24THRUST_300001_SM_1000_NS10device_ptrIiEESF_NS0_13ScanTileStateIiLb1EEES9_NS1_10InputValueIiPiEEmiLb0EiEEvT0_T1_T2_iT3_T4_T5_ --------------------------
	.section	.text._ZN3cub18CUB_300001_SM_10006detail4scan16DeviceScanKernelINS2_10policy_hubIiiimN4cuda3std3__44plusIvEEE10Policy1000EN6thrust24THRUST_300001_SM_1000_NS10device_ptrIiEESF_NS0_13ScanTileStateIiLb1EEES9_NS1_10InputValueIiPiEEmiLb0EiEEvT0_T1_T2_iT3_T4_T5_,"ax",@progbits
	.align	128
        .global         _ZN3cub18CUB_300001_SM_10006detail4scan16DeviceScanKernelINS2_10policy_hubIiiimN4cuda3std3__44plusIvEEE10Policy1000EN6thrust24THRUST_300001_SM_1000_NS10device_ptrIiEESF_NS0_13ScanTileStateIiLb1EEES9_NS1_10InputValueIiPiEEmiLb0EiEEvT0_T1_T2_iT3_T4_T5_
        .type           _ZN3cub18CUB_300001_SM_10006detail4scan16DeviceScanKernelINS2_10policy_hubIiiimN4cuda3std3__44plusIvEEE10Policy1000EN6thrust24THRUST_300001_SM_1000_NS10device_ptrIiEESF_NS0_13ScanTileStateIiLb1EEES9_NS1_10InputValueIiPiEEmiLb0EiEEvT0_T1_T2_iT3_T4_T5_,@function
        .size           _ZN3cub18CUB_300001_SM_10006detail4scan16DeviceScanKernelINS2_10policy_hubIiiimN4cuda3std3__44plusIvEEE10Policy1000EN6thrust24THRUST_300001_SM_1000_NS10device_ptrIiEESF_NS0_13ScanTileStateIiLb1EEES9_NS1_10InputValueIiPiEEmiLb0EiEEvT0_T1_T2_iT3_T4_T5_,(.L_x_333 - _ZN3cub18CUB_300001_SM_10006detail4scan16DeviceScanKernelINS2_10policy_hubIiiimN4cuda3std3__44plusIvEEE10Policy1000EN6thrust24THRUST_300001_SM_1000_NS10device_ptrIiEESF_NS0_13ScanTileStateIiLb1EEES9_NS1_10InputValueIiPiEEmiLb0EiEEvT0_T1_T2_iT3_T4_T5_)
        .other          _ZN3cub18CUB_300001_SM_10006detail4scan16DeviceScanKernelINS2_10policy_hubIiiimN4cuda3std3__44plusIvEEE10Policy1000EN6thrust24THRUST_300001_SM_1000_NS10device_ptrIiEESF_NS0_13ScanTileStateIiLb1EEES9_NS1_10InputValueIiPiEEmiLb0EiEEvT0_T1_T2_iT3_T4_T5_,@"STO_CUDA_ENTRY STV_DEFAULT"
_ZN3cub18CUB_300001_SM_10006detail4scan16DeviceScanKernelINS2_10policy_hubIiiimN4cuda3std3__44plusIvEEE10Policy1000EN6thrust24THRUST_300001_SM_1000_NS10device_ptrIiEESF_NS0_13ScanTileStateIiLb1EEES9_NS1_10InputValueIiPiEEmiLb0EiEEvT0_T1_T2_iT3_T4_T5_:
.text._ZN3cub18CUB_300001_SM_10006detail4scan16DeviceScanKernelINS2_10policy_hubIiiimN4cuda3std3__44plusIvEEE10Policy1000EN6thrust24THRUST_300001_SM_1000_NS10device_ptrIiEESF_NS0_13ScanTileStateIiLb1EEES9_NS1_10InputValueIiPiEEmiLb0EiEEvT0_T1_T2_iT3_T4_T5_:
[----:B------:R-:W-:Y:S01]  /*0000*/  LDC R1, c[0x0][0x37c] ;  /* 0x0000df00ff017b82 */ /* 0x000fe20000000800 */
[----:B------:R-:W0:Y:S01]  /*0010*/  LDCU UR4, c[0x0][0x3a0] ;  /* 0x00007400ff0477ac */ /* 0x000e220008000800 */
[----:B------:R-:W1:Y:S06]  /*0020*/  LDCU.64 UR12, c[0x0][0x358] ;  /* 0x00006b00ff0c77ac */ /* 0x000e6c0008000a00 */
[----:B------:R-:W2:Y:S01]  /*0030*/  S2UR UR6, SR_CTAID.X ;  /* 0x00000000000679c3 */ /* 0x000ea20000002500 */
[----:B------:R-:W3:Y:S01]  /*0040*/  LDCU.64 UR8, c[0x0][0x3b0] ;  /* 0x00007600ff0877ac */ /* 0x000ee20008000a00 */
[----:B0-----:R-:W-:-:S06]  /*0050*/  UPRMT UR4, UR4, 0x7770, URZ ;  /* 0x0000777004047896 */ /* 0x001fcc00080000ff */
[----:B------:R-:W-:-:S05]  /*0060*/  ISETP.NE.AND P0, PT, RZ, UR4, PT ;  /* 0x00000004ff007c0c */ /* 0x000fca000bf05270 */
[----:B------:R-:W2:Y:S08]  /*0070*/  LDCU UR4, c[0x0][0x398] ;  /* 0x00007300ff0477ac */ /* 0x000eb00008000800 */
[----:B------:R-:W1:Y:S02]  /*0080*/  @P0 LDC.64 R2, c[0x0][0x3a8] ;  /* 0x0000ea00ff020b82 */ /* 0x000e640000000a00 */
[----:B-1----:R0:W5:Y:S01]  /*0090*/  @P0 LDG.E R39, desc[UR12][R2.64] ;  /* 0x0000000c02270981 */ /* 0x002162000c1e1900 */
[----:B--2---:R-:W-:-:S04]  /*00a0*/  UIADD3 UR6, UPT, UPT, UR6, UR4, URZ ;  /* 0x0000000406067290 */ /* 0x004fc8000fffe0ff */
[----:B------:R-:W-:-:S04]  /*00b0*/  UIMAD.WIDE UR10, UR6, 0x1ee0, URZ ;  /* 0x00001ee0060a78a5 */ /* 0x000fc8000f8e02ff */
[----:B---3--:R-:W-:-:S04]  /*00c0*/  UIADD3 UR7, UP0, UPT, -UR10, UR8, URZ ;  /* 0x000000080a077290 */ /* 0x008fc8000ff1e1ff */
[----:B------:R-:W-:Y:S02]  /*00d0*/  UIADD3.X UR4, UPT, UPT, ~UR11, UR9, URZ, UP0, !UPT ;  /* 0x000000090b047290 */ /* 0x000fe400087fe5ff */
[----:B------:R-:W-:-:S04]  /*00e0*/  UISETP.GE.U32.AND UP0, UPT, UR7, 0x1ee1, UPT ;  /* 0x00001ee10700788c */ /* 0x000fc8000bf06070 */
[----:B------:R-:W-:Y:S01]  /*00f0*/  UISETP.GE.U32.AND.EX UP0, UPT, UR4, URZ, UPT, UP0 ;  /* 0x000000ff0400728c */ /* 0x000fe2000bf06100 */
[----:B------:R-:W1:Y:S08]  /*0100*/  @!P0 LDC R39, c[0x0][0x3a8] ;  /* 0x0000ea00ff278b82 */ /* 0x000e700000000800 */
[----:B0-----:R-:W-:Y:S05]  /*0110*/  BRA.U !UP0, `(.L_x_130) ;  /* 0x0000001908f47547 */ /* 0x001fea000b800000 */
[----:B------:R-:W0:Y:S01]  /*0120*/  S2R R35, SR_TID.X ;  /* 0x0000000000237919 */ /* 0x000e220000002100 */
[----:B------:R-:W2:Y:S01]  /*0130*/  LDCU.64 UR4, c[0x0][0x380] ;  /* 0x00007000ff0477ac */ /* 0x000ea20008000a00 */
[C---:B0-----:R-:W-:Y:S02]  /*0140*/  LOP3.LUT R0, R35.reuse, 0x1f, RZ, 0xc0, !PT ;  /* 0x0000001f23007812 */ /* 0x041fe400078ec0ff */
[----:B------:R-:W-:-:S05]  /*0150*/  LOP3.LUT R3, R35, 0x3e0, RZ, 0xc0, !PT ;  /* 0x000003e023037812 */ /* 0x000fca00078ec0ff */
[----:B------:R-:W-:-:S05]  /*0160*/  IMAD R0, R3, 0x13, R0 ;  /* 0x0000001303007824 */ /* 0x000fca00078e0200 */
[----:B------:R-:W-:-:S05]  /*0170*/  IADD3 R0, P0, PT, R0, UR10, RZ ;  /* 0x0000000a00007c10 */ /* 0x000fca000ff1e0ff */
[----:B------:R-:W-:Y:S02]  /*0180*/  IMAD.X R3, RZ, RZ, UR11, P0 ;  /* 0x0000000bff037e24 */ /* 0x000fe400080e06ff */
[----:B------:R-:W-:-:S03]  /*0190*/  IMAD.SHL.U32 R31, R0, 0x4, RZ ;  /* 0x00000004001f7824 */ /* 0x000fc600078e00ff */
[----:B------:R-:W-:Y:S02]  /*01a0*/  SHF.L.U64.HI R30, R0, 0x2, R3 ;  /* 0x00000002001e7819 */ /* 0x000fe40000010203 */
[----:B--2---:R-:W-:-:S04]  /*01b0*/  IADD3 R2, P0, PT, R31, UR4, RZ ;  /* 0x000000041f027c10 */ /* 0x004fc8000ff1e0ff */
[----:B------:R-:W-:-:S05]  /*01c0*/  IADD3.X R3, PT, PT, R30, UR5, RZ, P0, !PT ;  /* 0x000000051e037c10 */ /* 0x000fca00087fe4ff */
[----:B------:R-:W2:Y:S04]  /*01d0*/  LDG.E R5, desc[UR12][R2.64] ;  /* 0x0000000c02057981 */ /* 0x000ea8000c1e1900 */
[----:B------:R-:W3:Y:S04]  /*01e0*/  LDG.E R7, desc[UR12][R2.64+0x80] ;  /* 0x0000800c02077981 */ /* 0x000ee8000c1e1900 */
[----:B------:R-:W4:Y:S04]  /*01f0*/  LDG.E R9, desc[UR12][R2.64+0x100] ;  /* 0x0001000c02097981 */ /* 0x000f28000c1e1900 */
        /* <DEDUP_REMOVED lines=15> */
[----:B------:R-:W4:Y:S01]  /*02f0*/  LDG.E R8, desc[UR12][R2.64+0x900] ;  /* 0x0009000c02087981 */ /* 0x000f22000c1e1900 */
[----:B------:R-:W0:Y:S01]  /*0300*/  S2UR UR5, SR_CgaCtaId ;  /* 0x00000000000579c3 */ /* 0x000e220000008800 */
[----:B------:R-:W-:Y:S01]  /*0310*/  SHF.R.U32.HI R36, RZ, 0x5, R35 ;  /* 0x00000005ff247819 */ /* 0x000fe20000011623 */
[----:B------:R-:W-:Y:S01]  /*0320*/  UMOV UR4, 0x400 ;  /* 0x0000040000047882 */ /* 0x000fe20000000000 */
[----:B------:R-:W1:Y:S01]  /*0330*/  S2R R37, SR_LANEID ;  /* 0x0000000000257919 */ /* 0x000e620000000000 */
[----:B------:R-:W-:Y:S01]  /*0340*/  UISETP.NE.AND UP0, UPT, UR6, URZ, UPT ;  /* 0x000000ff0600728c */ /* 0x000fe2000bf05270 */
[----:B------:R-:W-:Y:S01]  /*0350*/  BSSY.RECONVERGENT B0, `(.L_x_131) ;  /* 0x0000148000007945 */ /* 0x000fe20003800200 */
[----:B0-----:R-:W-:Y:S01]  /*0360*/  ULEA UR4, UR5, UR4, 0x18 ;  /* 0x0000000405047291 */ /* 0x001fe2000f8ec0ff */
[----:B-1----:R-:W-:-:S05]  /*0370*/  IMAD R34, R36, 0x260, R37 ;  /* 0x0000026024227824 */ /* 0x002fca00078e0225 */
[----:B------:R-:W-:-:S05]  /*0380*/  LEA R34, R34, UR4, 0x2 ;  /* 0x0000000422227c11 */ /* 0x000fca000f8e10ff */
[----:B------:R-:W-:Y:S01]  /*0390*/  IMAD R33, R37, 0x48, R34 ;  /* 0x0000004825217824 */ /* 0x000fe200078e0222 */
[----:B--2---:R0:W-:Y:S04]  /*03a0*/  STS [R34], R5 ;  /* 0x0000000522007388 */ /* 0x0041e80000000800 */
[----:B---3--:R0:W-:Y:S04]  /*03b0*/  STS [R34+0x80], R7 ;  /* 0x0000800722007388 */ /* 0x0081e80000000800 */
[----:B----4-:R0:W-:Y:S04]  /*03c0*/  STS [R34+0x100], R9 ;  /* 0x0001000922007388 */ /* 0x0101e80000000800 */
[----:B------:R0:W-:Y:S04]  /*03d0*/  STS [R34+0x180], R11 ;  /* 0x0001800b22007388 */ /* 0x0001e80000000800 */
        /* <DEDUP_REMOVED lines=14> */
[----:B------:R0:W-:Y:S01]  /*04c0*/  STS [R34+0x900], R8 ;  /* 0x0009000822007388 */ /* 0x0001e20000000800 */
[----:B------:R-:W-:-:S03]  /*04d0*/  NOP ;  /* 0x0000000000007918 */ /* 0x000fc60000000000 */
[----:B------:R0:W1:Y:S04]  /*04e0*/  LDS R32, [R33] ;  /* 0x0000000021207984 */ /* 0x0000680000000800 */
[----:B------:R0:W2:Y:S04]  /*04f0*/  LDS R29, [R33+0x4] ;  /* 0x00000400211d7984 */ /* 0x0000a80000000800 */
[----:B------:R0:W3:Y:S04]  /*0500*/  LDS R28, [R33+0x8] ;  /* 0x00000800211c7984 */ /* 0x0000e80000000800 */
[----:B------:R0:W4:Y:S04]  /*0510*/  LDS R27, [R33+0xc] ;  /* 0x00000c00211b7984 */ /* 0x0001280000000800 */
[----:B------:R0:W0:Y:S04]  /*0520*/  LDS R26, [R33+0x10] ;  /* 0x00001000211a7984 */ /* 0x0000280000000800 */
        /* <DEDUP_REMOVED lines=13> */
[----:B------:R0:W0:Y:S01]  /*0600*/  LDS R9, [R33+0x48] ;  /* 0x0000480021097984 */ /* 0x0000220000000800 */
[----:B------:R-:W-:Y:S06]  /*0610*/  BAR.SYNC.DEFER_BLOCKING 0x0 ;  /* 0x0000000000007b1d */ /* 0x000fec0000010000 */
[----:B-1234-:R-:W-:Y:S05]  /*0620*/  BRA.U UP0, `(.L_x_132) ;  /* 0x0000000500247547 */ /* 0x01efea000b800000 */
[----:B0-----:R-:W-:Y:S02]  /*0630*/  IADD3 R8, PT, PT, R28, R29, R32 ;  /* 0x0000001d1c087210 */ /* 0x001fe40007ffe020 */
[C---:B------:R-:W-:Y:S02]  /*0640*/  ISETP.NE.AND P1, PT, R37.reuse, 0x1f, PT ;  /* 0x0000001f2500780c */ /* 0x040fe40003f25270 */
[----:B------:R-:W-:Y:S02]  /*0650*/  IADD3 R8, PT, PT, R26, R27, R8 ;  /* 0x0000001b1a087210 */ /* 0x000fe40007ffe008 */
[----:B------:R-:W-:Y:S02]  /*0660*/  ISETP.NE.AND P2, PT, R37, RZ, PT ;  /* 0x000000ff2500720c */ /* 0x000fe40003f45270 */
[----:B------:R-:W-:-:S04]  /*0670*/  IADD3 R8, PT, PT, R24, R25, R8 ;  /* 0x0000001918087210 */ /* 0x000fc80007ffe008 */
[----:B------:R-:W-:-:S03]  /*0680*/  IADD3 R8, PT, PT, R22, R23, R8 ;  /* 0x0000001716087210 */ /* 0x000fc60007ffe008 */
[----:B------:R-:W-:Y:S02]  /*0690*/  @!P1 LEA R42, R36, UR4, 0x2 ;  /* 0x00000004242a9c11 */ /* 0x000fe4000f8e10ff */
[----:B------:R-:W-:-:S04]  /*06a0*/  IADD3 R8, PT, PT, R20, R21, R8 ;  /* 0x0000001514087210 */ /* 0x000fc80007ffe008 */
[----:B------:R-:W-:-:S04]  /*06b0*/  IADD3 R8, PT, PT, R6, R7, R8 ;  /* 0x0000000706087210 */ /* 0x000fc80007ffe008 */
[----:B------:R-:W-:-:S04]  /*06c0*/  IADD3 R8, PT, PT, R4, R5, R8 ;  /* 0x0000000504087210 */ /* 0x000fc80007ffe008 */
[----:B------:R-:W-:-:S04]  /*06d0*/  IADD3 R8, PT, PT, R2, R3, R8 ;  /* 0x0000000302087210 */ /* 0x000fc80007ffe008 */
[----:B------:R-:W-:-:S05]  /*06e0*/  IADD3 R38, PT, PT, R9, R0, R8 ;  /* 0x0000000009267210 */ /* 0x000fca0007ffe008 */
[----:B------:R-:W0:Y:S02]  /*06f0*/  SHFL.UP P0, R9, R38, 0x1, RZ ;  /* 0x0420000026097989 */ /* 0x000e2400000000ff */
[----:B0-----:R-:W-:-:S05]  /*0700*/  @P0 IMAD.IADD R9, R38, 0x1, R9 ;  /* 0x0000000126090824 */ /* 0x001fca00078e0209 */
[----:B------:R-:W0:Y:S02]  /*0710*/  SHFL.UP P0, R12, R9, 0x2, RZ ;  /* 0x04400000090c7989 */ /* 0x000e2400000000ff */
[----:B0-----:R-:W-:-:S05]  /*0720*/  @P0 IMAD.IADD R12, R9, 0x1, R12 ;  /* 0x00000001090c0824 */ /* 0x001fca00078e020c */
[----:B------:R-:W0:Y:S02]  /*0730*/  SHFL.UP P0, R17, R12, 0x4, RZ ;  /* 0x048000000c117989 */ /* 0x000e2400000000ff */
[----:B0-----:R-:W-:-:S05]  /*0740*/  @P0 IMAD.IADD R17, R12, 0x1, R17 ;  /* 0x000000010c110824 */ /* 0x001fca00078e0211 */
[----:B------:R-:W0:Y:S02]  /*0750*/  SHFL.UP P0, R40, R17, 0x8, RZ ;  /* 0x0500000011287989 */ /* 0x000e2400000000ff */
[----:B0-----:R-:W-:-:S05]  /*0760*/  @P0 IMAD.IADD R40, R17, 0x1, R40 ;  /* 0x0000000111280824 */ /* 0x001fca00078e0228 */
[----:B------:R-:W0:Y:S02]  /*0770*/  SHFL.UP P0, R41, R40, 0x10, RZ ;  /* 0x0600000028297989 */ /* 0x000e2400000000ff */
[----:B0-----:R-:W-:Y:S01]  /*0780*/  @P0 IMAD.IADD R41, R40, 0x1, R41 ;  /* 0x0000000128290824 */ /* 0x001fe200078e0229 */
[----:B------:R-:W-:-:S03]  /*0790*/  ISETP.NE.AND P0, PT, R36, 0x2, PT ;  /* 0x000000022400780c */ /* 0x000fc60003f05270 */
[----:B------:R-:W-:Y:S01]  /*07a0*/  IMAD.IADD R38, R41, 0x1, -R38 ;  /* 0x0000000129267824 */ /* 0x000fe200078e0a26 */
[----:B------:R-:W-:Y:S01]  /*07b0*/  @!P1 STS [R42+0x10], R41 ;  /* 0x000010292a009388 */ /* 0x000fe20000000800 */
[----:B------:R-:W-:Y:S01]  /*07c0*/  BAR.SYNC.DEFER_BLOCKING 0x0 ;  /* 0x0000000000007b1d */ /* 0x000fe20000010000 */
[----:B------:R-:W-:Y:S02]  /*07d0*/  ISETP.NE.AND P1, PT, R36, 0xc, PT ;  /* 0x0000000c2400780c */ /* 0x000fe40003f25270 */
[----:B------:R-:W-:-:S03]  /*07e0*/  SEL R38, R38, RZ, P2 ;  /* 0x000000ff26267207 */ /* 0x000fc60001000000 */
[----:B------:R-:W0:Y:S04]  /*07f0*/  LDS.128 R8, [UR4+0x10] ;  /* 0x00001004ff087984 */ /* 0x000e280008000c00 */
[----:B------:R-:W1:Y:S04]  /*0800*/  LDS.128 R12, [UR4+0x20] ;  /* 0x00002004ff0c7984 */ /* 0x000e680008000c00 */
[----:B------:R-:W2:Y:S01]  /*0810*/  LDS.128 R16, [UR4+0x30] ;  /* 0x00003004ff107984 */ /* 0x000ea20008000c00 */
[----:B0-----:R-:W-:-:S04]  /*0820*/  IMAD.IADD R9, R8, 0x1, R9 ;  /* 0x0000000108097824 */ /* 0x001fc800078e0209 */
[----:B------:R-:W-:Y:S01]  /*0830*/  IMAD.IADD R10, R10, 0x1, R9 ;  /* 0x000000010a0a7824 */ /* 0x000fe200078e0209 */
[----:B------:R-:W-:Y:S02]  /*0840*/  SEL R8, R9, R8, !P0 ;  /* 0x0000000809087207 */ /* 0x000fe40004000000 */
[----:B------:R-:W-:Y:S01]  /*0850*/  ISETP.NE.AND P0, PT, R36, 0x3, PT ;  /* 0x000000032400780c */ /* 0x000fe20003f05270 */
[----:B------:R-:W-:-:S03]  /*0860*/  IMAD.IADD R11, R11, 0x1, R10 ;  /* 0x000000010b0b7824 */ /* 0x000fc600078e020a */
[----:B------:R-:W-:Y:S01]  /*0870*/  SEL R8, R10, R8, !P0 ;  /* 0x000000080a087207 */ /* 0x000fe20004000000 */
[----:B-1----:R-:W-:Y:S01]  /*0880*/  IMAD.IADD R12, R11, 0x1, R12 ;  /* 0x000000010b0c7824 */ /* 0x002fe200078e020c */
[----:B------:R-:W-:-:S03]  /*0890*/  ISETP.NE.AND P0, PT, R36, 0x4, PT ;  /* 0x000000042400780c */ /* 0x000fc60003f05270 */
[----:B------:R-:W-:Y:S01]  /*08a0*/  IMAD.IADD R13, R13, 0x1, R12 ;  /* 0x000000010d0d7824 */ /* 0x000fe200078e020c */
[----:B------:R-:W-:Y:S02]  /*08b0*/  SEL R8, R11, R8, !P0 ;  /* 0x000000080b087207 */ /* 0x000fe40004000000 */
[----:B------:R-:W-:Y:S01]  /*08c0*/  ISETP.NE.AND P0, PT, R36, 0x5, PT ;  /* 0x000000052400780c */ /* 0x000fe20003f05270 */
[----:B------:R-:W-:-:S03]  /*08d0*/  IMAD.IADD R14, R14, 0x1, R13 ;  /* 0x000000010e0e7824 */ /* 0x000fc600078e020d */
[----:B------:R-:W-:Y:S01]  /*08e0*/  SEL R8, R12, R8, !P0 ;  /* 0x000000080c087207 */ /* 0x000fe20004000000 */
[----:B------:R-:W-:Y:S01]  /*08f0*/  IMAD.IADD R15, R15, 0x1, R14 ;  /* 0x000000010f0f7824 */ /* 0x000fe200078e020e */
[----:B------:R-:W-:-:S03]  /*0900*/  ISETP.NE.AND P0, PT, R36, 0x6, PT ;  /* 0x000000062400780c */ /* 0x000fc60003f05270 */
[----:B--2---:R-:W-:Y:S01]  /*0910*/  IMAD.IADD R16, R15, 0x1, R16 ;  /* 0x000000010f107824 */ /* 0x004fe200078e0210 */
[----:B------:R-:W-:Y:S02]  /*0920*/  SEL R9, R13, R8, !P0 ;  /* 0x000000080d097207 */ /* 0x000fe40004000000 */
[----:B------:R-:W-:Y:S01]  /*0930*/  ISETP.NE.AND P0, PT, R36, 0x7, PT ;  /* 0x000000072400780c */ /* 0x000fe20003f05270 */
[----:B------:R-:W0:Y:S01]  /*0940*/  LDS R8, [UR4+0x40] ;  /* 0x00004004ff087984 */ /* 0x000e220008000800 */
[----:B------:R-:W-:Y:S02]  /*0950*/  IMAD.IADD R17, R17, 0x1, R16 ;  /* 0x0000000111117824 */ /* 0x000fe400078e0210 */
[----:B------:R-:W-:Y:S02]  /*0960*/  SEL R9, R14, R9, !P0 ;  /* 0x000000090e097207 */ /* 0x000fe40004000000 */
[----:B------:R-:W-:Y:S01]  /*0970*/  ISETP.NE.AND P0, PT, R36, 0x8, PT ;  /* 0x000000082400780c */ /* 0x000fe20003f05270 */
[----:B------:R-:W-:-:S03]  /*0980*/  IMAD.IADD R18, R18, 0x1, R17 ;  /* 0x0000000112127824 */ /* 0x000fc600078e0211 */
[----:B------:R-:W-:Y:S02]  /*0990*/  SEL R9, R15, R9, !P0 ;  /* 0x000000090f097207 */ /* 0x000fe40004000000 */
[----:B------:R-:W-:-:S04]  /*09a0*/  ISETP.NE.AND P0, PT, R36, 0x9, PT ;  /* 0x000000092400780c */ /* 0x000fc80003f05270 */
[----:B------:R-:W-:Y:S02]  /*09b0*/  SEL R9, R16, R9, !P0 ;  /* 0x0000000910097207 */ /* 0x000fe40004000000 */
[----:B------:R-:W-:-:S04]  /*09c0*/  ISETP.NE.AND P0, PT, R36, 0xa, PT ;  /* 0x0000000a2400780c */ /* 0x000fc80003f05270 */
[----:B------:R-:W-:Y:S02]  /*09d0*/  SEL R9, R17, R9, !P0 ;  /* 0x0000000911097207 */ /* 0x000fe40004000000 */
[----:B------:R-:W-:-:S04]  /*09e0*/  ISETP.NE.AND P0, PT, R36, 0xb, PT ;  /* 0x0000000b2400780c */ /* 0x000fc80003f05270 */
[----:B------:R-:W-:Y:S01]  /*09f0*/  SEL R9, R18, R9, !P0 ;  /* 0x0000000912097207 */ /* 0x000fe20004000000 */
[----:B------:R-:W-:Y:S01]  /*0a00*/  IMAD.IADD R18, R19, 0x1, R18 ;  /* 0x0000000113127824 */ /* 0x000fe200078e0212 */
[----:B------:R-:W-:-:S04]  /*0a10*/  ISETP.GE.U32.AND P0, PT, R35, 0x20, PT ;  /* 0x000000202300780c */ /* 0x000fc80003f06070 */
[C---:B------:R-:W-:Y:S02]  /*0a20*/  SEL R9, R18.reuse, R9, !P1 ;  /* 0x0000000912097207 */ /* 0x040fe40004800000 */
[----:B------:R-:W-:Y:S02]  /*0a30*/  ISETP.NE.AND P1, PT, R35, RZ, PT ;  /* 0x000000ff2300720c */ /* 0x000fe40003f25270 */
[----:B------:R-:W-:Y:S02]  /*0a40*/  SEL R10, R9, RZ, P0 ;  /* 0x000000ff090a7207 */ /* 0x000fe40000000000 */
[--C-:B0----5:R-:W-:Y:S02]  /*0a50*/  IADD3 R9, PT, PT, R18, R8, R39.reuse ;  /* 0x0000000812097210 */ /* 0x121fe40007ffe027 */
[----:B------:R-:W-:-:S07]  /*0a60*/  IADD3 R38, PT, PT, R10, R38, R39 ;  /* 0x000000260a267210 */ /* 0x000fce0007ffe027 */
[----:B------:R-:W-:Y:S05]  /*0a70*/  @P1 BRA `(.L_x_133) ;  /* 0x0000000c00541947 */ /* 0x000fea0003800000 */
[----:B------:R-:W0:Y:S01]  /*0a80*/  LDC.64 R10, c[0x0][0x390] ;  /* 0x0000e400ff0a7b82 */ /* 0x000e220000000a00 */
[----:B------:R-:W-:-:S05]  /*0a90*/  IMAD.MOV.U32 R8, RZ, RZ, 0x65 ;  /* 0x00000065ff087424 */ /* 0x000fca00078e00ff */
[----:B0-----:R0:W-:Y:S01]  /*0aa0*/  ST.E.64.STRONG.GPU desc[UR12][R10.64+0x100], R8 ;  /* 0x000100080a007985 */ /* 0x0011e2000c10fb0c */
[----:B------:R-:W-:Y:S05]  /*0ab0*/  BRA `(.L_x_133) ;  /* 0x0000000c00447947 */ /* 0x000fea0003800000 */
.L_x_132:
        /* <DEDUP_REMOVED lines=20> */
[----:B-----5:R-:W0:Y:S02]  /*0c00*/  SHFL.UP P0, R39, R40, 0x10, RZ ;  /* 0x0600000028277989 */ /* 0x020e2400000000ff */
[----:B0-----:R-:W-:Y:S01]  /*0c10*/  @P0 IMAD.IADD R39, R40, 0x1, R39 ;  /* 0x0000000128270824 */ /* 0x001fe200078e0227 */
[----:B------:R-:W-:-:S04]  /*0c20*/  ISETP.NE.AND P0, PT, R36, 0x2, PT ;  /* 0x000000022400780c */ /* 0x000fc80003f05270 */
[----:B------:R-:W-:Y:S01]  /*0c30*/  @!P1 STS [R42+0x10], R39 ;  /* 0x000010272a009388 */ /* 0x000fe20000000800 */
[----:B------:R-:W-:Y:S01]  /*0c40*/  BAR.SYNC.DEFER_BLOCKING 0x0 ;  /* 0x0000000000007b1d */ /* 0x000fe20000010000 */
[----:B------:R-:W-:-:S05]  /*0c50*/  ISETP.NE.AND P1, PT, R36, 0xc, PT ;  /* 0x0000000c2400780c */ /* 0x000fca0003f25270 */
[----:B------:R-:W0:Y:S04]  /*0c60*/  LDS.128 R8, [UR4+0x10] ;  /* 0x00001004ff087984 */ /* 0x000e280008000c00 */
[----:B------:R-:W1:Y:S04]  /*0c70*/  LDS.128 R12, [UR4+0x20] ;  /* 0x00002004ff0c7984 */ /* 0x000e680008000c00 */
[----:B------:R-:W2:Y:S01]  /*0c80*/  LDS.128 R16, [UR4+0x30] ;  /* 0x00003004ff107984 */ /* 0x000ea20008000c00 */
[----:B0-----:R-:W-:-:S04]  /*0c90*/  IMAD.IADD R9, R8, 0x1, R9 ;  /* 0x0000000108097824 */ /* 0x001fc800078e0209 */
[----:B------:R-:W-:Y:S01]  /*0ca0*/  IMAD.IADD R10, R10, 0x1, R9 ;  /* 0x000000010a0a7824 */ /* 0x000fe200078e0209 */
[----:B------:R-:W-:Y:S02]  /*0cb0*/  SEL R8, R9, R8, !P0 ;  /* 0x0000000809087207 */ /* 0x000fe40004000000 */
[----:B------:R-:W-:Y:S01]  /*0cc0*/  ISETP.NE.AND P0, PT, R36, 0x3, PT ;  /* 0x000000032400780c */ /* 0x000fe20003f05270 */
[----:B------:R-:W-:Y:S01]  /*0cd0*/  IMAD.IADD R11, R11, 0x1, R10 ;  /* 0x000000010b0b7824 */ /* 0x000fe200078e020a */
[----:B------:R-:W0:Y:S02]  /*0ce0*/  LDS R9, [UR4+0x40] ;  /* 0x00004004ff097984 */ /* 0x000e240008000800 */
        /* <DEDUP_REMOVED lines=13> */
[----:B------:R-:W-:-:S03]  /*0dc0*/  IMAD.IADD R17, R17, 0x1, R16 ;  /* 0x0000000111117824 */ /* 0x000fc600078e0210 */
[----:B------:R-:W-:Y:S01]  /*0dd0*/  SEL R8, R14, R8, !P0 ;  /* 0x000000080e087207 */ /* 0x000fe20004000000 */
[----:B------:R-:W-:Y:S01]  /*0de0*/  IMAD.IADD R18, R18, 0x1, R17 ;  /* 0x0000000112127824 */ /* 0x000fe200078e0211 */
[----:B------:R-:W-:-:S03]  /*0df0*/  ISETP.NE.AND P0, PT, R36, 0x8, PT ;  /* 0x000000082400780c */ /* 0x000fc60003f05270 */
[----:B------:R-:W-:Y:S01]  /*0e00*/  IMAD.IADD R19, R19, 0x1, R18 ;  /* 0x0000000113137824 */ /* 0x000fe200078e0212 */
[----:B------:R-:W-:Y:S02]  /*0e10*/  SEL R8, R15, R8, !P0 ;  /* 0x000000080f087207 */ /* 0x000fe40004000000 */
[----:B------:R-:W-:-:S04]  /*0e20*/  ISETP.NE.AND P0, PT, R36, 0x9, PT ;  /* 0x000000092400780c */ /* 0x000fc80003f05270 */
[----:B------:R-:W-:Y:S02]  /*0e30*/  SEL R8, R16, R8, !P0 ;  /* 0x0000000810087207 */ /* 0x000fe40004000000 */
[----:B------:R-:W-:Y:S01]  /*0e40*/  ISETP.NE.AND P0, PT, R36, 0xa, PT ;  /* 0x0000000a2400780c */ /* 0x000fe20003f05270 */
[----:B0-----:R-:W-:-:S03]  /*0e50*/  IMAD.IADD R9, R19, 0x1, R9 ;  /* 0x0000000113097824 */ /* 0x001fc600078e0209 */
[----:B------:R-:W-:Y:S01]  /*0e60*/  SEL R8, R17, R8, !P0 ;  /* 0x0000000811087207 */ /* 0x000fe20004000000 */
[----:B------:R-:W-:Y:S01]  /*0e70*/  IMAD.IADD R17, R39, 0x1, -R38 ;  /* 0x0000000127117824 */ /* 0x000fe200078e0a26 */
[----:B------:R-:W-:-:S04]  /*0e80*/  ISETP.NE.AND P0, PT, R36, 0xb, PT ;  /* 0x0000000b2400780c */ /* 0x000fc80003f05270 */
[----:B------:R-:W-:Y:S02]  /*0e90*/  SEL R8, R18, R8, !P0 ;  /* 0x0000000812087207 */ /* 0x000fe40004000000 */
[----:B------:R-:W-:Y:S02]  /*0ea0*/  ISETP.GT.U32.AND P0, PT, R35, 0x1f, PT ;  /* 0x0000001f2300780c */ /* 0x000fe40003f04070 */
[----:B------:R-:W-:Y:S02]  /*0eb0*/  SEL R11, R17, RZ, P2 ;  /* 0x000000ff110b7207 */ /* 0x000fe40001000000 */
[----:B------:R-:W-:Y:S02]  /*0ec0*/  SEL R8, R19, R8, !P1 ;  /* 0x0000000813087207 */ /* 0x000fe40004800000 */
[----:B------:R-:W-:-:S03]  /*0ed0*/  ISETP.GE.U32.AND P1, PT, R35, 0x20, PT ;  /* 0x000000202300780c */ /* 0x000fc60003f26070 */
[----:B------:R-:W-:-:S05]  /*0ee0*/  IMAD.IADD R38, R8, 0x1, R11 ;  /* 0x0000000108267824 */ /* 0x000fca00078e020b */
[----:B------:R-:W-:Y:S01]  /*0ef0*/  SEL R17, R17, R38, !P1 ;  /* 0x0000002611117207 */ /* 0x000fe20004800000 */
[----:B------:R-:W-:Y:S06]  /*0f00*/  @P0 BRA `(.L_x_134) ;  /* 0x00000008000c0947 */ /* 0x000fec0003800000 */
[----:B------:R-:W0:Y:S01]  /*0f10*/  LDC.64 R14, c[0x0][0x390] ;  /* 0x0000e400ff0e7b82 */ /* 0x000e220000000a00 */
[----:B------:R-:W-:Y:S01]  /*0f20*/  ISETP.NE.AND P1, PT, R35, RZ, PT ;  /* 0x000000ff2300720c */ /* 0x000fe20003f25270 */
[----:B------:R-:W-:Y:S01]  /*0f30*/  IMAD.U32 R45, RZ, RZ, UR6 ;  /* 0x00000006ff2d7e24 */ /* 0x000fe2000f8e00ff */
[----:B------:R-:W-:-:S05]  /*0f40*/  LOP3.LUT R18, RZ, R35, RZ, 0x33, !PT ;  /* 0x00000023ff127212 */ /* 0x000fca00078e33ff */
[----:B------:R-:W-:-:S06]  /*0f50*/  VIADD R18, R18, UR6 ;  /* 0x0000000612127c36 */ /* 0x000fcc0008000000 */
[----:B------:R-:W-:Y:S01]  /*0f60*/  @!P1 IMAD.MOV.U32 R8, RZ, RZ, 0x64 ;  /* 0x00000064ff089424 */ /* 0x000fe200078e00ff */
[----:B------:R1:W-:Y:S01]  /*0f70*/  @!P1 STS [UR4+0xc], R9 ;  /* 0x00000c09ff009988 */ /* 0x0003e20008000804 */
[----:B0-----:R-:W-:-:S04]  /*0f80*/  IMAD.WIDE R44, R45, 0x8, R14 ;  /* 0x000000082d2c7825 */ /* 0x001fc800078e020e */
[----:B------:R-:W-:Y:S01]  /*0f90*/  IMAD.WIDE R14, R18, 0x8, R14 ;  /* 0x00000008120e7825 */ /* 0x000fe200078e020e */
[----:B------:R1:W-:Y:S01]  /*0fa0*/  @!P1 ST.E.64.STRONG.GPU desc[UR12][R44.64+0x100], R8 ;  /* 0x000100082c009985 */ /* 0x0003e2000c10fb0c */
[----:B------:R-:W-:Y:S05]  /*0fb0*/  NANOSLEEP 0x226 ;  /* 0x000002260000795d */ /* 0x000fea0003800000 */
[----:B------:R-:W2:Y:S01]  /*0fc0*/  LD.E.64.STRONG.GPU R12, desc[UR12][R14.64+0x100] ;  /* 0x0001000c0e0c7980 */ /* 0x000ea2000c10fb00 */
[----:B------:R-:W-:Y:S01]  /*0fd0*/  UMOV UR5, 0xffffffff ;  /* 0xffffffff00057882 */ /* 0x000fe20000000000 */
[----:B--2---:R-:W-:Y:S02]  /*0fe0*/  ISETP.NE.AND P0, PT, R12, 0x63, PT ;  /* 0x000000630c00780c */ /* 0x004fe40003f05270 */
[----:B-1----:R-:W-:Y:S11]  /*0ff0*/  BRA.DIV UR5, `(.L_x_135) ;  /* 0x0000002e05bc7947 */ /* 0x002ff6000b800000 */
[----:B------:R-:W-:-:S13]  /*1000*/  VOTE.ANY P0, !P0 ;  /* 0x0000000000ff7806 */ /* 0x000fda0004000100 */
.L_x_164:
[----:B------:R-:W-:Y:S05]  /*1010*/  @!P0 BRA `(.L_x_136) ;  /* 0x0000000000248947 */ /* 0x000fea0003800000 */
[----:B------:R-:W-:-:S07]  /*1020*/  IMAD.MOV.U32 R8, RZ, RZ, 0x1de ;  /* 0x000001deff087424 */ /* 0x000fce00078e00ff */
.L_x_138:
[----:B------:R-:W-:Y:S05]  /*1030*/  NANOSLEEP R8 ;  /* 0x000000080000735d */ /* 0x000fea0003800000 */
[----:B------:R-:W2:Y:S01]  /*1040*/  LD.E.64.STRONG.GPU R12, desc[UR12][R14.64+0x100] ;  /* 0x0001000c0e0c7980 */ /* 0x000ea2000c10fb00 */
[----:B------:R-:W-:Y:S01]  /*1050*/  UMOV UR5, 0xffffffff ;  /* 0xffffffff00057882 */ /* 0x000fe20000000000 */
[----:B------:R-:W-:Y:S02]  /*1060*/  SHF.R.U32.HI R8, RZ, 0x1, R8 ;  /* 0x00000001ff087819 */ /* 0x000fe40000011608 */
[----:B--2---:R-:W-:Y:S01]  /*1070*/  ISETP.NE.AND P0, PT, R12, 0x63, PT ;  /* 0x000000630c00780c */ /* 0x004fe20003f05270 */
[----:B------:R-:W-:-:S12]  /*1080*/  BRA.DIV UR5, `(.L_x_137) ;  /* 0x0000002e05b87947 */ /* 0x000fd8000b800000 */
[----:B------:R-:W-:-:S13]  /*1090*/  VOTE.ANY P0, !P0 ;  /* 0x0000000000ff7806 */ /* 0x000fda0004000100 */
.L_x_167:
[----:B------:R-:W-:Y:S05]  /*10a0*/  @P0 BRA `(.L_x_138) ;  /* 0xfffffffc00e00947 */ /* 0x000fea000383ffff */
.L_x_136:
[----:B------:R-:W-:Y:S01]  /*10b0*/  UMOV UR5, 0xffffffff ;  /* 0xffffffff00057882 */ /* 0x000fe20000000000 */
[----:B------:R-:W-:Y:S02]  /*10c0*/  ISETP.NE.AND P0, PT, R12, 0x65, PT ;  /* 0x000000650c00780c */ /* 0x000fe40003f05270 */
[----:B------:R-:W-:Y:S11]  /*10d0*/  BRA.DIV UR5, `(.L_x_139) ;  /* 0x0000002e05c47947 */ /* 0x000ff6000b800000 */
[----:B------:R-:W0:Y:S01]  /*10e0*/  S2R R8, SR_GEMASK ;  /* 0x0000000000087919 */ /* 0x000e220000003c00 */
[----:B------:R-:W-:Y:S01]  /*10f0*/  VOTE.ANY R10, PT, !P0 ;  /* 0x00000000000a7806 */ /* 0x000fe200040e0100 */
[C---:B------:R-:W-:Y:S02]  /*1100*/  VIADD R38, R37.reuse, 0x2 ;  /* 0x0000000225267836 */ /* 0x040fe40000000000 */
[----:B------:R-:W-:Y:S01]  /*1110*/  VIADD R39, R37, 0x10 ;  /* 0x0000001025277836 */ /* 0x000fe20000000000 */
[----:B0-----:R-:W-:-:S05]  /*1120*/  LOP3.LUT R10, R10, 0x80000000, R8, 0xec, !PT ;  /* 0x800000000a0a7812 */ /* 0x001fca00078eec08 */
[----:B------:R-:W-:-:S05]  /*1130*/  VIADD R11, R10, 0xffffffff ;  /* 0xffffffff0a0b7836 */ /* 0x000fca0000000000 */
[----:B------:R-:W-:-:S04]  /*1140*/  LOP3.LUT R11, R10, R11, RZ, 0xc, !PT ;  /* 0x0000000b0a0b7212 */ /* 0x000fc800078e0cff */
[----:B------:R-:W0:Y:S02]  /*1150*/  POPC R15, R11 ;  /* 0x0000000b000f7309 */ /* 0x000e240000000000 */
[----:B0-----:R-:W0:Y:S01]  /*1160*/  SHFL.DOWN PT, R16, R13, 0x1, R15 ;  /* 0x082000000d107989 */ /* 0x001e2200000e000f */
[-C--:B------:R-:W-:Y:S02]  /*1170*/  ISETP.GE.AND P0, PT, R37, R15.reuse, PT ;  /* 0x0000000f2500720c */ /* 0x080fe40003f06270 */
[-C--:B------:R-:W-:Y:S02]  /*1180*/  ISETP.GT.AND P2, PT, R39, R15.reuse, PT ;  /* 0x0000000f2700720c */ /* 0x080fe40003f44270 */
[----:B0-----:R-:W-:Y:S02]  /*1190*/  SEL R16, R16, RZ, !P0 ;  /* 0x000000ff10107207 */ /* 0x001fe40004000000 */
[----:B------:R-:W-:-:S03]  /*11a0*/  ISETP.GT.AND P0, PT, R38, R15, PT ;  /* 0x0000000f2600720c */ /* 0x000fc60003f04270 */
[----:B------:R-:W-:-:S05]  /*11b0*/  IMAD.IADD R36, R16, 0x1, R13 ;  /* 0x0000000110247824 */ /* 0x000fca00078e020d */
[----:B------:R-:W0:Y:S02]  /*11c0*/  SHFL.DOWN PT, R16, R36, 0x2, R15 ;  /* 0x0840000024107989 */ /* 0x000e2400000e000f */
[----:B0-----:R-:W-:-:S05]  /*11d0*/  SEL R19, R16, RZ, !P0 ;  /* 0x000000ff10137207 */ /* 0x001fca0004000000 */
[----:B------:R-:W-:Y:S02]  /*11e0*/  IMAD.IADD R40, R36, 0x1, R19 ;  /* 0x0000000124287824 */ /* 0x000fe400078e0213 */
[C---:B------:R-:W-:Y:S02]  /*11f0*/  VIADD R19, R37.reuse, 0x4 ;  /* 0x0000000425137836 */ /* 0x040fe40000000000 */
[----:B------:R-:W-:Y:S01]  /*1200*/  VIADD R36, R37, 0x8 ;  /* 0x0000000825247836 */ /* 0x000fe20000000000 */
[----:B------:R-:W0:Y:S02]  /*1210*/  SHFL.DOWN PT, R16, R40, 0x4, R15 ;  /* 0x0880000028107989 */ /* 0x000e2400000e000f */
[----:B------:R-:W-:-:S04]  /*1220*/  ISETP.GT.AND P0, PT, R19, R15, PT ;  /* 0x0000000f1300720c */ /* 0x000fc80003f04270 */
[----:B0-----:R-:W-:Y:S02]  /*1230*/  SEL R11, R16, RZ, !P0 ;  /* 0x000000ff100b7207 */ /* 0x001fe40004000000 */
[----:B------:R-:W-:-:S03]  /*1240*/  ISETP.GT.AND P0, PT, R36, R15, PT ;  /* 0x0000000f2400720c */ /* 0x000fc60003f04270 */
[----:B------:R-:W-:Y:S02]  /*1250*/  IMAD.IADD R42, R40, 0x1, R11 ;  /* 0x00000001282a7824 */ /* 0x000fe400078e020b */
[----:B------:R-:W0:Y:S03]  /*1260*/  LDC.64 R10, c[0x0][0x390] ;  /* 0x0000e400ff0a7b82 */ /* 0x000e260000000a00 */
[----:B------:R-:W1:Y:S02]  /*1270*/  SHFL.DOWN PT, R16, R42, 0x8, R15 ;  /* 0x090000002a107989 */ /* 0x000e6400000e000f */
[----:B-1----:R-:W-:Y:S02]  /*1280*/  SEL R41, R16, RZ, !P0 ;  /* 0x000000ff10297207 */ /* 0x002fe40004000000 */
[----:B------:R-:W-:-:S03]  /*1290*/  ISETP.NE.AND P0, PT, R12, 0x65, PT ;  /* 0x000000650c00780c */ /* 0x000fc60003f05270 */
[----:B------:R-:W-:Y:S01]  /*12a0*/  IMAD.IADD R41, R42, 0x1, R41 ;  /* 0x000000012a297824 */ /* 0x000fe200078e0229 */
[----:B0-----:R-:W-:-:S04]  /*12b0*/  IADD3 R42, P3, PT, R10, 0x100, RZ ;  /* 0x000001000a2a7810 */ /* 0x001fc80007f7e0ff */
[----:B------:R-:W0:Y:S01]  /*12c0*/  SHFL.DOWN PT, R16, R41, 0x10, R15 ;  /* 0x0a00000029107989 */ /* 0x000e2200000e000f */
[----:B------:R-:W-:-:S04]  /*12d0*/  IMAD.X R43, RZ, RZ, R11, P3 ;  /* 0x000000ffff2b7224 */ /* 0x000fc800018e060b */
[----:B------:R-:W-:Y:S02]  /*12e0*/  VOTE.ALL P0, P0 ;  /* 0x0000000000ff7806 */ /* 0x000fe40000000000 */
[----:B0-----:R-:W-:-:S05]  /*12f0*/  SEL R16, R16, RZ, !P2 ;  /* 0x000000ff10107207 */ /* 0x001fca0005000000 */
[----:B------:R-:W-:-:S07]  /*1300*/  IMAD.IADD R40, R41, 0x1, R16 ;  /* 0x0000000129287824 */ /* 0x000fce00078e0210 */
.L_x_176:
[----:B------:R-:W-:Y:S05]  /*1310*/  @!P0 BRA `(.L_x_140) ;  /* 0x0000000000cc8947 */ /* 0x000fea0003800000 */
[----:B------:R-:W-:-:S07]  /*1320*/  IMAD.MOV.U32 R11, RZ, RZ, 0x1de ;  /* 0x000001deff0b7424 */ /* 0x000fce00078e00ff */
.L_x_146:
[----:B------:R-:W-:-:S05]  /*1330*/  IMAD.WIDE R14, R18, 0x8, R42 ;  /* 0x00000008120e7825 */ /* 0x000fca00078e022a */
[----:B------:R-:W2:Y:S01]  /*1340*/  LD.E.64.STRONG.GPU R12, desc[UR12][R14.64+-0x100] ;  /* 0xffff000c0e0c7980 */ /* 0x000ea2000c10fb00 */
[----:B------:R-:W-:Y:S05]  /*1350*/  YIELD ;  /* 0x0000000000007946 */ /* 0x000fea0003800000 */
[----:B------:R-:W-:Y:S01]  /*1360*/  UMOV UR5, 0xffffffff ;  /* 0xffffffff00057882 */ /* 0x000fe20000000000 */
[----:B------:R-:W-:Y:S02]  /*1370*/  SHF.R.U32.HI R11, RZ, 0x1, R11 ;  /* 0x00000001ff0b7819 */ /* 0x000fe4000001160b */
[----:B--2---:R-:W-:Y:S01]  /*1380*/  ISETP.NE.AND P0, PT, R12, 0x63, PT ;  /* 0x000000630c00780c */ /* 0x004fe20003f05270 */
[----:B------:R-:W-:-:S12]  /*1390*/  BRA.DIV UR5, `(.L_x_141) ;  /* 0x0000003205147947 */ /* 0x000fd8000b800000 */
[----:B------:R-:W-:-:S13]  /*13a0*/  VOTE.ANY P0, !P0 ;  /* 0x0000000000ff7806 */ /* 0x000fda0004000100 */
.L_x_179:
[----:B------:R-:W-:Y:S05]  /*13b0*/  @!P0 BRA `(.L_x_142) ;  /* 0x0000000000248947 */ /* 0x000fea0003800000 */
[----:B------:R-:W-:-:S07]  /*13c0*/  IMAD.MOV.U32 R16, RZ, RZ, R11 ;  /* 0x000000ffff107224 */ /* 0x000fce00078e000b */
.L_x_144:
[----:B------:R-:W-:Y:S05]  /*13d0*/  NANOSLEEP R16 ;  /* 0x000000100000735d */ /* 0x000fea0003800000 */
[----:B------:R-:W2:Y:S01]  /*13e0*/  LD.E.64.STRONG.GPU R12, desc[UR12][R14.64+-0x100] ;  /* 0xffff000c0e0c7980 */ /* 0x000ea2000c10fb00 */
[----:B------:R-:W-:Y:S01]  /*13f0*/  UMOV UR5, 0xffffffff ;  /* 0xffffffff00057882 */ /* 0x000fe20000000000 */
[----:B------:R-:W-:Y:S02]  /*1400*/  SHF.R.U32.HI R16, RZ, 0x1, R16 ;  /* 0x00000001ff107819 */ /* 0x000fe40000011610 */
[----:B--2---:R-:W-:Y:S01]  /*1410*/  ISETP.NE.AND P0, PT, R12, 0x63, PT ;  /* 0x000000630c00780c */ /* 0x004fe20003f05270 */
[----:B------:R-:W-:-:S12]  /*1420*/  BRA.DIV UR5, `(.L_x_143) ;  /* 0x0000003205107947 */ /* 0x000fd8000b800000 */
[----:B------:R-:W-:-:S13]  /*1430*/  VOTE.ANY P0, !P0 ;  /* 0x0000000000ff7806 */ /* 0x000fda0004000100 */
.L_x_182:
[----:B------:R-:W-:Y:S05]  /*1440*/  @P0 BRA `(.L_x_144) ;  /* 0xfffffffc00e00947 */ /* 0x000fea000383ffff */
.L_x_142:
[----:B------:R-:W-:Y:S01]  /*1450*/  UMOV UR5, 0xffffffff ;  /* 0xffffffff00057882 */ /* 0x000fe20000000000 */
[----:B------:R-:W-:Y:S02]  /*1460*/  ISETP.NE.AND P0, PT, R12, 0x65, PT ;  /* 0x000000650c00780c */ /* 0x000fe40003f05270 */
[----:B------:R-:W-:Y:S11]  /*1470*/  BRA.DIV UR5, `(.L_x_145) ;  /* 0x00000032051c7947 */ /* 0x000ff6000b800000 */
[----:B------:R-:W-:Y:S01]  /*1480*/  VOTE.ANY R10, PT, !P0 ;  /* 0x00000000000a7806 */ /* 0x000fe200040e0100 */
[----:B------:R-:W-:-:S03]  /*1490*/  VIADD R18, R18, 0xffffffe0 ;  /* 0xffffffe012127836 */ /* 0x000fc60000000000 */
[----:B------:R-:W-:-:S05]  /*14a0*/  LOP3.LUT R10, R10, 0x80000000, R8, 0xec, !PT ;  /* 0x800000000a0a7812 */ /* 0x000fca00078eec08 */
[----:B------:R-:W-:-:S05]  /*14b0*/  VIADD R15, R10, 0xffffffff ;  /* 0xffffffff0a0f7836 */ /* 0x000fca0000000000 */
[----:B------:R-:W-:-:S06]  /*14c0*/  LOP3.LUT R15, R10, R15, RZ, 0xc, !PT ;  /* 0x0000000f0a0f7212 */ /* 0x000fcc00078e0cff */
        /* <DEDUP_REMOVED lines=17> */
[----:B------:R-:W-:-:S03]  /*15e0*/  ISETP.NE.AND P0, PT, R12, 0x65, PT ;  /* 0x000000650c00780c */ /* 0x000fc60003f05270 */
[----:B------:R-:W-:-:S05]  /*15f0*/  IMAD.IADD R41, R13, 0x1, R16 ;  /* 0x000000010d297824 */ /* 0x000fca00078e0210 */
[----:B------:R-:W0:Y:S05]  /*1600*/  SHFL.DOWN PT, R16, R41, 0x10, R15 ;  /* 0x0a00000029107989 */ /* 0x000e2a00000e000f */
[----:B------:R-:W-:Y:S02]  /*1610*/  VOTE.ALL P0, P0 ;  /* 0x0000000000ff7806 */ /* 0x000fe40000000000 */
[----:B0-----:R-:W-:-:S04]  /*1620*/  SEL R16, R16, RZ, !P2 ;  /* 0x000000ff10107207 */ /* 0x001fc80005000000 */
[----:B------:R-:W-:-:S07]  /*1630*/  IADD3 R40, PT, PT, R41, R16, R40 ;  /* 0x0000001029287210 */ /* 0x000fce0007ffe028 */
.L_x_191:
[----:B------:R-:W-:Y:S05]  /*1640*/  @P0 BRA `(.L_x_146) ;  /* 0xfffffffc00380947 */ /* 0x000fea000383ffff */
.L_x_140:
[----:B------:R-:W-:Y:S01]  /*1650*/  ISETP.NE.AND P0, PT, R37, RZ, PT ;  /* 0x000000ff2500720c */ /* 0x000fe20003f05270 */
[----:B------:R-:W0:Y:S01]  /*1660*/  @!P1 S2R R11, SR_CgaCtaId ;  /* 0x00000000000b9919 */ /* 0x000e220000008800 */
[----:B------:R-:W-:Y:S01]  /*1670*/  @!P1 MOV R10, 0x400 ;  /* 0x00000400000a9802 */ /* 0x000fe20000000f00 */
[----:B------:R-:W-:Y:S02]  /*1680*/  @!P1 IMAD.IADD R9, R9, 0x1, R40 ;  /* 0x0000000109099824 */ /* 0x000fe400078e0228 */
[----:B------:R-:W-:Y:S02]  /*1690*/  @!P1 IMAD.MOV.U32 R8, RZ, RZ, 0x65 ;  /* 0x00000065ff089424 */ /* 0x000fe400078e00ff */
[----:B------:R-:W-:-:S03]  /*16a0*/  IMAD.MOV.U32 R38, RZ, RZ, R17 ;  /* 0x000000ffff267224 */ /* 0x000fc600078e0011 */
[----:B------:R1:W-:Y:S03]  /*16b0*/  @!P1 ST.E.64.STRONG.GPU desc[UR12][R44.64+0x100], R8 ;  /* 0x000100082c009985 */ /* 0x0003e6000c10fb0c */
[----:B------:R-:W-:Y:S01]  /*16c0*/  @!P0 MOV R12, 0x400 ;  /* 0x00000400000c8802 */ /* 0x000fe20000000f00 */
[----:B------:R-:W2:Y:S01]  /*16d0*/  @!P0 S2R R13, SR_CgaCtaId ;  /* 0x00000000000d8919 */ /* 0x000ea20000008800 */
[----:B------:R-:W-:Y:S01]  /*16e0*/  @!P0 IMAD.MOV.U32 R38, RZ, RZ, R40 ;  /* 0x000000ffff268224 */ /* 0x000fe200078e0028 */
[----:B0-----:R-:W-:-:S05]  /*16f0*/  @!P1 LEA R10, R11, R10, 0x18 ;  /* 0x0000000a0b0a9211 */ /* 0x001fca00078ec0ff */
[----:B------:R1:W-:Y:S04]  /*1700*/  @!P1 STS [R10+0x8], R9 ;  /* 0x000008090a009388 */ /* 0x0003e80000000800 */
[----:B------:R1:W-:Y:S01]  /*1710*/  @!P1 STS [R10+0x4], R40 ;  /* 0x000004280a009388 */ /* 0x0003e20000000800 */
[----:B--2---:R-:W-:-:S05]  /*1720*/  @!P0 LEA R13, R13, R12, 0x18 ;  /* 0x0000000c0d0d8211 */ /* 0x004fca00078ec0ff */
[----:B------:R1:W-:Y:S02]  /*1730*/  @!P0 STS [R13+0x54], R40 ;  /* 0x000054280d008388 */ /* 0x0003e40000000800 */
.L_x_134:
[----:B------:R-:W-:Y:S05]  /*1740*/  WARPSYNC.ALL ;  /* 0x0000000000007948 */ /* 0x000fea0003800000 */
[----:B------:R-:W0:Y:S08]  /*1750*/  S2UR UR7, SR_CgaCtaId ;  /* 0x00000000000779c3 */ /* 0x000e300000008800 */
[----:B------:R-:W-:Y:S01]  /*1760*/  BAR.SYNC.DEFER_BLOCKING 0x0 ;  /* 0x0000000000007b1d */ /* 0x000fe20000010000 */
[----:B------:R-:W-:-:S05]  /*1770*/  ISETP.NE.AND P0, PT, R35, RZ, PT ;  /* 0x000000ff2300720c */ /* 0x000fca0003f05270 */
[----:B------:R-:W-:Y:S02]  /*1780*/  UMOV UR5, 0x400 ;  /* 0x0000040000057882 */ /* 0x000fe40000000000 */
[----:B0-----:R-:W-:-:S09]  /*1790*/  ULEA UR5, UR7, UR5, 0x18 ;  /* 0x0000000507057291 */ /* 0x001fd2000f8ec0ff */
[----:B-1----:R-:W0:Y:S02]  /*17a0*/  LDS R8, [UR5+0x54] ;  /* 0x00005405ff087984 */ /* 0x002e240008000800 */
[----:B0-----:R-:W-:-:S05]  /*17b0*/  SEL R9, R8, RZ, P0 ;  /* 0x000000ff08097207 */ /* 0x001fca0000000000 */
[----:B------:R-:W-:-:S07]  /*17c0*/  IMAD.IADD R38, R9, 0x1, R38 ;  /* 0x0000000109267824 */ /* 0x000fce00078e0226 */
.L_x_133:
[----:B------:R-:W-:Y:S05]  /*17d0*/  BSYNC.RECONVERGENT B0 ;  /* 0x0000000000007941 */ /* 0x000fea0003800200 */
.L_x_131:
[----:B------:R-:W-:Y:S01]  /*17e0*/  IMAD.IADD R32, R32, 0x1, R38 ;  /* 0x0000000120207824 */ /* 0x000fe200078e0226 */
[----:B------:R-:W-:Y:S03]  /*17f0*/  BAR.SYNC.DEFER_BLOCKING 0x0 ;  /* 0x0000000000007b1d */ /* 0x000fe60000010000 */
[----:B------:R-:W-:-:S03]  /*1800*/  IMAD.IADD R29, R29, 0x1, R32 ;  /* 0x000000011d1d7824 */ /* 0x000fc600078e0220 */
[----:B------:R-:W1:Y:S01]  /*1810*/  LDCU.64 UR8, c[0x0][0x388] ;  /* 0x00007100ff0877ac */ /* 0x000e620008000a00 */
[----:B------:R-:W-:-:S04]  /*1820*/  IMAD.IADD R28, R28, 0x1, R29 ;  /* 0x000000011c1c7824 */ /* 0x000fc800078e021d */
[----:B------:R-:W-:-:S04]  /*1830*/  IMAD.IADD R27, R27, 0x1, R28 ;  /* 0x000000011b1b7824 */ /* 0x000fc800078e021c */
[----:B------:R-:W-:-:S04]  /*1840*/  IMAD.IADD R26, R26, 0x1, R27 ;  /* 0x000000011a1a7824 */ /* 0x000fc800078e021b */
[----:B------:R-:W-:-:S04]  /*1850*/  IMAD.IADD R25, R25, 0x1, R26 ;  /* 0x0000000119197824 */ /* 0x000fc800078e021a */
[----:B------:R-:W-:Y:S01]  /*1860*/  IMAD.IADD R24, R24, 0x1, R25 ;  /* 0x0000000118187824 */ /* 0x000fe200078e0219 */
[----:B------:R-:W-:Y:S03]  /*1870*/  STS [R33], R38 ;  /* 0x0000002621007388 */ /* 0x000fe60000000800 */
[----:B------:R-:W-:Y:S01]  /*1880*/  IMAD.IADD R23, R23, 0x1, R24 ;  /* 0x0000000117177824 */ /* 0x000fe200078e0218 */
[----:B------:R-:W-:Y:S03]  /*1890*/  STS [R33+0x4], R32 ;  /* 0x0000042021007388 */ /* 0x000fe60000000800 */
        /* <DEDUP_REMOVED lines=19> */
[----:B------:R-:W-:Y:S04]  /*19d0*/  STS [R33+0x2c], R20 ;  /* 0x00002c1421007388 */ /* 0x000fe80000000800 */
[----:B------:R-:W-:Y:S04]  /*19e0*/  STS [R33+0x30], R7 ;  /* 0x0000300721007388 */ /* 0x000fe80000000800 */
[----:B------:R-:W-:Y:S04]  /*19f0*/  STS [R33+0x34], R6 ;  /* 0x0000340621007388 */ /* 0x000fe80000000800 */
[----:B------:R-:W-:Y:S04]  /*1a00*/  STS [R33+0x38], R5 ;  /* 0x0000380521007388 */ /* 0x000fe80000000800 */
[----:B------:R-:W-:Y:S04]  /*1a10*/  STS [R33+0x3c], R4 ;  /* 0x00003c0421007388 */ /* 0x000fe80000000800 */
[----:B------:R-:W-:Y:S04]  /*1a20*/  STS [R33+0x40], R3 ;  /* 0x0000400321007388 */ /* 0x000fe80000000800 */
[----:B------:R1:W-:Y:S04]  /*1a30*/  STS [R33+0x44], R2 ;  /* 0x0000440221007388 */ /* 0x0003e80000000800 */
[----:B------:R-:W-:Y:S01]  /*1a40*/  STS [R33+0x48], R0 ;  /* 0x0000480021007388 */ /* 0x000fe20000000800 */
[----:B------:R-:W-:-:S03]  /*1a50*/  NOP ;  /* 0x0000000000007918 */ /* 0x000fc60000000000 */
[----:B0-----:R-:W0:Y:S01]  /*1a60*/  LDS R9, [R34] ;  /* 0x0000000022097984 */ /* 0x001e220000000800 */
[----:B-1----:R-:W-:-:S03]  /*1a70*/  IADD3 R2, P0, PT, R31, UR8, RZ ;  /* 0x000000081f027c10 */ /* 0x002fc6000ff1e0ff */
[----:B------:R-:W1:Y:S01]  /*1a80*/  LDS R7, [R34+0x80] ;  /* 0x0000800022077984 */ /* 0x000e620000000800 */
[----:B------:R-:W-:-:S03]  /*1a90*/  IADD3.X R3, PT, PT, R30, UR9, RZ, P0, !PT ;  /* 0x000000091e037c10 */ /* 0x000fc600087fe4ff */
[----:B------:R-:W2:Y:S04]  /*1aa0*/  LDS R11, [R34+0x100] ;  /* 0x00010000220b7984 */ /* 0x000ea80000000800 */
[----:B------:R-:W3:Y:S04]  /*1ab0*/  LDS R13, [R34+0x180] ;  /* 0x00018000220d7984 */ /* 0x000ee80000000800 */
[----:B------:R-:W4:Y:S04]  /*1ac0*/  LDS R5, [R34+0x200] ;  /* 0x0002000022057984 */ /* 0x000f280000000800 */
[----:B------:R-:W5:Y:S04]  /*1ad0*/  LDS R15, [R34+0x280] ;  /* 0x00028000220f7984 */ /* 0x000f680000000800 */
        /* <DEDUP_REMOVED lines=13> */
[----:B0-----:R-:W-:Y:S04]  /*1bb0*/  STG.E desc[UR12][R2.64], R9 ;  /* 0x0000000902007986 */ /* 0x001fe8000c10190c */
[----:B-1----:R-:W-:Y:S04]  /*1bc0*/  STG.E desc[UR12][R2.64+0x80], R7 ;  /* 0x0000800702007986 */ /* 0x002fe8000c10190c */
[----:B--2---:R-:W-:Y:S04]  /*1bd0*/  STG.E desc[UR12][R2.64+0x100], R11 ;  /* 0x0001000b02007986 */ /* 0x004fe8000c10190c */
[----:B---3--:R-:W-:Y:S04]  /*1be0*/  STG.E desc[UR12][R2.64+0x180], R13 ;  /* 0x0001800d02007986 */ /* 0x008fe8000c10190c */
[----:B----4-:R-:W-:Y:S04]  /*1bf0*/  STG.E desc[UR12][R2.64+0x200], R5 ;  /* 0x0002000502007986 */ /* 0x010fe8000c10190c */
[----:B-----5:R-:W-:Y:S04]  /*1c00*/  STG.E desc[UR12][R2.64+0x280], R15 ;  /* 0x0002800f02007986 */ /* 0x020fe8000c10190c */
[----:B------:R-:W-:Y:S04]  /*1c10*/  STG.E desc[UR12][R2.64+0x300], R17 ;  /* 0x0003001102007986 */ /* 0x000fe8000c10190c */
        /* <DEDUP_REMOVED lines=11> */
[----:B------:R-:W-:Y:S01]  /*1cd0*/  STG.E desc[UR12][R2.64+0x900], R43 ;  /* 0x0009002b02007986 */ /* 0x000fe2000c10190c */
[----:B------:R-:W-:Y:S05]  /*1ce0*/  EXIT ;  /* 0x000000000000794d */ /* 0x000fea0003800000 */
.L_x_130:
[----:B------:R-:W-:-:S04]  /*1cf0*/  ISETP.NE.U32.AND P0, PT, RZ, UR7, PT ;  /* 0x00000007ff007c0c */ /* 0x000fc8000bf05070 */
[----:B------:R-:W-:-:S13]  /*1d00*/  ISETP.NE.AND.EX P0, PT, RZ, UR4, PT, P0 ;  /* 0x00000004ff007c0c */ /* 0x000fda000bf05300 */
[----:B------:R-:W-:Y:S05]  /*1d10*/  @!P0 EXIT ;  /* 0x000000000000894d */ /* 0x000fea0003800000 */
[----:B------:R-:W0:Y:S02]  /*1d20*/  LDCU.64 UR4, c[0x0][0x380] ;  /* 0x00007000ff0477ac */ /* 0x000e240008000a00 */
[----:B0-----:R-:W-:-:S06]  /*1d30*/  UIMAD.WIDE UR4, UR6, 0x7b80, UR4 ;  /* 0x00007b80060478a5 */ /* 0x001fcc000f8e0204 */
[----:B------:R-:W-:Y:S02]  /*1d40*/  IMAD.U32 R2, RZ, RZ, UR4 ;  /* 0x00000004ff027e24 */ /* 0x000fe4000f8e00ff */
[----:B------:R-:W-:-:S05]  /*1d50*/  IMAD.U32 R3, RZ, RZ, UR5 ;  /* 0x00000005ff037e24 */ /* 0x000fca000f8e00ff */
[----:B------:R0:W2:Y:S01]  /*1d60*/  LDG.E R0, desc[UR12][R2.64] ;  /* 0x0000000c02007981 */ /* 0x0000a2000c1e1900 */
[----:B------:R-:W3:Y:S02]  /*1d70*/  S2R R31, SR_TID.X ;  /* 0x00000000001f7919 */ /* 0x000ee40000002100 */
[C---:B---3--:R-:W-:Y:S02]  /*1d80*/  LOP3.LUT R30, R31.reuse, 0x1f, RZ, 0xc0, !PT ;  /* 0x0000001f1f1e7812 */ /* 0x048fe400078ec0ff */
[----:B------:R-:W-:-:S05]  /*1d90*/  LOP3.LUT R5, R31, 0x3e0, RZ, 0xc0, !PT ;  /* 0x000003e01f057812 */ /* 0x000fca00078ec0ff */
[----:B------:R-:W-:-:S04]  /*1da0*/  IMAD R30, R5, 0x13, R30 ;  /* 0x00000013051e7824 */ /* 0x000fc800078e021e */
[C---:B------:R-:W-:Y:S01]  /*1db0*/  VIADD R4, R30.reuse, 0x20 ;  /* 0x000000201e047836 */ /* 0x040fe20000000000 */
[C---:B------:R-:W-:Y:S01]  /*1dc0*/  ISETP.GE.U32.AND P1, PT, R30.reuse, UR7, PT ;  /* 0x000000071e007c0c */ /* 0x040fe2000bf26070 */
[C---:B------:R-:W-:Y:S01]  /*1dd0*/  VIADD R5, R30.reuse, 0x40 ;  /* 0x000000401e057836 */ /* 0x040fe20000000000 */
[C---:B0-----:R-:W-:Y:S01]  /*1de0*/  LEA R2, P0, R30.reuse, UR4, 0x2 ;  /* 0x000000041e027c11 */ /* 0x041fe2000f8010ff */
[----:B------:R-:W-:Y:S01]  /*1df0*/  VIADD R3, R30, 0x80 ;  /* 0x000000801e037836 */ /* 0x000fe20000000000 */
[----:B------:R-:W-:Y:S01]  /*1e00*/  ISETP.GE.U32.AND P2, PT, R4, UR7, PT ;  /* 0x0000000704007c0c */ /* 0x000fe2000bf46070 */
[C---:B------:R-:W-:Y:S01]  /*1e10*/  VIADD R4, R30.reuse, 0xa0 ;  /* 0x000000a01e047836 */ /* 0x040fe20000000000 */
[----:B------:R-:W-:Y:S01]  /*1e20*/  ISETP.GE.U32.AND P3, PT, R5, UR7, PT ;  /* 0x0000000705007c0c */ /* 0x000fe2000bf66070 */
[----:B------:R-:W-:Y:S01]  /*1e30*/  VIADD R5, R30, 0xc0 ;  /* 0x000000c01e057836 */ /* 0x000fe20000000000 */
[----:B------:R-:W-:Y:S01]  /*1e40*/  ISETP.GE.U32.AND P5, PT, R3, UR7, PT ;  /* 0x0000000703007c0c */ /* 0x000fe2000bfa6070 */
[----:B------:R-:W-:Y:S01]  /*1e50*/  IMAD.X R3, RZ, RZ, UR5, P0 ;  /* 0x00000005ff037e24 */ /* 0x000fe200080e06ff */
[----:B------:R-:W-:Y:S01]  /*1e60*/  ISETP.GE.U32.AND P6, PT, R4, UR7, PT ;  /* 0x0000000704007c0c */ /* 0x000fe2000bfc6070 */
[C---:B------:R-:W-:Y:S01]  /*1e70*/  VIADD R6, R30.reuse, 0x60 ;  /* 0x000000601e067836 */ /* 0x040fe20000000000 */
[----:B------:R-:W-:Y:S01]  /*1e80*/  ISETP.GE.U32.AND P0, PT, R5, UR7, PT ;  /* 0x0000000705007c0c */ /* 0x000fe2000bf06070 */
[----:B------:R-:W-:-:S02]  /*1e90*/  VIADD R5, R30, 0xe0 ;  /* 0x000000e01e057836 */ /* 0x000fc40000000000 */
[----:B------:R-:W-:Y:S01]  /*1ea0*/  VIADD R37, R30, 0x100 ;  /* 0x000001001e257836 */ /* 0x000fe20000000000 */
[----:B------:R-:W-:Y:S01]  /*1eb0*/  ISETP.GE.U32.AND P4, PT, R6, UR7, PT ;  /* 0x0000000706007c0c */ /* 0x000fe2000bf86070 */
[C---:B------:R-:W-:Y:S02]  /*1ec0*/  VIADD R7, R30.reuse, 0x140 ;  /* 0x000001401e077836 */ /* 0x040fe40000000000 */
[C---:B------:R-:W-:Y:S02]  /*1ed0*/  VIADD R36, R30.reuse, 0x120 ;  /* 0x000001201e247836 */ /* 0x040fe40000000000 */
[C---:B------:R-:W-:Y:S02]  /*1ee0*/  VIADD R35, R30.reuse, 0x220 ;  /* 0x000002201e237836 */ /* 0x040fe40000000000 */
[----:B------:R-:W-:Y:S02]  /*1ef0*/  VIADD R34, R30, 0x240 ;  /* 0x000002401e227836 */ /* 0x000fe40000000000 */
[----:B--2---:R-:W-:-:S02]  /*1f00*/  IMAD.MOV.U32 R4, RZ, RZ, R0 ;  /* 0x000000ffff047224 */ /* 0x004fc400078e0000 */
[----:B------:R-:W2:Y:S02]  /*1f10*/  @!P1 LDG.E R0, desc[UR12][R2.64] ;  /* 0x0000000c02009981 */ /* 0x000ea4000c1e1900 */
[--C-:B------:R-:W-:Y:S01]  /*1f20*/  IMAD.MOV.U32 R12, RZ, RZ, R4.reuse ;  /* 0x000000ffff0c7224 */ /* 0x100fe200078e0004 */
[----:B------:R-:W-:Y:S01]  /*1f30*/  ISETP.GE.U32.AND P1, PT, R5, UR7, PT ;  /* 0x0000000705007c0c */ /* 0x000fe2000bf26070 */
[--C-:B------:R-:W-:Y:S02]  /*1f40*/  IMAD.MOV.U32 R8, RZ, RZ, R4.reuse ;  /* 0x000000ffff087224 */ /* 0x100fe400078e0004 */
[C---:B------:R-:W-:Y:S02]  /*1f50*/  VIADD R5, R30.reuse, 0x160 ;  /* 0x000001601e057836 */ /* 0x040fe40000000000 */
[--C-:B------:R-:W-:Y:S01]  /*1f60*/  IMAD.MOV.U32 R6, RZ, RZ, R4.reuse ;  /* 0x000000ffff067224 */ /* 0x100fe200078e0004 */
[----:B------:R-:W3:Y:S01]  /*1f70*/  @!P5 LDG.E R12, desc[UR12][R2.64+0x200] ;  /* 0x0002000c020cd981 */ /* 0x000ee2000c1e1900 */
[--C-:B------:R-:W-:Y:S01]  /*1f80*/  IMAD.MOV.U32 R14, RZ, RZ, R4.reuse ;  /* 0x000000ffff0e7224 */ /* 0x100fe200078e0004 */
[----:B------:R-:W-:Y:S01]  /*1f90*/  ISETP.GE.U32.AND P5, PT, R37, UR7, PT ;  /* 0x0000000725007c0c */ /* 0x000fe2000bfa6070 */
[----:B------:R-:W-:Y:S01]  /*1fa0*/  IMAD.MOV.U32 R16, RZ, RZ, R4 ;  /* 0x000000ffff107224 */ /* 0x000fe200078e0004 */
[----:B------:R-:W4:Y:S01]  /*1fb0*/  @!P3 LDG.E R8, desc[UR12][R2.64+0x100] ;  /* 0x0001000c0208b981 */ /* 0x000f22000c1e1900 */
[----:B------:R-:W-:Y:S01]  /*1fc0*/  ISETP.GE.U32.AND P3, PT, R5, UR7, PT ;  /* 0x0000000705007c0c */ /* 0x000fe2000bf66070 */
[----:B------:R-:W-:-:S02]  /*1fd0*/  VIADD R5, R30, 0x1a0 ;  /* 0x000001a01e057836 */ /* 0x000fc40000000000 */
[----:B------:R-:W4:Y:S01]  /*1fe0*/  @!P2 LDG.E R6, desc[UR12][R2.64+0x80] ;  /* 0x0000800c0206a981 */ /* 0x000f22000c1e1900 */
[----:B------:R-:W-:Y:S01]  /*1ff0*/  ISETP.GE.U32.AND P2, PT, R7, UR7, PT ;  /* 0x0000000707007c0c */ /* 0x000fe2000bf46070 */
[--C-:B------:R-:W-:Y:S02]  /*2000*/  IMAD.MOV.U32 R10, RZ, RZ, R4.reuse ;  /* 0x000000ffff0a7224 */ /* 0x100fe400078e0004 */
[----:B------:R-:W4:Y:S01]  /*2010*/  @!P6 LDG.E R14, desc[UR12][R2.64+0x280] ;  /* 0x0002800c020ee981 */ /* 0x000f22000c1e1900 */
[----:B------:R-:W-:Y:S01]  /*2020*/  ISETP.GE.U32.AND P6, PT, R36, UR7, PT ;  /* 0x0000000724007c0c */ /* 0x000fe2000bfc6070 */
[----:B------:R-:W-:Y:S02]  /*2030*/  IMAD.MOV.U32 R20, RZ, RZ, R4 ;  /* 0x000000ffff147224 */ /* 0x000fe400078e0004 */
[----:B------:R-:W4:Y:S01]  /*2040*/  @!P0 LDG.E R16, desc[UR12][R2.64+0x300] ;  /* 0x0003000c02108981 */ /* 0x000f22000c1e1900 */
[----:B------:R-:W-:Y:S01]  /*2050*/  ISETP.GE.U32.AND P0, PT, R5, UR7, PT ;  /* 0x0000000705007c0c */ /* 0x000fe2000bf06070 */
[----:B------:R-:W-:-:S02]  /*2060*/  VIADD R7, R30, 0x180 ;  /* 0x000001801e077836 */ /* 0x000fc40000000000 */
[C---:B------:R-:W-:Y:S01]  /*2070*/  VIADD R5, R30.reuse, 0x1e0 ;  /* 0x000001e01e057836 */ /* 0x040fe20000000000 */
[----:B------:R-:W4:Y:S01]  /*2080*/  @!P4 LDG.E R10, desc[UR12][R2.64+0x180] ;  /* 0x0001800c020ac981 */ /* 0x000f22000c1e1900 */
[--C-:B------:R-:W-:Y:S01]  /*2090*/  IMAD.MOV.U32 R18, RZ, RZ, R4.reuse ;  /* 0x000000ffff127224 */ /* 0x100fe200078e0004 */
[----:B------:R-:W-:Y:S01]  /*20a0*/  ISETP.GE.U32.AND P4, PT, R7, UR7, PT ;  /* 0x0000000707007c0c */ /* 0x000fe2000bf86070 */
[--C-:B------:R-:W-:Y:S01]  /*20b0*/  IMAD.MOV.U32 R22, RZ, RZ, R4.reuse ;  /* 0x000000ffff167224 */ /* 0x100fe200078e0004 */
[----:B------:R-:W4:Y:S01]  /*20c0*/  @!P5 LDG.E R20, desc[UR12][R2.64+0x400] ;  /* 0x0004000c0214d981 */ /* 0x000f22000c1e1900 */
[--C-:B------:R-:W-:Y:S01]  /*20d0*/  IMAD.MOV.U32 R24, RZ, RZ, R4.reuse ;  /* 0x000000ffff187224 */ /* 0x100fe200078e0004 */
[----:B------:R-:W-:Y:S01]  /*20e0*/  ISETP.GE.U32.AND P5, PT, R5, UR7, PT ;  /* 0x0000000705007c0c */ /* 0x000fe2000bfa6070 */
[----:B------:R-:W-:Y:S01]  /*20f0*/  IMAD.MOV.U32 R26, RZ, RZ, R4 ;  /* 0x000000ffff1a7224 */ /* 0x000fe200078e0004 */
[----:B------:R-:W4:Y:S01]  /*2100*/  @!P1 LDG.E R18, desc[UR12][R2.64+0x380] ;  /* 0x0003800c02129981 */ /* 0x000f22000c1e1900 */
[----:B------:R-:W-:-:S02]  /*2110*/  VIADD R7, R30, 0x1c0 ;  /* 0x000001c01e077836 */ /* 0x000fc40000000000 */
[----:B------:R-:W-:Y:S01]  /*2120*/  VIADD R5, R30, 0x200 ;  /* 0x000002001e057836 */ /* 0x000fe20000000000 */
[----:B------:R-:W4:Y:S02]  /*2130*/  @!P6 LDG.E R22, desc[UR12][R2.64+0x480] ;  /* 0x0004800c0216e981 */ /* 0x000f24000c1e1900 */
[----:B------:R-:W-:Y:S02]  /*2140*/  ISETP.GE.U32.AND P1, PT, R7, UR7, PT ;  /* 0x0000000707007c0c */ /* 0x000fe4000bf26070 */
[----:B------:R-:W4:Y:S01]  /*2150*/  @!P2 LDG.E R24, desc[UR12][R2.64+0x500] ;  /* 0x0005000c0218a981 */ /* 0x000f22000c1e1900 */
[----:B------:R-:W-:Y:S02]  /*2160*/  ISETP.GE.U32.AND P6, PT, R5, UR7, PT ;  /* 0x0000000705007c0c */ /* 0x000fe4000bfc6070 */
[----:B------:R-:W-:Y:S01]  /*2170*/  ISETP.GE.U32.AND P2, PT, R35, UR7, PT ;  /* 0x0000000723007c0c */ /* 0x000fe2000bf46070 */
[----:B------:R-:W4:Y:S01]  /*2180*/  @!P3 LDG.E R26, desc[UR12][R2.64+0x580] ;  /* 0x0005800c021ab981 */ /* 0x000f22000c1e1900 */
[----:B------:R-:W-:Y:S01]  /*2190*/  ISETP.GE.U32.AND P3, PT, R34, UR7, PT ;  /* 0x0000000722007c0c */ /* 0x000fe2000bf66070 */
[----:B------:R-:W-:-:S02]  /*21a0*/  IMAD.MOV.U32 R28, RZ, RZ, R4 ;  /* 0x000000ffff1c7224 */ /* 0x000fc400078e0004 */
[--C-:B------:R-:W-:Y:S02]  /*21b0*/  IMAD.MOV.U32 R40, RZ, RZ, R4.reuse ;  /* 0x000000ffff287224 */ /* 0x100fe400078e0004 */
[--C-:B------:R-:W-:Y:S02]  /*21c0*/  IMAD.MOV.U32 R42, RZ, RZ, R4.reuse ;  /* 0x000000ffff2a7224 */ /* 0x100fe400078e0004 */
[--C-:B------:R-:W-:Y:S01]  /*21d0*/  IMAD.MOV.U32 R44, RZ, RZ, R4.reuse ;  /* 0x000000ffff2c7224 */ /* 0x100fe200078e0004 */
[----:B------:R-:W4:Y:S01]  /*21e0*/  @!P4 LDG.E R28, desc[UR12][R2.64+0x600] ;  /* 0x0006000c021cc981 */ /* 0x000f22000c1e1900 */
[--C-:B------:R-:W-:Y:S02]  /*21f0*/  IMAD.MOV.U32 R5, RZ, RZ, R4.reuse ;  /* 0x000000ffff057224 */ /* 0x100fe400078e0004 */
[----:B------:R-:W-:Y:S01]  /*2200*/  IMAD.MOV.U32 R7, RZ, RZ, R4 ;  /* 0x000000ffff077224 */ /* 0x000fe200078e0004 */
[----:B------:R-:W4:Y:S04]  /*2210*/  @!P0 LDG.E R40, desc[UR12][R2.64+0x680] ;  /* 0x0006800c02288981 */ /* 0x000f28000c1e1900 */
[----:B------:R-:W4:Y:S04]  /*2220*/  @!P1 LDG.E R42, desc[UR12][R2.64+0x700] ;  /* 0x0007000c022a9981 */ /* 0x000f28000c1e1900 */
[----:B------:R-:W4:Y:S04]  /*2230*/  @!P5 LDG.E R44, desc[UR12][R2.64+0x780] ;  /* 0x0007800c022cd981 */ /* 0x000f28000c1e1900 */
[----:B------:R-:W4:Y:S04]  /*2240*/  @!P6 LDG.E R5, desc[UR12][R2.64+0x800] ;  /* 0x0008000c0205e981 */ /* 0x000f28000c1e1900 */
[----:B------:R-:W4:Y:S04]  /*2250*/  @!P2 LDG.E R7, desc[UR12][R2.64+0x880] ;  /* 0x0008800c0207a981 */ /* 0x000f28000c1e1900 */
[----:B------:R-:W4:Y:S01]  /*2260*/  @!P3 LDG.E R4, desc[UR12][R2.64+0x900] ;  /* 0x0009000c0204b981 */ /* 0x000f22000c1e1900 */
[----:B------:R-:W0:Y:S01]  /*2270*/  S2R R38, SR_LANEID ;  /* 0x0000000000267919 */ /* 0x000e220000000000 */
[----:B------:R-:W1:Y:S01]  /*2280*/  S2UR UR5, SR_CgaCtaId ;  /* 0x00000000000579c3 */ /* 0x000e620000008800 */
[----:B------:R-:W-:Y:S01]  /*2290*/  SHF.R.U32.HI R41, RZ, 0x5, R31 ;  /* 0x00000005ff297819 */ /* 0x000fe2000001161f */
[----:B------:R-:W-:-:S02]  /*22a0*/  UMOV UR4, 0x400 ;  /* 0x0000040000047882 */ /* 0x000fc40000000000 */
[----:B-1----:R-:W-:Y:S02]  /*22b0*/  ULEA UR4, UR5, UR4, 0x18 ;  /* 0x0000000405047291 */ /* 0x002fe4000f8ec0ff */
[----:B0-----:R-:W-:-:S05]  /*22c0*/  IMAD R29, R41, 0x260, R38 ;  /* 0x00000260291d7824 */ /* 0x001fca00078e0226 */
[----:B------:R-:W-:Y:S01]  /*22d0*/  LEA R29, R29, UR4, 0x2 ;  /* 0x000000041d1d7c11 */ /* 0x000fe2000f8e10ff */
[----:B------:R-:W-:-:S04]  /*22e0*/  UISETP.NE.AND UP0, UPT, UR6, URZ, UPT ;  /* 0x000000ff0600728c */ /* 0x000fc8000bf05270 */
[----:B--2---:R-:W-:Y:S04]  /*22f0*/  STS [R29], R0 ;  /* 0x000000001d007388 */ /* 0x004fe80000000800 */
[----:B---3--:R-:W-:Y:S04]  /*2300*/  STS [R29+0x200], R12 ;  /* 0x0002000c1d007388 */ /* 0x008fe80000000800 */
[----:B----4-:R0:W-:Y:S04]  /*2310*/  STS [R29+0x100], R8 ;  /* 0x000100081d007388 */ /* 0x0101e80000000800 */
[----:B------:R1:W-:Y:S01]  /*2320*/  STS [R29+0x80], R6 ;  /* 0x000080061d007388 */ /* 0x0003e20000000800 */
[----:B0-----:R-:W-:-:S03]  /*2330*/  IMAD R8, R38, 0x48, R29 ;  /* 0x0000004826087824 */ /* 0x001fc600078e021d */
        /* <DEDUP_REMOVED lines=16> */
[----:B------:R1:W0:Y:S04]  /*2440*/  LDS R32, [R8] ;  /* 0x0000000008207984 */ /* 0x0002280000000800 */
        /* <DEDUP_REMOVED lines=19> */
[----:B--234-:R-:W-:Y:S05]  /*2580*/  BRA.U UP0, `(.L_x_147) ;  /* 0x0000000500047547 */ /* 0x01cfea000b800000 */
[----:B01----:R-:W-:Y:S02]  /*2590*/  IADD3 R8, PT, PT, R28, R33, R32 ;  /* 0x000000211c087210 */ /* 0x003fe40007ffe020 */
[----:B------:R-:W-:Y:S02]  /*25a0*/  ISETP.NE.AND P1, PT, R38, 0x1f, PT ;  /* 0x0000001f2600780c */ /* 0x000fe40003f25270 */
[----:B------:R-:W-:Y:S02]  /*25b0*/  IADD3 R8, PT, PT, R26, R27, R8 ;  /* 0x0000001b1a087210 */ /* 0x000fe40007ffe008 */
[----:B------:R-:W-:Y:S02]  /*25c0*/  ISETP.NE.AND P2, PT, R41, 0xc, PT ;  /* 0x0000000c2900780c */ /* 0x000fe40003f45270 */
        /* <DEDUP_REMOVED lines=47> */
[----:B------:R-:W-:-:S04]  /*28c0*/  ISETP.NE.AND P0, PT, R41, 0x8, PT ;  /* 0x000000082900780c */ /* 0x000fc80003f05270 */
[----:B------:R-:W-:Y:S02]  /*28d0*/  SEL R8, R15, R8, !P0 ;  /* 0x000000080f087207 */ /* 0x000fe40004000000 */
[C---:B------:R-:W-:Y:S02]  /*28e0*/  ISETP.NE.AND P0, PT, R41.reuse, 0xa, PT ;  /* 0x0000000a2900780c */ /* 0x040fe40003f05270 */
[----:B------:R-:W-:Y:S02]  /*28f0*/  SEL R8, R16, R8, !P1 ;  /* 0x0000000810087207 */ /* 0x000fe40004800000 */
[----:B------:R-:W-:Y:S02]  /*2900*/  ISETP.NE.AND P1, PT, R41, 0xb, PT ;  /* 0x0000000b2900780c */ /* 0x000fe40003f25270 */
[----:B------:R-:W-:Y:S02]  /*2910*/  SEL R8, R17, R8, !P0 ;  /* 0x0000000811087207 */ /* 0x000fe40004000000 */
[----:B------:R-:W-:-:S02]  /*2920*/  ISETP.GE.U32.AND P0, PT, R31, 0x20, PT ;  /* 0x000000201f00780c */ /* 0x000fc40003f06070 */
[----:B------:R-:W-:Y:S01]  /*2930*/  SEL R8, R18, R8, !P1 ;  /* 0x0000000812087207 */ /* 0x000fe20004800000 */
[----:B------:R-:W-:Y:S01]  /*2940*/  @!P2 IMAD.IADD R8, R19, 0x1, R18 ;  /* 0x000000011308a824 */ /* 0x000fe200078e0212 */
[----:B------:R-:W-:-:S04]  /*2950*/  ISETP.NE.AND P1, PT, R38, RZ, PT ;  /* 0x000000ff2600720c */ /* 0x000fc80003f25270 */
[----:B------:R-:W-:Y:S02]  /*2960*/  SEL R40, R40, RZ, P1 ;  /* 0x000000ff28287207 */ /* 0x000fe40000800000 */
[----:B------:R-:W-:-:S04]  /*2970*/  SEL R8, R8, RZ, P0 ;  /* 0x000000ff08087207 */ /* 0x000fc80000000000 */
[----:B-----5:R-:W-:Y:S01]  /*2980*/  IADD3 R39, PT, PT, R8, R40, R39 ;  /* 0x0000002808277210 */ /* 0x020fe20007ffe027 */
[----:B------:R-:W-:Y:S06]  /*2990*/  BRA `(.L_x_148) ;  /* 0x0000000c00547947 */ /* 0x000fec0003800000 */
.L_x_147:
[----:B01----:R-:W-:Y:S02]  /*29a0*/  IADD3 R8, PT, PT, R28, R33, R32 ;  /* 0x000000211c087210 */ /* 0x003fe40007ffe020 */
[----:B------:R-:W-:Y:S02]  /*29b0*/  ISETP.NE.AND P1, PT, R38, 0x1f, PT ;  /* 0x0000001f2600780c */ /* 0x000fe40003f25270 */
        /* <DEDUP_REMOVED lines=9> */
[----:B-----5:R-:W-:-:S05]  /*2a50*/  IADD3 R39, PT, PT, R9, R0, R8 ;  /* 0x0000000009277210 */ /* 0x020fca0007ffe008 */
        /* <DEDUP_REMOVED lines=28> */
[----:B------:R-:W-:Y:S01]  /*2c20*/  IMAD.IADD R14, R14, 0x1, R13 ;  /* 0x000000010e0e7824 */ /* 0x000fe200078e020d */
[----:B------:R-:W0:Y:S02]  /*2c30*/  LDS R11, [UR4+0x40] ;  /* 0x00004004ff0b7984 */ /* 0x000e240008000800 */
        /* <DEDUP_REMOVED lines=14> */
[----:B------:R-:W-:-:S04]  /*2d20*/  ISETP.NE.AND P0, PT, R41, 0xa, PT ;  /* 0x0000000a2900780c */ /* 0x000fc80003f05270 */
[----:B------:R-:W-:Y:S01]  /*2d30*/  SEL R8, R17, R8, !P0 ;  /* 0x0000000811087207 */ /* 0x000fe20004000000 */
[----:B------:R-:W-:Y:S01]  /*2d40*/  IMAD.IADD R17, R40, 0x1, -R39 ;  /* 0x0000000128117824 */ /* 0x000fe200078e0a27 */
[----:B------:R-:W-:-:S04]  /*2d50*/  ISETP.NE.AND P0, PT, R41, 0xb, PT ;  /* 0x0000000b2900780c */ /* 0x000fc80003f05270 */
[----:B------:R-:W-:Y:S02]  /*2d60*/  SEL R8, R18, R8, !P0 ;  /* 0x0000000812087207 */ /* 0x000fe40004000000 */
[----:B------:R-:W-:Y:S01]  /*2d70*/  ISETP.GT.U32.AND P0, PT, R31, 0x1f, PT ;  /* 0x0000001f1f00780c */ /* 0x000fe20003f04070 */
[----:B0-----:R-:W-:Y:S01]  /*2d80*/  IMAD.IADD R11, R19, 0x1, R11 ;  /* 0x00000001130b7824 */ /* 0x001fe200078e020b */
        /* <DEDUP_REMOVED lines=22> */
.L_x_194:
[----:B------:R-:W-:Y:S05]  /*2ef0*/  @!P0 BRA `(.L_x_151) ;  /* 0x0000000000248947 */ /* 0x000fea0003800000 */
[----:B------:R-:W-:-:S07]  /*2f00*/  IMAD.MOV.U32 R14, RZ, RZ, 0x1de ;  /* 0x000001deff0e7424 */ /* 0x000fce00078e00ff */
.L_x_153:
[----:B------:R-:W-:Y:S05]  /*2f10*/  NANOSLEEP R14 ;  /* 0x0000000e0000735d */ /* 0x000fea0003800000 */
[----:B------:R-:W2:Y:S01]  /*2f20*/  LD.E.64.STRONG.GPU R8, desc[UR12][R12.64+0x100] ;  /* 0x0001000c0c087980 */ /* 0x000ea2000c10fb00 */
[----:B------:R-:W-:Y:S01]  /*2f30*/  UMOV UR5, 0xffffffff ;  /* 0xffffffff00057882 */ /* 0x000fe20000000000 */
[----:B------:R-:W-:Y:S02]  /*2f40*/  SHF.R.U32.HI R14, RZ, 0x1, R14 ;  /* 0x00000001ff0e7819 */ /* 0x000fe4000001160e */
[----:B--2---:R-:W-:Y:S01]  /*2f50*/  ISETP.NE.AND P0, PT, R8, 0x63, PT ;  /* 0x000000630800780c */ /* 0x004fe20003f05270 */
[----:B------:R-:W-:-:S12]  /*2f60*/  BRA.DIV UR5, `(.L_x_152) ;  /* 0x0000001a05607947 */ /* 0x000fd8000b800000 */
[----:B------:R-:W-:-:S13]  /*2f70*/  VOTE.ANY P0, !P0 ;  /* 0x0000000000ff7806 */ /* 0x000fda0004000100 */
.L_x_197:
[----:B------:R-:W-:Y:S05]  /*2f80*/  @P0 BRA `(.L_x_153) ;  /* 0xfffffffc00e00947 */ /* 0x000fea000383ffff */
.L_x_151:
[----:B------:R-:W-:Y:S01]  /*2f90*/  UMOV UR5, 0xffffffff ;  /* 0xffffffff00057882 */ /* 0x000fe20000000000 */
[----:B------:R-:W-:Y:S02]  /*2fa0*/  ISETP.NE.AND P2, PT, R8, 0x65, PT ;  /* 0x000000650800780c */ /* 0x000fe40003f45270 */
[----:B------:R-:W-:Y:S11]  /*2fb0*/  BRA.DIV UR5, `(.L_x_154) ;  /* 0x0000001a056c7947 */ /* 0x000ff6000b800000 */
[----:B------:R-:W0:Y:S01]  /*2fc0*/  S2R R19, SR_GEMASK ;  /* 0x0000000000137919 */ /* 0x000e220000003c00 */
[----:B------:R-:W-:-:S04]  /*2fd0*/  VOTE.ANY R10, PT, !P2 ;  /* 0x00000000000a7806 */ /* 0x000fc800050e0100 */
[----:B0-----:R-:W-:-:S05]  /*2fe0*/  LOP3.LUT R10, R10, 0x80000000, R19, 0xec, !PT ;  /* 0x800000000a0a7812 */ /* 0x001fca00078eec13 */
[----:B------:R-:W-:-:S05]  /*2ff0*/  VIADD R13, R10, 0xffffffff ;  /* 0xffffffff0a0d7836 */ /* 0x000fca0000000000 */
[----:B------:R-:W-:Y:S01]  /*3000*/  LOP3.LUT R13, R10, R13, RZ, 0xc, !PT ;  /* 0x0000000d0a0d7212 */ /* 0x000fe200078e0cff */
[----:B------:R-:W-:-:S03]  /*3010*/  VIADD R10, R38, 0x2 ;  /* 0x00000002260a7836 */ /* 0x000fc60000000000 */
[----:B------:R-:W0:Y:S02]  /*3020*/  POPC R15, R13 ;  /* 0x0000000d000f7309 */ /* 0x000e240000000000 */
[----:B0-----:R-:W0:Y:S01]  /*3030*/  SHFL.DOWN PT, R16, R9, 0x1, R15 ;  /* 0x0820000009107989 */ /* 0x001e2200000e000f */
[----:B------:R-:W-:-:S04]  /*3040*/  ISETP.GE.AND P0, PT, R38, R15, PT ;  /* 0x0000000f2600720c */ /* 0x000fc80003f06270 */
[----:B0-----:R-:W-:Y:S02]  /*3050*/  SEL R16, R16, RZ, !P0 ;  /* 0x000000ff10107207 */ /* 0x001fe40004000000 */
[----:B------:R-:W-:Y:S01]  /*3060*/  ISETP.GT.AND P0, PT, R10, R15, PT ;  /* 0x0000000f0a00720c */ /* 0x000fe20003f04270 */
[----:B------:R-:W-:Y:S02]  /*3070*/  VIADD R10, R38, 0x4 ;  /* 0x00000004260a7836 */ /* 0x000fe40000000000 */
[----:B------:R-:W-:-:S05]  /*3080*/  IMAD.IADD R12, R16, 0x1, R9 ;  /* 0x00000001100c7824 */ /* 0x000fca00078e0209 */
[----:B------:R-:W0:Y:S02]  /*3090*/  SHFL.DOWN PT, R16, R12, 0x2, R15 ;  /* 0x084000000c107989 */ /* 0x000e2400000e000f */
[----:B0-----:R-:W-:Y:S02]  /*30a0*/  SEL R39, R16, RZ, !P0 ;  /* 0x000000ff10277207 */ /* 0x001fe40004000000 */
[----:B------:R-:W-:Y:S01]  /*30b0*/  ISETP.GT.AND P0, PT, R10, R15, PT ;  /* 0x0000000f0a00720c */ /* 0x000fe20003f04270 */
[----:B------:R-:W-:Y:S02]  /*30c0*/  VIADD R10, R38, 0x8 ;  /* 0x00000008260a7836 */ /* 0x000fe40000000000 */
[----:B------:R-:W-:Y:S02]  /*30d0*/  IMAD.IADD R40, R12, 0x1, R39 ;  /* 0x000000010c287824 */ /* 0x000fe400078e0227 */
[----:B------:R-:W0:Y:S03]  /*30e0*/  LDC.64 R12, c[0x0][0x390] ;  /* 0x0000e400ff0c7b82 */ /* 0x000e260000000a00 */
[----:B------:R-:W1:Y:S02]  /*30f0*/  SHFL.DOWN PT, R16, R40, 0x4, R15 ;  /* 0x0880000028107989 */ /* 0x000e6400000e000f */
[----:B-1----:R-:W-:-:S02]  /*3100*/  SEL R9, R16, RZ, !P0 ;  /* 0x000000ff10097207 */ /* 0x002fc40004000000 */
[----:B------:R-:W-:-:S03]  /*3110*/  ISETP.GT.AND P0, PT, R10, R15, PT ;  /* 0x0000000f0a00720c */ /* 0x000fc60003f04270 */
[----:B------:R-:W-:Y:S01]  /*3120*/  IMAD.IADD R9, R40, 0x1, R9 ;  /* 0x0000000128097824 */ /* 0x000fe200078e0209 */
[----:B0-----:R-:W-:-:S04]  /*3130*/  IADD3 R40, P3, PT, R12, 0x100, RZ ;  /* 0x000001000c287810 */ /* 0x001fc80007f7e0ff */
[----:B------:R-:W0:Y:S01]  /*3140*/  SHFL.DOWN PT, R16, R9, 0x8, R15 ;  /* 0x0900000009107989 */ /* 0x000e2200000e000f */
[----:B------:R-:W-:Y:S01]  /*3150*/  IMAD.X R41, RZ, RZ, R13, P3 ;  /* 0x000000ffff297224 */ /* 0x000fe200018e060d */
[----:B0-----:R-:W-:Y:S02]  /*3160*/  SEL R16, R16, RZ, !P0 ;  /* 0x000000ff10107207 */ /* 0x001fe40004000000 */
[----:B------:R-:W-:Y:S01]  /*3170*/  ISETP.NE.AND P0, PT, R8, 0x65, PT ;  /* 0x000000650800780c */ /* 0x000fe20003f05270 */
[----:B------:R-:W-:Y:S02]  /*3180*/  VIADD R8, R38, 0x10 ;  /* 0x0000001026087836 */ /* 0x000fe40000000000 */
[----:B------:R-:W-:-:S03]  /*3190*/  IMAD.IADD R44, R9, 0x1, R16 ;  /* 0x00000001092c7824 */ /* 0x000fc600078e0210 */
[----:B------:R-:W-:Y:S02]  /*31a0*/  ISETP.GT.AND P2, PT, R8, R15, PT ;  /* 0x0000000f0800720c */ /* 0x000fe40003f44270 */
[----:B------:R-:W0:Y:S05]  /*31b0*/  SHFL.DOWN PT, R16, R44, 0x10, R15 ;  /* 0x0a0000002c107989 */ /* 0x000e2a00000e000f */
[----:B------:R-:W-:Y:S02]  /*31c0*/  VOTE.ALL P0, P0 ;  /* 0x0000000000ff7806 */ /* 0x000fe40000000000 */
[----:B0-----:R-:W-:-:S05]  /*31d0*/  SEL R9, R16, RZ, !P2 ;  /* 0x000000ff10097207 */ /* 0x001fca0005000000 */
[----:B------:R-:W-:-:S07]  /*31e0*/  IMAD.IADD R12, R44, 0x1, R9 ;  /* 0x000000012c0c7824 */ /* 0x000fce00078e0209 */
.L_x_206:
[----:B------:R-:W-:Y:S05]  /*31f0*/  @!P0 BRA `(.L_x_155) ;  /* 0x0000000000dc8947 */ /* 0x000fea0003800000 */
[----:B------:R-:W-:-:S07]  /*3200*/  IMAD.MOV.U32 R39, RZ, RZ, 0x1de ;  /* 0x000001deff277424 */ /* 0x000fce00078e00ff */
.L_x_161:
        /* <DEDUP_REMOVED lines=8> */
.L_x_209:
[----:B------:R-:W-:Y:S05]  /*3290*/  @!P0 BRA `(.L_x_157) ;  /* 0x0000000000248947 */ /* 0x000fea0003800000 */
[----:B------:R-:W-:-:S07]  /*32a0*/  IMAD.MOV.U32 R13, RZ, RZ, R39 ;  /* 0x000000ffff0d7224 */ /* 0x000fce00078e0027 */
.L_x_159:
[----:B------:R-:W-:Y:S05]  /*32b0*/  NANOSLEEP R13 ;  /* 0x0000000d0000735d */ /* 0x000fea0003800000 */
[----:B------:R-:W2:Y:S01]  /*32c0*/  LD.E.64.STRONG.GPU R8, desc[UR12][R14.64+-0x100] ;  /* 0xffff000c0e087980 */ /* 0x000ea2000c10fb00 */
[----:B------:R-:W-:Y:S01]  /*32d0*/  UMOV UR5, 0xffffffff ;  /* 0xffffffff00057882 */ /* 0x000fe20000000000 */
[----:B------:R-:W-:Y:S02]  /*32e0*/  SHF.R.U32.HI R13, RZ, 0x1, R13 ;  /* 0x00000001ff0d7819 */ /* 0x000fe4000001160d */
[----:B--2---:R-:W-:Y:S01]  /*32f0*/  ISETP.NE.AND P0, PT, R8, 0x63, PT ;  /* 0x000000630800780c */ /* 0x004fe20003f05270 */
[----:B------:R-:W-:-:S12]  /*3300*/  BRA.DIV UR5, `(.L_x_158) ;  /* 0x0000001a05bc7947 */ /* 0x000fd8000b800000 */
[----:B------:R-:W-:-:S13]  /*3310*/  VOTE.ANY P0, !P0 ;  /* 0x0000000000ff7806 */ /* 0x000fda0004000100 */
.L_x_212:
[----:B------:R-:W-:Y:S05]  /*3320*/  @P0 BRA `(.L_x_159) ;  /* 0xfffffffc00e00947 */ /* 0x000fea000383ffff */
.L_x_157:
[----:B------:R-:W-:Y:S01]  /*3330*/  UMOV UR5, 0xffffffff ;  /* 0xffffffff00057882 */ /* 0x000fe20000000000 */
[----:B------:R-:W-:Y:S02]  /*3340*/  ISETP.NE.AND P0, PT, R8, 0x65, PT ;  /* 0x000000650800780c */ /* 0x000fe40003f05270 */
[----:B------:R-:W-:Y:S11]  /*3350*/  BRA.DIV UR5, `(.L_x_160) ;  /* 0x0000001a05c87947 */ /* 0x000ff6000b800000 */
[----:B------:R-:W-:Y:S01]  /*3360*/  VOTE.ANY R10, PT, !P0 ;  /* 0x00000000000a7806 */ /* 0x000fe200040e0100 */
[----:B------:R-:W-:-:S03]  /*3370*/  VIADD R18, R18, 0xffffffe0 ;  /* 0xffffffe012127836 */ /* 0x000fc60000000000 */
[----:B------:R-:W-:-:S05]  /*3380*/  LOP3.LUT R10, R10, 0x80000000, R19, 0xec, !PT ;  /* 0x800000000a0a7812 */ /* 0x000fca00078eec13 */
        /* <DEDUP_REMOVED lines=14> */
[----:B------:R-:W-:-:S05]  /*3470*/  IMAD.IADD R45, R44, 0x1, R45 ;  /* 0x000000012c2d7824 */ /* 0x000fca00078e022d */
[----:B------:R-:W0:Y:S02]  /*3480*/  SHFL.DOWN PT, R16, R45, 0x4, R15 ;  /* 0x088000002d107989 */ /* 0x000e2400000e000f */
[----:B0-----:R-:W-:Y:S02]  /*3490*/  SEL R16, R16, RZ, !P0 ;  /* 0x000000ff10107207 */ /* 0x001fe40004000000 */
[----:B------:R-:W-:-:S03]  /*34a0*/  ISETP.GT.AND P0, PT, R10, R15, PT ;  /* 0x0000000f0a00720c */ /* 0x000fc60003f04270 */
[----:B------:R-:W-:-:S05]  /*34b0*/  IMAD.IADD R9, R45, 0x1, R16 ;  /* 0x000000012d097824 */ /* 0x000fca00078e0210 */
[----:B------:R-:W0:Y:S02]  /*34c0*/  SHFL.DOWN PT, R16, R9, 0x8, R15 ;  /* 0x0900000009107989 */ /* 0x000e2400000e000f */
[----:B0-----:R-:W-:Y:S02]  /*34d0*/  SEL R16, R16, RZ, !P0 ;  /* 0x000000ff10107207 */ /* 0x001fe40004000000 */
[----:B------:R-:W-:Y:S01]  /*34e0*/  ISETP.NE.AND P0, PT, R8, 0x65, PT ;  /* 0x000000650800780c */ /* 0x000fe20003f05270 */
[----:B------:R-:W-:Y:S02]  /*34f0*/  VIADD R8, R38, 0x10 ;  /* 0x0000001026087836 */ /* 0x000fe40000000000 */
[----:B------:R-:W-:-:S03]  /*3500*/  IMAD.IADD R44, R9, 0x1, R16 ;  /* 0x00000001092c7824 */ /* 0x000fc600078e0210 */
[----:B------:R-:W-:Y:S02]  /*3510*/  ISETP.GT.AND P2, PT, R8, R15, PT ;  /* 0x0000000f0800720c */ /* 0x000fe40003f44270 */
[----:B------:R-:W0:Y:S05]  /*3520*/  SHFL.DOWN PT, R16, R44, 0x10, R15 ;  /* 0x0a0000002c107989 */ /* 0x000e2a00000e000f */
[----:B------:R-:W-:Y:S02]  /*3530*/  VOTE.ALL P0, P0 ;  /* 0x0000000000ff7806 */ /* 0x000fe40000000000 */
[----:B0-----:R-:W-:-:S04]  /*3540*/  SEL R13, R16, RZ, !P2 ;  /* 0x000000ff100d7207 */ /* 0x001fc80005000000 */
[----:B------:R-:W-:-:S07]  /*3550*/  IADD3 R12, PT, PT, R44, R13, R12 ;  /* 0x0000000d2c0c7210 */ /* 0x000fce0007ffe00c */
.L_x_221:
[----:B------:R-:W-:Y:S05]  /*3560*/  @P0 BRA `(.L_x_161) ;  /* 0xfffffffc00280947 */ /* 0x000fea000383ffff */
.L_x_155:
[----:B------:R-:W-:Y:S01]  /*3570*/  ISETP.NE.AND P0, PT, R38, RZ, PT ;  /* 0x000000ff2600720c */ /* 0x000fe20003f05270 */
[----:B------:R-:W0:Y:S01]  /*3580*/  @!P1 S2R R9, SR_CgaCtaId ;  /* 0x0000000000099919 */ /* 0x000e220000008800 */
[----:B------:R-:W-:Y:S01]  /*3590*/  @!P1 MOV R8, 0x400 ;  /* 0x0000040000089802 */ /* 0x000fe20000000f00 */
[----:B------:R-:W-:Y:S02]  /*35a0*/  @!P1 IMAD.IADD R11, R11, 0x1, R12 ;  /* 0x000000010b0b9824 */ /* 0x000fe400078e020c */
[----:B------:R-:W-:-:S05]  /*35b0*/  @!P1 IMAD.MOV.U32 R10, RZ, RZ, 0x65 ;  /* 0x00000065ff0a9424 */ /* 0x000fca00078e00ff */
[----:B------:R1:W-:Y:S03]  /*35c0*/  @!P1 ST.E.64.STRONG.GPU desc[UR12][R42.64+0x100], R10 ;  /* 0x0001000a2a009985 */ /* 0x0003e6000c10fb0c */
[----:B------:R-:W-:Y:S01]  /*35d0*/  @!P0 MOV R13, 0x400 ;  /* 0x00000400000d8802 */ /* 0x000fe20000000f00 */
[----:B------:R-:W2:Y:S01]  /*35e0*/  @!P0 S2R R14, SR_CgaCtaId ;  /* 0x00000000000e8919 */ /* 0x000ea20000008800 */
[----:B0-----:R-:W-:Y:S01]  /*35f0*/  @!P1 LEA R9, R9, R8, 0x18 ;  /* 0x0000000809099211 */ /* 0x001fe200078ec0ff */
[----:B------:R-:W-:Y:S02]  /*3600*/  IMAD.MOV.U32 R8, RZ, RZ, R17 ;  /* 0x000000ffff087224 */ /* 0x000fe400078e0011 */
[----:B------:R-:W-:Y:S02]  /*3610*/  @!P0 IMAD.MOV.U32 R8, RZ, RZ, R12 ;  /* 0x000000ffff088224 */ /* 0x000fe400078e000c */
[----:B------:R1:W-:Y:S04]  /*3620*/  @!P1 STS [R9+0x8], R11 ;  /* 0x0000080b09009388 */ /* 0x0003e80000000800 */
[----:B------:R1:W-:Y:S01]  /*3630*/  @!P1 STS [R9+0x4], R12 ;  /* 0x0000040c09009388 */ /* 0x0003e20000000800 */
[----:B--2---:R-:W-:-:S05]  /*3640*/  @!P0 LEA R13, R14, R13, 0x18 ;  /* 0x0000000d0e0d8211 */ /* 0x004fca00078ec0ff */
[----:B------:R1:W-:Y:S02]  /*3650*/  @!P0 STS [R13+0x54], R12 ;  /* 0x0000540c0d008388 */ /* 0x0003e40000000800 */
.L_x_149:
        /* <DEDUP_REMOVED lines=9> */
.L_x_148:
[----:B------:R-:W-:Y:S01]  /*36f0*/  IMAD.IADD R32, R32, 0x1, R39 ;  /* 0x0000000120207824 */ /* 0x000fe200078e0227 */
[----:B------:R-:W0:Y:S01]  /*3700*/  S2R R8, SR_LANEID ;  /* 0x0000000000087919 */ /* 0x000e220000000000 */
[----:B------:R-:W-:Y:S02]  /*3710*/  BAR.SYNC.DEFER_BLOCKING 0x0 ;  /* 0x0000000000007b1d */ /* 0x000fe40000010000 */
[----:B------:R-:W-:Y:S01]  /*3720*/  IMAD.IADD R33, R33, 0x1, R32 ;  /* 0x0000000121217824 */ /* 0x000fe200078e0220 */
[----:B------:R-:W-:Y:S01]  /*3730*/  ISETP.NE.AND P0, PT, R31, RZ, PT ;  /* 0x000000ff1f00720c */ /* 0x000fe20003f05270 */
[----:B------:R-:W-:Y:S02]  /*3740*/  IMAD.U32 R12, RZ, RZ, UR7 ;  /* 0x00000007ff0c7e24 */ /* 0x000fe4000f8e00ff */
[----:B------:R-:W-:Y:S01]  /*3750*/  IMAD.IADD R28, R28, 0x1, R33 ;  /* 0x000000011c1c7824 */ /* 0x000fe200078e0221 */
[----:B------:R-:W1:Y:S03]  /*3760*/  LDCU.64 UR8, c[0x0][0x388] ;  /* 0x00007100ff0877ac */ /* 0x000e660008000a00 */
[----:B------:R-:W-:-:S04]  /*3770*/  IMAD.IADD R27, R27, 0x1, R28 ;  /* 0x000000011b1b7824 */ /* 0x000fc800078e021c */
[----:B------:R-:W-:-:S04]  /*3780*/  IMAD.IADD R26, R26, 0x1, R27 ;  /* 0x000000011a1a7824 */ /* 0x000fc800078e021b */
[----:B------:R-:W-:-:S04]  /*3790*/  IMAD.IADD R25, R25, 0x1, R26 ;  /* 0x0000000119197824 */ /* 0x000fc800078e021a */
[----:B------:R-:W-:-:S04]  /*37a0*/  IMAD.IADD R24, R24, 0x1, R25 ;  /* 0x0000000118187824 */ /* 0x000fc800078e0219 */
[----:B------:R-:W-:Y:S02]  /*37b0*/  IMAD.IADD R23, R23, 0x1, R24 ;  /* 0x0000000117177824 */ /* 0x000fe400078e0218 */
[----:B0-----:R-:W-:Y:S02]  /*37c0*/  IMAD R8, R8, 0x48, R29 ;  /* 0x0000004808087824 */ /* 0x001fe400078e021d */
[----:B------:R-:W-:-:S03]  /*37d0*/  IMAD.IADD R22, R22, 0x1, R23 ;  /* 0x0000000116167824 */ /* 0x000fc600078e0217 */
[----:B------:R-:W-:Y:S01]  /*37e0*/  STS [R8], R39 ;  /* 0x0000002708007388 */ /* 0x000fe20000000800 */
[----:B------:R-:W-:-:S03]  /*37f0*/  IMAD.IADD R21, R21, 0x1, R22 ;  /* 0x0000000115157824 */ /* 0x000fc600078e0216 */
[----:B------:R-:W-:Y:S01]  /*3800*/  STS [R8+0x4], R32 ;  /* 0x0000042008007388 */ /* 0x000fe20000000800 */
        /* <DEDUP_REMOVED lines=15> */
[----:B------:R-:W-:Y:S04]  /*3900*/  STS [R8+0x24], R22 ;  /* 0x0000241608007388 */ /* 0x000fe80000000800 */
        /* <DEDUP_REMOVED lines=8> */
[----:B------:R0:W-:Y:S01]  /*3990*/  STS [R8+0x48], R0 ;  /* 0x0000480008007388 */ /* 0x0001e20000000800 */
[----:B------:R-:W-:-:S03]  /*39a0*/  NOP ;  /* 0x0000000000007918 */ /* 0x000fc60000000000 */
[----:B------:R-:W-:Y:S04]  /*39b0*/  LDS R39, [R29] ;  /* 0x000000001d277984 */ /* 0x000fe80000000800 */
[----:B------:R-:W-:Y:S04]  /*39c0*/  LDS R41, [R29+0x80] ;  /* 0x000080001d297984 */ /* 0x000fe80000000800 */
        /* <DEDUP_REMOVED lines=17> */
[----:B------:R2:W-:Y:S01]  /*3ae0*/  @!P0 STS [UR4+0x7b80], R12 ;  /* 0x007b800cff008988 */ /* 0x0005e20008000804 */
[----:B------:R-:W-:Y:S01]  /*3af0*/  BAR.SYNC.DEFER_BLOCKING 0x0 ;  /* 0x0000000000007b1d */ /* 0x000fe20000010000 */
[----:B0-----:R-:W-:-:S05]  /*3b00*/  IADD3 R0, P0, PT, R30, UR10, RZ ;  /* 0x0000000a1e007c10 */ /* 0x001fca000ff1e0ff */
[----:B------:R-:W0:Y:S01]  /*3b10*/  S2R R2, SR_TID.X ;  /* 0x0000000000027919 */ /* 0x000e220000002100 */
[----:B------:R-:W3:Y:S01]  /*3b20*/  LDS R31, [UR4+0x7b80] ;  /* 0x007b8004ff1f7984 */ /* 0x000ee20008000800 */
[C---:B0-----:R-:W-:Y:S02]  /*3b30*/  LOP3.LUT R3, R2.reuse, 0x3e0, RZ, 0xc0, !PT ;  /* 0x000003e002037812 */ /* 0x041fe400078ec0ff */
[----:B------:R-:W-:-:S05]  /*3b40*/  LOP3.LUT R2, R2, 0x1f, RZ, 0xc0, !PT ;  /* 0x0000001f02027812 */ /* 0x000fca00078ec0ff */
[----:B------:R-:W-:Y:S02]  /*3b50*/  IMAD R8, R3, 0x13, R2 ;  /* 0x0000001303087824 */ /* 0x000fe400078e0202 */
[----:B------:R-:W-:Y:S01]  /*3b60*/  IMAD.X R3, RZ, RZ, UR11, P0 ;  /* 0x0000000bff037e24 */ /* 0x000fe200080e06ff */
[----:B-1----:R-:W-:Y:S01]  /*3b70*/  LEA R2, P0, R0, UR8, 0x2 ;  /* 0x0000000800027c11 */ /* 0x002fe2000f8010ff */
[C---:B------:R-:W-:Y:S02]  /*3b80*/  VIADD R10, R8.reuse, 0x20 ;  /* 0x00000020080a7836 */ /* 0x040fe40000000000 */
[----:B--2---:R-:W-:Y:S01]  /*3b90*/  VIADD R12, R8, 0xa0 ;  /* 0x000000a0080c7836 */ /* 0x004fe20000000000 */
[----:B------:R-:W-:Y:S01]  /*3ba0*/  LEA.HI.X R3, R0, UR9, R3, 0x2, P0 ;  /* 0x0000000900037c11 */ /* 0x000fe200080f1403 */
[----:B------:R-:W-:Y:S01]  /*3bb0*/  VIADD R0, R8, 0x40 ;  /* 0x0000004008007836 */ /* 0x000fe20000000000 */
[-C--:B---3--:R-:W-:Y:S02]  /*3bc0*/  ISETP.GE.AND P1, PT, R30, R31.reuse, PT ;  /* 0x0000001f1e00720c */ /* 0x088fe40003f26270 */
[-C--:B------:R-:W-:Y:S01]  /*3bd0*/  ISETP.GE.AND P2, PT, R10, R31.reuse, PT ;  /* 0x0000001f0a00720c */ /* 0x080fe20003f46270 */
[----:B------:R-:W-:Y:S01]  /*3be0*/  VIADD R10, R8, 0x60 ;  /* 0x00000060080a7836 */ /* 0x000fe20000000000 */
[-C--:B------:R-:W-:Y:S01]  /*3bf0*/  ISETP.GE.AND P3, PT, R0, R31.reuse, PT ;  /* 0x0000001f0000720c */ /* 0x080fe20003f66270 */
[----:B------:R-:W-:Y:S01]  /*3c00*/  VIADD R0, R8, 0x80 ;  /* 0x0000008008007836 */ /* 0x000fe20000000000 */
[----:B------:R-:W-:-:S02]  /*3c10*/  ISETP.GE.AND P6, PT, R12, R31, PT ;  /* 0x0000001f0c00720c */ /* 0x000fc40003fc6270 */
[-C--:B------:R-:W-:Y:S01]  /*3c20*/  ISETP.GE.AND P4, PT, R10, R31.reuse, PT ;  /* 0x0000001f0a00720c */ /* 0x080fe20003f86270 */
[----:B------:R-:W-:Y:S01]  /*3c30*/  VIADD R10, R8, 0xc0 ;  /* 0x000000c0080a7836 */ /* 0x000fe20000000000 */
[-C--:B------:R-:W-:Y:S01]  /*3c40*/  ISETP.GE.AND P5, PT, R0, R31.reuse, PT ;  /* 0x0000001f0000720c */ /* 0x080fe20003fa6270 */
[----:B------:R-:W-:Y:S02]  /*3c50*/  VIADD R0, R8, 0xe0 ;  /* 0x000000e008007836 */ /* 0x000fe40000000000 */
[----:B------:R0:W-:Y:S01]  /*3c60*/  @!P1 STG.E desc[UR12][R2.64], R39 ;  /* 0x0000002702009986 */ /* 0x0001e2000c10190c */
[-C--:B------:R-:W-:Y:S01]  /*3c70*/  ISETP.GE.AND P0, PT, R10, R31.reuse, PT ;  /* 0x0000001f0a00720c */ /* 0x080fe20003f06270 */
[----:B------:R-:W-:Y:S01]  /*3c80*/  VIADD R10, R8, 0x160 ;  /* 0x00000160080a7836 */ /* 0x000fe20000000000 */
[-C--:B------:R-:W-:Y:S01]  /*3c90*/  ISETP.GE.AND P1, PT, R0, R31.reuse, PT ;  /* 0x0000001f0000720c */ /* 0x080fe20003f26270 */
[----:B------:R-:W-:Y:S01]  /*3ca0*/  VIADD R0, R8, 0x140 ;  /* 0x0000014008007836 */ /* 0x000fe20000000000 */
[----:B------:R0:W-:Y:S01]  /*3cb0*/  @!P2 STG.E desc[UR12][R2.64+0x80], R41 ;  /* 0x000080290200a986 */ /* 0x0001e2000c10190c */
[----:B------:R-:W-:-:S03]  /*3cc0*/  ISETP.GE.AND P2, PT, R37, R31, PT ;  /* 0x0000001f2500720c */ /* 0x000fc60003f46270 */
[----:B------:R0:W-:Y:S01]  /*3cd0*/  @!P3 STG.E desc[UR12][R2.64+0x100], R43 ;  /* 0x0001002b0200b986 */ /* 0x0001e2000c10190c */
[----:B------:R-:W-:-:S03]  /*3ce0*/  ISETP.GE.AND P3, PT, R36, R31, PT ;  /* 0x0000001f2400720c */ /* 0x000fc60003f66270 */
[----:B------:R0:W-:Y:S01]  /*3cf0*/  @!P4 STG.E desc[UR12][R2.64+0x180], R45 ;  /* 0x0001802d0200c986 */ /* 0x0001e2000c10190c */
[-C--:B------:R-:W-:Y:S01]  /*3d00*/  ISETP.GE.AND P4, PT, R0, R31.reuse, PT ;  /* 0x0000001f0000720c */ /* 0x080fe20003f86270 */
[----:B------:R-:W-:Y:S02]  /*3d10*/  VIADD R0, R8, 0x180 ;  /* 0x0000018008007836 */ /* 0x000fe40000000000 */
[----:B------:R0:W-:Y:S01]  /*3d20*/  @!P5 STG.E desc[UR12][R2.64+0x200], R4 ;  /* 0x000200040200d986 */ /* 0x0001e2000c10190c */
[-C--:B------:R-:W-:Y:S01]  /*3d30*/  ISETP.GE.AND P5, PT, R10, R31.reuse, PT ;  /* 0x0000001f0a00720c */ /* 0x080fe20003fa6270 */
[----:B------:R-:W-:Y:S02]  /*3d40*/  VIADD R10, R8, 0x1a0 ;  /* 0x000001a0080a7836 */ /* 0x000fe40000000000 */
[----:B------:R0:W-:Y:S01]  /*3d50*/  @!P6 STG.E desc[UR12][R2.64+0x280], R6 ;  /* 0x000280060200e986 */ /* 0x0001e2000c10190c */
[----:B------:R-:W-:Y:S01]  /*3d60*/  ISETP.GE.AND P6, PT, R0, R31, PT ;  /* 0x0000001f0000720c */ /* 0x000fe20003fc6270 */
[----:B------:R-:W-:-:S02]  /*3d70*/  VIADD R0, R8, 0x1c0 ;  /* 0x000001c008007836 */ /* 0x000fc40000000000 */
[----:B------:R0:W-:Y:S01]  /*3d80*/  @!P0 STG.E desc[UR12][R2.64+0x300], R33 ;  /* 0x0003002102008986 */ /* 0x0001e2000c10190c */
[-C--:B------:R-:W-:Y:S01]  /*3d90*/  ISETP.GE.AND P0, PT, R10, R31.reuse, PT ;  /* 0x0000001f0a00720c */ /* 0x080fe20003f06270 */
[C---:B------:R-:W-:Y:S02]  /*3da0*/  VIADD R10, R8.reuse, 0x1e0 ;  /* 0x000001e0080a7836 */ /* 0x040fe40000000000 */
[----:B------:R-:W-:Y:S01]  /*3db0*/  VIADD R8, R8, 0x200 ;  /* 0x0000020008087836 */ /* 0x000fe20000000000 */
[----:B------:R0:W-:Y:S01]  /*3dc0*/  @!P1 STG.E desc[UR12][R2.64+0x380], R25 ;  /* 0x0003801902009986 */ /* 0x0001e2000c10190c */
[----:B------:R-:W-:-:S03]  /*3dd0*/  ISETP.GE.AND P1, PT, R0, R31, PT ;  /* 0x0000001f0000720c */ /* 0x000fc60003f26270 */
        /* <DEDUP_REMOVED lines=13> */
[----:B------:R0:W-:Y:S01]  /*3eb0*/  @!P4 STG.E desc[UR12][R2.64+0x880], R5 ;  /* 0x000880050200c986 */ /* 0x0001e2000c10190c */
[----:B------:R-:W-:Y:S05]  /*3ec0*/  @P5 EXIT ;  /* 0x000000000000594d */ /* 0x000fea0003800000 */
[----:B------:R-:W-:Y:S01]  /*3ed0*/  STG.E desc[UR12][R2.64+0x900], R27 ;  /* 0x0009001b02007986 */ /* 0x000fe2000c10190c */
[----:B------:R-:W-:Y:S05]  /*3ee0*/  EXIT ;  /* 0x000000000000794d */ /* 0x000fea0003800000 */
.L_x_135:
[----:B------:R-:W-:Y:S01]  /*3ef0*/  BSSY B1, `(.L_x_162) ;  /* 0x0000006000017945 */ /* 0x000fe20003800000 */
[----:B------:R-:W-:Y:S01]  /*3f00*/  PLOP3.LUT P0, PT, P0, PT, PT, 0x8, 0x80 ;  /* 0x000000000080781c */ /* 0x000fe2000070e170 */
[----:B------:R-:W-:-:S12]  /*3f10*/  IMAD.MOV.U32 R10, RZ, RZ, -0x1 ;  /* 0xffffffffff0a7424 */ /* 0x000fd800078e00ff */
[----:B------:R-:W-:Y:S05]  /*3f20*/  WARPSYNC.COLLECTIVE R10, `(.L_x_163) ;  /* 0x000000000a087348 */ /* 0x000fea0003c00000 */
[----:B------:R-:W-:Y:S01]  /*3f30*/  VOTE.ANY P0, P0 ;  /* 0x0000000000ff7806 */ /* 0x000fe20000000100 */
[----:B------:R-:W-:-:S12]  /*3f40*/  ENDCOLLECTIVE ;  /* 0x000000000000791b */ /* 0x000fd80003800000 */
.L_x_163:
[----:B------:R-:W-:Y:S05]  /*3f50*/  BSYNC B1 ;  /* 0x0000000000017941 */ /* 0x000fea0003800000 */
.L_x_162:
[----:B------:R-:W-:Y:S05]  /*3f60*/  BRA `(.L_x_164) ;  /* 0xffffffd000287947 */ /* 0x000fea000383ffff */
.L_x_137:
[----:B------:R-:W-:Y:S01]  /*3f70*/  BSSY B1, `(.L_x_165) ;  /* 0x0000006000017945 */ /* 0x000fe20003800000 */
[----:B------:R-:W-:Y:S01]  /*3f80*/  PLOP3.LUT P0, PT, P0, PT, PT, 0x8, 0x80 ;  /* 0x000000000080781c */ /* 0x000fe2000070e170 */
[----:B------:R-:W-:-:S12]  /*3f90*/  IMAD.MOV.U32 R10, RZ, RZ, -0x1 ;  /* 0xffffffffff0a7424 */ /* 0x000fd800078e00ff */
[----:B------:R-:W-:Y:S05]  /*3fa0*/  WARPSYNC.COLLECTIVE R10, `(.L_x_166) ;  /* 0x000000000a087348 */ /* 0x000fea0003c00000 */
[----:B------:R-:W-:Y:S01]  /*3fb0*/  VOTE.ANY P0, P0 ;  /* 0x0000000000ff7806 */ /* 0x000fe20000000100 */
[----:B------:R-:W-:-:S12]  /*3fc0*/  ENDCOLLECTIVE ;  /* 0x000000000000791b */ /* 0x000fd80003800000 */
.L_x_166:
[----:B------:R-:W-:Y:S05]  /*3fd0*/  BSYNC B1 ;  /* 0x0000000000017941 */ /* 0x000fea0003800000 */
.L_x_165:
[----:B------:R-:W-:Y:S05]  /*3fe0*/  BRA `(.L_x_167) ;  /* 0xffffffd0002c7947 */ /* 0x000fea000383ffff */
.L_x_139:
[----:B------:R-:W0:Y:S01]  /*3ff0*/  S2R R8, SR_GEMASK ;  /* 0x0000000000087919 */ /* 0x000e220000003c00 */
[----:B------:R-:W-:Y:S01]  /*4000*/  BSSY B1, `(.L_x_168) ;  /* 0x0000006000017945 */ /* 0x000fe20003800000 */
[----:B------:R-:W-:Y:S01]  /*4010*/  PLOP3.LUT P2, PT, P0, PT, PT, 0x8, 0x80 ;  /* 0x000000000080781c */ /* 0x000fe2000074e170 */
[----:B------:R-:W-:-:S12]  /*4020*/  IMAD.MOV.U32 R10, RZ, RZ, -0x1 ;  /* 0xffffffffff0a7424 */ /* 0x000fd800078e00ff */
[----:B0-----:R-:W-:Y:S05]  /*4030*/  WARPSYNC.COLLECTIVE R10, `(.L_x_169) ;  /* 0x000000000a087348 */ /* 0x001fea0003c00000 */
[----:B------:R-:W-:Y:S01]  /*4040*/  VOTE.ANY R10, PT, P2 ;  /* 0x00000000000a7806 */ /* 0x000fe200010e0100 */
[----:B0-----:R-:W-:Y:S06]  /*4050*/  ENDCOLLECTIVE ;  /* 0x000000000000791b */ /* 0x001fec0003800000 */
.L_x_169:
[----:B------:R-:W-:Y:S05]  /*4060*/  BSYNC B1 ;  /* 0x0000000000017941 */ /* 0x000fea0003800000 */
.L_x_168:
[----:B------:R-:W-:Y:S01]  /*4070*/  LOP3.LUT R10, R10, 0x80000000, R8, 0xec, !PT ;  /* 0x800000000a0a7812 */ /* 0x000fe200078eec08 */
[----:B------:R-:W-:Y:S01]  /*4080*/  IMAD.MOV.U32 R14, RZ, RZ, 0x1 ;  /* 0x00000001ff0e7424 */ /* 0x000fe200078e00ff */
[----:B------:R-:W-:Y:S01]  /*4090*/  ISETP.NE.AND P0, PT, R12, 0x65, PT ;  /* 0x000000650c00780c */ /* 0x000fe20003f05270 */
[C---:B------:R-:W-:Y:S02]  /*40a0*/  VIADD R38, R37.reuse, 0x2 ;  /* 0x0000000225267836 */ /* 0x040fe40000000000 */
[C---:B------:R-:W-:Y:S02]  /*40b0*/  VIADD R11, R10.reuse, 0xffffffff ;  /* 0xffffffff0a0b7836 */ /* 0x040fe40000000000 */
[C---:B------:R-:W-:Y:S02]  /*40c0*/  VIADD R19, R37.reuse, 0x4 ;  /* 0x0000000425137836 */ /* 0x040fe40000000000 */
[----:B------:R-:W-:Y:S01]  /*40d0*/  VIADD R39, R37, 0x10 ;  /* 0x0000001025277836 */ /* 0x000fe20000000000 */
[----:B------:R-:W-:Y:S01]  /*40e0*/  LOP3.LUT R11, R10, R11, RZ, 0xc, !PT ;  /* 0x0000000b0a0b7212 */ /* 0x000fe200078e0cff */
[----:B------:R-:W-:-:S03]  /*40f0*/  IMAD.MOV.U32 R10, RZ, RZ, -0x1 ;  /* 0xffffffffff0a7424 */ /* 0x000fc600078e00ff */
[----:B------:R0:W1:Y:S04]  /*4100*/  POPC R15, R11 ;  /* 0x0000000b000f7309 */ /* 0x0000680000000000 */
[----:B01----:R-:W-:Y:S05]  /*4110*/  WARPSYNC.COLLECTIVE R10, `(.L_x_170) ;  /* 0x000000000a087348 */ /* 0x003fea0003c00000 */
[----:B-1----:R1:W2:Y:S02]  /*4120*/  SHFL.DOWN P2, R16, R13, R14, R15 ;  /* 0x0800000e0d107389 */ /* 0x0022a4000004000f */
[----:B012---:R-:W-:Y:S05]  /*4130*/  ENDCOLLECTIVE ;  /* 0x000000000000791b */ /* 0x007fea0003800000 */
.L_x_170:
[----:B------:R-:W-:Y:S01]  /*4140*/  IMAD.MOV.U32 R14, RZ, RZ, 0x2 ;  /* 0x00000002ff0e7424 */ /* 0x000fe200078e00ff */
[----:B------:R-:W-:-:S04]  /*4150*/  ISETP.GE.AND P2, PT, R37, R15, PT ;  /* 0x0000000f2500720c */ /* 0x000fc80003f46270 */
[----:B------:R-:W-:-:S05]  /*4160*/  SEL R16, R16, RZ, !P2 ;  /* 0x000000ff10107207 */ /* 0x000fca0005000000 */
[----:B------:R-:W-:-:S04]  /*4170*/  IMAD.IADD R36, R16, 0x1, R13 ;  /* 0x0000000110247824 */ /* 0x000fc800078e020d */
[----:B------:R-:W-:-:S07]  /*4180*/  IMAD.MOV.U32 R13, RZ, RZ, R36 ;  /* 0x000000ffff0d7224 */ /* 0x000fce00078e0024 */
[----:B------:R-:W-:Y:S05]  /*4190*/  WARPSYNC.COLLECTIVE R10, `(.L_x_171) ;  /* 0x000000000a087348 */ /* 0x000fea0003c00000 */
[----:B------:R0:W1:Y:S02]  /*41a0*/  SHFL.DOWN P2, R16, R13, R14, R15 ;  /* 0x0800000e0d107389 */ /* 0x000064000004000f */
[----:B01----:R-:W-:Y:S05]  /*41b0*/  ENDCOLLECTIVE ;  /* 0x000000000000791b */ /* 0x003fea0003800000 */
.L_x_171:
[----:B------:R-:W-:Y:S01]  /*41c0*/  IMAD.MOV.U32 R14, RZ, RZ, 0x4 ;  /* 0x00000004ff0e7424 */ /* 0x000fe200078e00ff */
[----:B------:R-:W-:-:S04]  /*41d0*/  ISETP.GT.AND P2, PT, R38, R15, PT ;  /* 0x0000000f2600720c */ /* 0x000fc80003f44270 */
[----:B------:R-:W-:-:S05]  /*41e0*/  SEL R11, R16, RZ, !P2 ;  /* 0x000000ff100b7207 */ /* 0x000fca0005000000 */
[----:B------:R-:W-:Y:S02]  /*41f0*/  IMAD.IADD R40, R36, 0x1, R11 ;  /* 0x0000000124287824 */ /* 0x000fe400078e020b */
[----:B------:R-:W-:Y:S02]  /*4200*/  VIADD R36, R37, 0x8 ;  /* 0x0000000825247836 */ /* 0x000fe40000000000 */
[----:B------:R-:W-:-:S07]  /*4210*/  IMAD.MOV.U32 R13, RZ, RZ, R40 ;  /* 0x000000ffff0d7224 */ /* 0x000fce00078e0028 */
[----:B------:R-:W-:Y:S05]  /*4220*/  WARPSYNC.COLLECTIVE R10, `(.L_x_172) ;  /* 0x000000000a087348 */ /* 0x000fea0003c00000 */
[----:B------:R0:W1:Y:S02]  /*4230*/  SHFL.DOWN P2, R16, R13, R14, R15 ;  /* 0x0800000e0d107389 */ /* 0x000064000004000f */
[----:B01----:R-:W-:Y:S05]  /*4240*/  ENDCOLLECTIVE ;  /* 0x000000000000791b */ /* 0x003fea0003800000 */
.L_x_172:
[----:B------:R-:W-:Y:S01]  /*4250*/  IMAD.MOV.U32 R14, RZ, RZ, 0x8 ;  /* 0x00000008ff0e7424 */ /* 0x000fe200078e00ff */
[----:B------:R-:W-:-:S04]  /*4260*/  ISETP.GT.AND P2, PT, R19, R15, PT ;  /* 0x0000000f1300720c */ /* 0x000fc80003f44270 */
[----:B------:R-:W-:-:S05]  /*4270*/  SEL R11, R16, RZ, !P2 ;  /* 0x000000ff100b7207 */ /* 0x000fca0005000000 */
[----:B------:R-:W-:-:S04]  /*4280*/  IMAD.IADD R42, R40, 0x1, R11 ;  /* 0x00000001282a7824 */ /* 0x000fc800078e020b */
[----:B------:R-:W-:-:S07]  /*4290*/  IMAD.MOV.U32 R13, RZ, RZ, R42 ;  /* 0x000000ffff0d7224 */ /* 0x000fce00078e002a */
[----:B------:R-:W-:Y:S05]  /*42a0*/  WARPSYNC.COLLECTIVE R10, `(.L_x_173) ;  /* 0x000000000a087348 */ /* 0x000fea0003c00000 */
[----:B------:R0:W1:Y:S02]  /*42b0*/  SHFL.DOWN P2, R16, R13, R14, R15 ;  /* 0x0800000e0d107389 */ /* 0x000064000004000f */
[----:B01----:R-:W-:Y:S05]  /*42c0*/  ENDCOLLECTIVE ;  /* 0x000000000000791b */ /* 0x003fea0003800000 */
.L_x_173:
        /* <DEDUP_REMOVED lines=8> */
.L_x_174:
[----:B------:R-:W-:Y:S05]  /*4350*/  WARPSYNC.COLLECTIVE R10, `(.L_x_175) ;  /* 0x000000000a087348 */ /* 0x000fea0003c00000 */
[----:B------:R-:W-:Y:S01]  /*4360*/  VOTE.ALL P0, P0 ;  /* 0x0000000000ff7806 */ /* 0x000fe20000000000 */
[----:B------:R-:W-:-:S12]  /*4370*/  ENDCOLLECTIVE ;  /* 0x000000000000791b */ /* 0x000fd80003800000 */
.L_x_175:
[----:B------:R-:W0:Y:S01]  /*4380*/  LDC.64 R12, c[0x0][0x390] ;  /* 0x0000e400ff0c7b82 */ /* 0x000e220000000a00 */
[----:B------:R-:W-:-:S04]  /*4390*/  ISETP.GT.AND P2, PT, R39, R15, PT ;  /* 0x0000000f2700720c */ /* 0x000fc80003f44270 */
[----:B------:R-:W-:-:S05]  /*43a0*/  SEL R16, R16, RZ, !P2 ;  /* 0x000000ff10107207 */ /* 0x000fca0005000000 */
[----:B------:R-:W-:Y:S01]  /*43b0*/  IMAD.IADD R40, R41, 0x1, R16 ;  /* 0x0000000129287824 */ /* 0x000fe200078e0210 */
[----:B0-----:R-:W-:-:S05]  /*43c0*/  IADD3 R42, P2, PT, R12, 0x100, RZ ;  /* 0x000001000c2a7810 */ /* 0x001fca0007f5e0ff */
[----:B------:R-:W-:Y:S01]  /*43d0*/  IMAD.X R43, RZ, RZ, R13, P2 ;  /* 0x000000ffff2b7224 */ /* 0x000fe200010e060d */
[----:B------:R-:W-:Y:S07]  /*43e0*/  BRA `(.L_x_176) ;  /* 0xffffffcc00c87947 */ /* 0x000fee000383ffff */
.L_x_141:
[----:B------:R-:W-:Y:S01]  /*43f0*/  BSSY B1, `(.L_x_177) ;  /* 0x0000006000017945 */ /* 0x000fe20003800000 */
[----:B------:R-:W-:Y:S01]  /*4400*/  PLOP3.LUT P0, PT, P0, PT, PT, 0x8, 0x80 ;  /* 0x000000000080781c */ /* 0x000fe2000070e170 */
[----:B------:R-:W-:-:S12]  /*4410*/  IMAD.MOV.U32 R10, RZ, RZ, -0x1 ;  /* 0xffffffffff0a7424 */ /* 0x000fd800078e00ff */
[----:B------:R-:W-:Y:S05]  /*4420*/  WARPSYNC.COLLECTIVE R10, `(.L_x_178) ;  /* 0x000000000a087348 */ /* 0x000fea0003c00000 */
[----:B------:R-:W-:Y:S01]  /*4430*/  VOTE.ANY P0, P0 ;  /* 0x0000000000ff7806 */ /* 0x000fe20000000100 */
[----:B------:R-:W-:-:S12]  /*4440*/  ENDCOLLECTIVE ;  /* 0x000000000000791b */ /* 0x000fd80003800000 */
.L_x_178:
[----:B------:R-:W-:Y:S05]  /*4450*/  BSYNC B1 ;  /* 0x0000000000017941 */ /* 0x000fea0003800000 */
.L_x_177:
[----:B------:R-:W-:Y:S05]  /*4460*/  BRA `(.L_x_179) ;  /* 0xffffffcc00d07947 */ /* 0x000fea000383ffff */
.L_x_143:
[----:B------:R-:W-:Y:S01]  /*4470*/  BSSY B1, `(.L_x_180) ;  /* 0x0000006000017945 */ /* 0x000fe20003800000 */
[----:B------:R-:W-:Y:S01]  /*4480*/  PLOP3.LUT P0, PT, P0, PT, PT, 0x8, 0x80 ;  /* 0x000000000080781c */ /* 0x000fe2000070e170 */
[----:B------:R-:W-:-:S12]  /*4490*/  IMAD.MOV.U32 R10, RZ, RZ, -0x1 ;  /* 0xffffffffff0a7424 */ /* 0x000fd800078e00ff */
[----:B------:R-:W-:Y:S05]  /*44a0*/  WARPSYNC.COLLECTIVE R10, `(.L_x_181) ;  /* 0x000000000a087348 */ /* 0x000fea0003c00000 */
[----:B------:R-:W-:Y:S01]  /*44b0*/  VOTE.ANY P0, P0 ;  /* 0x0000000000ff7806 */ /* 0x000fe20000000100 */
[----:B------:R-:W-:-:S12]  /*44c0*/  ENDCOLLECTIVE ;  /* 0x000000000000791b */ /* 0x000fd80003800000 */
.L_x_181:
[----:B------:R-:W-:Y:S05]  /*44d0*/  BSYNC B1 ;  /* 0x0000000000017941 */ /* 0x000fea0003800000 */
.L_x_180:
[----:B------:R-:W-:Y:S05]  /*44e0*/  BRA `(.L_x_182) ;  /* 0xffffffcc00d47947 */ /* 0x000fea000383ffff */
.L_x_145:
[----:B------:R-:W-:Y:S01]  /*44f0*/  BSSY B1, `(.L_x_183) ;  /* 0x0000006000017945 */ /* 0x000fe20003800000 */
[----:B------:R-:W-:Y:S01]  /*4500*/  PLOP3.LUT P2, PT, P0, PT, PT, 0x8, 0x80 ;  /* 0x000000000080781c */ /* 0x000fe2000074e170 */
[----:B------:R-:W-:-:S12]  /*4510*/  IMAD.MOV.U32 R10, RZ, RZ, -0x1 ;  /* 0xffffffffff0a7424 */ /* 0x000fd800078e00ff */
[----:B------:R-:W-:Y:S05]  /*4520*/  WARPSYNC.COLLECTIVE R10, `(.L_x_184) ;  /* 0x000000000a087348 */ /* 0x000fea0003c00000 */
[----:B------:R-:W-:Y:S01]  /*4530*/  VOTE.ANY R10, PT, P2 ;  /* 0x00000000000a7806 */ /* 0x000fe200010e0100 */
[----:B------:R-:W-:Y:S06]  /*4540*/  ENDCOLLECTIVE ;  /* 0x000000000000791b */ /* 0x000fec0003800000 */
.L_x_184:
[----:B------:R-:W-:Y:S05]  /*4550*/  BSYNC B1 ;  /* 0x0000000000017941 */ /* 0x000fea0003800000 */
.L_x_183:
[----:B------:R-:W-:Y:S01]  /*4560*/  LOP3.LUT R10, R10, 0x80000000, R8, 0xec, !PT ;  /* 0x800000000a0a7812 */ /* 0x000fe200078eec08 */
[----:B------:R-:W-:Y:S02]  /*4570*/  IMAD.MOV.U32 R14, RZ, RZ, 0x1 ;  /* 0x00000001ff0e7424 */ /* 0x000fe400078e00ff */
[----:B------:R-:W-:Y:S02]  /*4580*/  VIADD R18, R18, 0xffffffe0 ;  /* 0xffffffe012127836 */ /* 0x000fe40000000000 */
[----:B------:R-:W-:-:S05]  /*4590*/  VIADD R15, R10, 0xffffffff ;  /* 0xffffffff0a0f7836 */ /* 0x000fca0000000000 */
[----:B------:R-:W-:Y:S01]  /*45a0*/  LOP3.LUT R15, R10, R15, RZ, 0xc, !PT ;  /* 0x0000000f0a0f7212 */ /* 0x000fe200078e0cff */
[----:B------:R-:W-:-:S05]  /*45b0*/  IMAD.MOV.U32 R10, RZ, RZ, -0x1 ;  /* 0xffffffffff0a7424 */ /* 0x000fca00078e00ff */
[----:B------:R-:W0:Y:S02]  /*45c0*/  POPC R15, R15 ;  /* 0x0000000f000f7309 */ /* 0x000e240000000000 */
[----:B0-----:R-:W-:Y:S05]  /*45d0*/  WARPSYNC.COLLECTIVE R10, `(.L_x_185) ;  /* 0x000000000a087348 */ /* 0x001fea0003c00000 */
[----:B0-----:R0:W1:Y:S02]  /*45e0*/  SHFL.DOWN P2, R16, R13, R14, R15 ;  /* 0x0800000e0d107389 */ /* 0x001064000004000f */
[----:B01----:R-:W-:Y:S05]  /*45f0*/  ENDCOLLECTIVE ;  /* 0x000000000000791b */ /* 0x003fea0003800000 */
.L_x_185:
[----:B------:R-:W-:Y:S01]  /*4600*/  ISETP.GE.AND P0, PT, R37, R15, PT ;  /* 0x0000000f2500720c */ /* 0x000fe20003f06270 */
[----:B------:R-:W-:-:S03]  /*4610*/  IMAD.MOV.U32 R14, RZ, RZ, 0x2 ;  /* 0x00000002ff0e7424 */ /* 0x000fc600078e00ff */
[----:B------:R-:W-:Y:S02]  /*4620*/  SEL R16, R16, RZ, !P0 ;  /* 0x000000ff10107207 */ /* 0x000fe40004000000 */
[----:B------:R-:W-:-:S03]  /*4630*/  ISETP.GT.AND P0, PT, R38, R15, PT ;  /* 0x0000000f2600720c */ /* 0x000fc60003f04270 */
[----:B------:R-:W-:-:S04]  /*4640*/  IMAD.IADD R41, R16, 0x1, R13 ;  /* 0x0000000110297824 */ /* 0x000fc800078e020d */
[----:B------:R-:W-:-:S07]  /*4650*/  IMAD.MOV.U32 R13, RZ, RZ, R41 ;  /* 0x000000ffff0d7224 */ /* 0x000fce00078e0029 */
[----:B------:R-:W-:Y:S05]  /*4660*/  WARPSYNC.COLLECTIVE R10, `(.L_x_186) ;  /* 0x000000000a087348 */ /* 0x000fea0003c00000 */
[----:B------:R0:W1:Y:S02]  /*4670*/  SHFL.DOWN P2, R16, R13, R14, R15 ;  /* 0x0800000e0d107389 */ /* 0x000064000004000f */
[----:B01----:R-:W-:Y:S05]  /*4680*/  ENDCOLLECTIVE ;  /* 0x000000000000791b */ /* 0x003fea0003800000 */
.L_x_186:
[----:B------:R-:W-:Y:S01]  /*4690*/  IMAD.MOV.U32 R14, RZ, RZ, 0x4 ;  /* 0x00000004ff0e7424 */ /* 0x000fe200078e00ff */
[----:B------:R-:W-:Y:S02]  /*46a0*/  SEL R16, R16, RZ, !P0 ;  /* 0x000000ff10107207 */ /* 0x000fe40004000000 */
[----:B------:R-:W-:-:S03]  /*46b0*/  ISETP.GT.AND P0, PT, R19, R15, PT ;  /* 0x0000000f1300720c */ /* 0x000fc60003f04270 */
[----:B------:R-:W-:-:S04]  /*46c0*/  IMAD.IADD R41, R41, 0x1, R16 ;  /* 0x0000000129297824 */ /* 0x000fc800078e0210 */
[----:B------:R-:W-:-:S07]  /*46d0*/  IMAD.MOV.U32 R13, RZ, RZ, R41 ;  /* 0x000000ffff0d7224 */ /* 0x000fce00078e0029 */
[----:B------:R-:W-:Y:S05]  /*46e0*/  WARPSYNC.COLLECTIVE R10, `(.L_x_187) ;  /* 0x000000000a087348 */ /* 0x000fea0003c00000 */
[----:B------:R0:W1:Y:S02]  /*46f0*/  SHFL.DOWN P2, R16, R13, R14, R15 ;  /* 0x0800000e0d107389 */ /* 0x000064000004000f */
[----:B01----:R-:W-:Y:S05]  /*4700*/  ENDCOLLECTIVE ;  /* 0x000000000000791b */ /* 0x003fea0003800000 */
.L_x_187:
[----:B------:R-:W-:Y:S01]  /*4710*/  IMAD.MOV.U32 R14, RZ, RZ, 0x8 ;  /* 0x00000008ff0e7424 */ /* 0x000fe200078e00ff */
[----:B------:R-:W-:Y:S02]  /*4720*/  SEL R16, R16, RZ, !P0 ;  /* 0x000000ff10107207 */ /* 0x000fe40004000000 */
[----:B------:R-:W-:-:S03]  /*4730*/  ISETP.GT.AND P0, PT, R36, R15, PT ;  /* 0x0000000f2400720c */ /* 0x000fc60003f04270 */
[----:B------:R-:W-:-:S10]  /*4740*/  IMAD.IADD R13, R41, 0x1, R16 ;  /* 0x00000001290d7824 */ /* 0x000fd400078e0210 */
[----:B------:R-:W-:Y:S05]  /*4750*/  WARPSYNC.COLLECTIVE R10, `(.L_x_188) ;  /* 0x000000000a087348 */ /* 0x000fea0003c00000 */
[----:B------:R0:W1:Y:S02]  /*4760*/  SHFL.DOWN P2, R16, R13, R14, R15 ;  /* 0x0800000e0d107389 */ /* 0x000064000004000f */
[----:B01----:R-:W-:Y:S05]  /*4770*/  ENDCOLLECTIVE ;  /* 0x000000000000791b */ /* 0x003fea0003800000 */
.L_x_188:
        /* <DEDUP_REMOVED lines=8> */
.L_x_189:
[----:B------:R-:W-:Y:S02]  /*4800*/  SEL R16, R16, RZ, !P0 ;  /* 0x000000ff10107207 */ /* 0x000fe40004000000 */
[----:B------:R-:W-:Y:S02]  /*4810*/  ISETP.NE.AND P0, PT, R12, 0x65, PT ;  /* 0x000000650c00780c */ /* 0x000fe40003f05270 */
[----:B------:R-:W-:-:S11]  /*4820*/  IADD3 R40, PT, PT, R41, R16, R40 ;  /* 0x0000001029287210 */ /* 0x000fd60007ffe028 */
[----:B------:R-:W-:Y:S05]  /*4830*/  WARPSYNC.COLLECTIVE R10, `(.L_x_190) ;  /* 0x000000000a087348 */ /* 0x000fea0003c00000 */
[----:B------:R-:W-:Y:S01]  /*4840*/  VOTE.ALL P0, P0 ;  /* 0x0000000000ff7806 */ /* 0x000fe20000000000 */
[----:B------:R-:W-:-:S12]  /*4850*/  ENDCOLLECTIVE ;  /* 0x000000000000791b */ /* 0x000fd80003800000 */
.L_x_190:
[----:B------:R-:W-:Y:S05]  /*4860*/  BRA `(.L_x_191) ;  /* 0xffffffcc00747947 */ /* 0x000fea000383ffff */
.L_x_150:
[----:B------:R-:W-:Y:S01]  /*4870*/  BSSY B0, `(.L_x_192) ;  /* 0x0000006000007945 */ /* 0x000fe20003800000 */
[----:B------:R-:W-:Y:S01]  /*4880*/  PLOP3.LUT P0, PT, P0, PT, PT, 0x8, 0x80 ;  /* 0x000000000080781c */ /* 0x000fe2000070e170 */
[----:B------:R-:W-:-:S12]  /*4890*/  IMAD.MOV.U32 R10, RZ, RZ, -0x1 ;  /* 0xffffffffff0a7424 */ /* 0x000fd800078e00ff */
[----:B------:R-:W-:Y:S05]  /*48a0*/  WARPSYNC.COLLECTIVE R10, `(.L_x_193) ;  /* 0x000000000a087348 */ /* 0x000fea0003c00000 */
[----:B------:R-:W-:Y:S01]  /*48b0*/  VOTE.ANY P0, P0 ;  /* 0x0000000000ff7806 */ /* 0x000fe20000000100 */
[----:B------:R-:W-:-:S12]  /*48c0*/  ENDCOLLECTIVE ;  /* 0x000000000000791b */ /* 0x000fd80003800000 */
.L_x_193:
[----:B------:R-:W-:Y:S05]  /*48d0*/  BSYNC B0 ;  /* 0x0000000000007941 */ /* 0x000fea0003800000 */
.L_x_192:
[----:B------:R-:W-:Y:S05]  /*48e0*/  BRA `(.L_x_194) ;  /* 0xffffffe400807947 */ /* 0x000fea000383ffff */
.L_x_152:
[----:B------:R-:W-:Y:S01]  /*48f0*/  BSSY B0, `(.L_x_195) ;  /* 0x0000006000007945 */ /* 0x000fe20003800000 */
[----:B------:R-:W-:Y:S01]  /*4900*/  PLOP3.LUT P0, PT, P0, PT, PT, 0x8, 0x80 ;  /* 0x000000000080781c */ /* 0x000fe2000070e170 */
[----:B------:R-:W-:-:S12]  /*4910*/  IMAD.MOV.U32 R10, RZ, RZ, -0x1 ;  /* 0xffffffffff0a7424 */ /* 0x000fd800078e00ff */
[----:B------:R-:W-:Y:S05]  /*4920*/  WARPSYNC.COLLECTIVE R10, `(.L_x_196) ;  /* 0x000000000a087348 */ /* 0x000fea0003c00000 */
[----:B------:R-:W-:Y:S01]  /*4930*/  VOTE.ANY P0, P0 ;  /* 0x0000000000ff7806 */ /* 0x000fe20000000100 */
[----:B------:R-:W-:-:S12]  /*4940*/  ENDCOLLECTIVE ;  /* 0x000000000000791b */ /* 0x000fd80003800000 */
.L_x_196:
[----:B------:R-:W-:Y:S05]  /*4950*/  BSYNC B0 ;  /* 0x0000000000007941 */ /* 0x000fea0003800000 */
.L_x_195:
[----:B------:R-:W-:Y:S05]  /*4960*/  BRA `(.L_x_197) ;  /* 0xffffffe400847947 */ /* 0x000fea000383ffff */
.L_x_154:
[----:B------:R-:W0:Y:S01]  /*4970*/  S2R R19, SR_GEMASK ;  /* 0x0000000000137919 */ /* 0x000e220000003c00 */
[----:B------:R-:W-:Y:S01]  /*4980*/  BSSY B0, `(.L_x_198) ;  /* 0x0000007000007945 */ /* 0x000fe20003800000 */
[----:B------:R-:W-:Y:S01]  /*4990*/  ISETP.NE.AND P0, PT, R8, 0x65, PT ;  /* 0x000000650800780c */ /* 0x000fe20003f05270 */
[----:B------:R-:W-:Y:S01]  /*49a0*/  IMAD.MOV.U32 R10, RZ, RZ, -0x1 ;  /* 0xffffffffff0a7424 */ /* 0x000fe200078e00ff */
[----:B------:R-:W-:-:S13]  /*49b0*/  PLOP3.LUT P2, PT, P2, PT, PT, 0x8, 0x80 ;  /* 0x000000000080781c */ /* 0x000fda000174e170 */
[----:B0-----:R-:W-:Y:S05]  /*49c0*/  WARPSYNC.COLLECTIVE R10, `(.L_x_199) ;  /* 0x000000000a087348 */ /* 0x001fea0003c00000 */
[----:B------:R-:W-:Y:S01]  /*49d0*/  VOTE.ANY R10, PT, P2 ;  /* 0x00000000000a7806 */ /* 0x000fe200010e0100 */
[----:B0-----:R-:W-:Y:S06]  /*49e0*/  ENDCOLLECTIVE ;  /* 0x000000000000791b */ /* 0x001fec0003800000 */
.L_x_199:
[----:B------:R-:W-:Y:S05]  /*49f0*/  BSYNC B0 ;  /* 0x0000000000007941 */ /* 0x000fea0003800000 */
.L_x_198:
[----:B------:R-:W-:Y:S01]  /*4a00*/  LOP3.LUT R10, R10, 0x80000000, R19, 0xec, !PT ;  /* 0x800000000a0a7812 */ /* 0x000fe200078eec13 */
[----:B------:R-:W-:-:S04]  /*4a10*/  IMAD.MOV.U32 R14, RZ, RZ, 0x1 ;  /* 0x00000001ff0e7424 */ /* 0x000fc800078e00ff */
[----:B------:R-:W-:-:S05]  /*4a20*/  VIADD R13, R10, 0xffffffff ;  /* 0xffffffff0a0d7836 */ /* 0x000fca0000000000 */
[----:B------:R-:W-:Y:S01]  /*4a30*/  LOP3.LUT R8, R10, R13, RZ, 0xc, !PT ;  /* 0x0000000d0a087212 */ /* 0x000fe200078e0cff */
[----:B------:R-:W-:Y:S02]  /*4a40*/  IMAD.MOV.U32 R13, RZ, RZ, R9 ;  /* 0x000000ffff0d7224 */ /* 0x000fe400078e0009 */
[----:B------:R-:W-:Y:S01]  /*4a50*/  IMAD.MOV.U32 R10, RZ, RZ, -0x1 ;  /* 0xffffffffff0a7424 */ /* 0x000fe200078e00ff */
[----:B------:R0:W1:Y:S02]  /*4a60*/  POPC R15, R8 ;  /* 0x00000008000f7309 */ /* 0x0000640000000000 */
[----:B0-----:R-:W-:-:S07]  /*4a70*/  VIADD R8, R38, 0x4 ;  /* 0x0000000426087836 */ /* 0x001fce0000000000 */
[----:B-1----:R-:W-:Y:S05]  /*4a80*/  WARPSYNC.COLLECTIVE R10, `(.L_x_200) ;  /* 0x000000000a087348 */ /* 0x002fea0003c00000 */
[----:B-1----:R0:W1:Y:S02]  /*4a90*/  SHFL.DOWN P2, R16, R13, R14, R15 ;  /* 0x0800000e0d107389 */ /* 0x002064000004000f */
[----:B01----:R-:W-:Y:S05]  /*4aa0*/  ENDCOLLECTIVE ;  /* 0x000000000000791b */ /* 0x003fea0003800000 */
.L_x_200:
[----:B------:R-:W-:Y:S01]  /*4ab0*/  IMAD.MOV.U32 R14, RZ, RZ, 0x2 ;  /* 0x00000002ff0e7424 */ /* 0x000fe200078e00ff */
[----:B------:R-:W-:-:S04]  /*4ac0*/  ISETP.GE.AND P2, PT, R38, R15, PT ;  /* 0x0000000f2600720c */ /* 0x000fc80003f46270 */
[----:B------:R-:W-:Y:S01]  /*4ad0*/  SEL R12, R16, RZ, !P2 ;  /* 0x000000ff100c7207 */ /* 0x000fe20005000000 */
[----:B------:R-:W-:-:S04]  /*4ae0*/  VIADD R16, R38, 0x2 ;  /* 0x0000000226107836 */ /* 0x000fc80000000000 */
[----:B------:R-:W-:Y:S01]  /*4af0*/  IMAD.IADD R12, R12, 0x1, R9 ;  /* 0x000000010c0c7824 */ /* 0x000fe200078e0209 */
[----:B------:R-:W-:-:S03]  /*4b00*/  ISETP.GT.AND P3, PT, R16, R15, PT ;  /* 0x0000000f1000720c */ /* 0x000fc60003f64270 */
[----:B------:R-:W-:-:S10]  /*4b10*/  IMAD.MOV.U32 R13, RZ, RZ, R12 ;  /* 0x000000ffff0d7224 */ /* 0x000fd400078e000c */
[----:B------:R-:W-:Y:S05]  /*4b20*/  WARPSYNC.COLLECTIVE R10, `(.L_x_201) ;  /* 0x000000000a087348 */ /* 0x000fea0003c00000 */
[----:B------:R0:W1:Y:S02]  /*4b30*/  SHFL.DOWN P2, R16, R13, R14, R15 ;  /* 0x0800000e0d107389 */ /* 0x000064000004000f */
[----:B01----:R-:W-:Y:S05]  /*4b40*/  ENDCOLLECTIVE ;  /* 0x000000000000791b */ /* 0x003fea0003800000 */
.L_x_201:
[----:B------:R-:W-:Y:S01]  /*4b50*/  IMAD.MOV.U32 R14, RZ, RZ, 0x4 ;  /* 0x00000004ff0e7424 */ /* 0x000fe200078e00ff */
[----:B------:R-:W-:Y:S02]  /*4b60*/  SEL R9, R16, RZ, !P3 ;  /* 0x000000ff10097207 */ /* 0x000fe40005800000 */
[----:B------:R-:W-:Y:S01]  /*4b70*/  ISETP.GT.AND P3, PT, R8, R15, PT ;  /* 0x0000000f0800720c */ /* 0x000fe20003f64270 */
[----:B------:R-:W-:Y:S02]  /*4b80*/  VIADD R8, R38, 0x8 ;  /* 0x0000000826087836 */ /* 0x000fe40000000000 */
[----:B------:R-:W-:-:S04]  /*4b90*/  IMAD.IADD R40, R12, 0x1, R9 ;  /* 0x000000010c287824 */ /* 0x000fc800078e0209 */
[----:B------:R-:W-:-:S07]  /*4ba0*/  IMAD.MOV.U32 R13, RZ, RZ, R40 ;  /* 0x000000ffff0d7224 */ /* 0x000fce00078e0028 */
[----:B------:R-:W-:Y:S05]  /*4bb0*/  WARPSYNC.COLLECTIVE R10, `(.L_x_202) ;  /* 0x000000000a087348 */ /* 0x000fea0003c00000 */
[----:B------:R0:W1:Y:S02]  /*4bc0*/  SHFL.DOWN P2, R16, R13, R14, R15 ;  /* 0x0800000e0d107389 */ /* 0x000064000004000f */
[----:B01----:R-:W-:Y:S05]  /*4bd0*/  ENDCOLLECTIVE ;  /* 0x000000000000791b */ /* 0x003fea0003800000 */
.L_x_202:
        /* <DEDUP_REMOVED lines=9> */
.L_x_203:
[----:B------:R-:W-:Y:S01]  /*4c70*/  IMAD.MOV.U32 R14, RZ, RZ, 0x10 ;  /* 0x00000010ff0e7424 */ /* 0x000fe200078e00ff */
[----:B------:R-:W-:-:S05]  /*4c80*/  SEL R16, R16, RZ, !P3 ;  /* 0x000000ff10107207 */ /* 0x000fca0005800000 */
[----:B------:R-:W-:-:S04]  /*4c90*/  IMAD.IADD R44, R9, 0x1, R16 ;  /* 0x00000001092c7824 */ /* 0x000fc800078e0210 */
[----:B------:R-:W-:-:S07]  /*4ca0*/  IMAD.MOV.U32 R13, RZ, RZ, R44 ;  /* 0x000000ffff0d7224 */ /* 0x000fce00078e002c */
[----:B------:R-:W-:Y:S05]  /*4cb0*/  WARPSYNC.COLLECTIVE R10, `(.L_x_204) ;  /* 0x000000000a087348 */ /* 0x000fea0003c00000 */
[----:B------:R0:W1:Y:S02]  /*4cc0*/  SHFL.DOWN P2, R16, R13, R14, R15 ;  /* 0x0800000e0d107389 */ /* 0x000064000004000f */
[----:B01----:R-:W-:Y:S05]  /*4cd0*/  ENDCOLLECTIVE ;  /* 0x000000000000791b */ /* 0x003fea0003800000 */
.L_x_204:
[----:B------:R-:W-:Y:S05]  /*4ce0*/  WARPSYNC.COLLECTIVE R10, `(.L_x_205) ;  /* 0x000000000a087348 */ /* 0x000fea0003c00000 */
[----:B------:R-:W-:Y:S01]  /*4cf0*/  VOTE.ALL P0, P0 ;  /* 0x0000000000ff7806 */ /* 0x000fe20000000000 */
[----:B------:R-:W-:-:S12]  /*4d00*/  ENDCOLLECTIVE ;  /* 0x000000000000791b */ /* 0x000fd80003800000 */
.L_x_205:
[----:B------:R-:W-:-:S04]  /*4d10*/  ISETP.GT.AND P2, PT, R8, R15, PT ;  /* 0x0000000f0800720c */ /* 0x000fc80003f44270 */
[----:B------:R-:W-:-:S05]  /*4d20*/  SEL R9, R16, RZ, !P2 ;  /* 0x000000ff10097207 */ /* 0x000fca0005000000 */
[----:B------:R-:W-:Y:S02]  /*4d30*/  IMAD.IADD R12, R44, 0x1, R9 ;  /* 0x000000012c0c7824 */ /* 0x000fe400078e0209 */
[----:B------:R-:W0:Y:S02]  /*4d40*/  LDC.64 R8, c[0x0][0x390] ;  /* 0x0000e400ff087b82 */ /* 0x000e240000000a00 */
[----:B0-----:R-:W-:-:S05]  /*4d50*/  IADD3 R40, P2, PT, R8, 0x100, RZ ;  /* 0x0000010008287810 */ /* 0x001fca0007f5e0ff */
[----:B------:R-:W-:Y:S01]  /*4d60*/  IMAD.X R41, RZ, RZ, R9, P2 ;  /* 0x000000ffff297224 */ /* 0x000fe200010e0609 */
[----:B------:R-:W-:Y:S07]  /*4d70*/  BRA `(.L_x_206) ;  /* 0xffffffe4001c7947 */ /* 0x000fee000383ffff */
.L_x_156:
[----:B------:R-:W-:Y:S01]  /*4d80*/  BSSY B0, `(.L_x_207) ;  /* 0x0000006000007945 */ /* 0x000fe20003800000 */
[----:B------:R-:W-:Y:S01]  /*4d90*/  PLOP3.LUT P0, PT, P0, PT, PT, 0x8, 0x80 ;  /* 0x000000000080781c */ /* 0x000fe2000070e170 */
[----:B------:R-:W-:-:S12]  /*4da0*/  IMAD.MOV.U32 R10, RZ, RZ, -0x1 ;  /* 0xffffffffff0a7424 */ /* 0x000fd800078e00ff */
[----:B------:R-:W-:Y:S05]  /*4db0*/  WARPSYNC.COLLECTIVE R10, `(.L_x_208) ;  /* 0x000000000a087348 */ /* 0x000fea0003c00000 */
[----:B------:R-:W-:Y:S01]  /*4dc0*/  VOTE.ANY P0, P0 ;  /* 0x0000000000ff7806 */ /* 0x000fe20000000100 */
[----:B------:R-:W-:-:S12]  /*4dd0*/  ENDCOLLECTIVE ;  /* 0x000000000000791b */ /* 0x000fd80003800000 */
.L_x_208:
[----:B------:R-:W-:Y:S05]  /*4de0*/  BSYNC B0 ;  /* 0x0000000000007941 */ /* 0x000fea0003800000 */
.L_x_207:
[----:B------:R-:W-:Y:S05]  /*4df0*/  BRA `(.L_x_209) ;  /* 0xffffffe400247947 */ /* 0x000fea000383ffff */
.L_x_158:
[----:B------:R-:W-:Y:S01]  /*4e00*/  BSSY B0, `(.L_x_210) ;  /* 0x0000006000007945 */ /* 0x000fe20003800000 */
[----:B------:R-:W-:Y:S01]  /*4e10*/  PLOP3.LUT P0, PT, P0, PT, PT, 0x8, 0x80 ;  /* 0x000000000080781c */ /* 0x000fe2000070e170 */
[----:B------:R-:W-:-:S12]  /*4e20*/  IMAD.MOV.U32 R10, RZ, RZ, -0x1 ;  /* 0xffffffffff0a7424 */ /* 0x000fd800078e00ff */
[----:B------:R-:W-:Y:S05]  /*4e30*/  WARPSYNC.COLLECTIVE R10, `(.L_x_211) ;  /* 0x000000000a087348 */ /* 0x000fea0003c00000 */
[----:B------:R-:W-:Y:S01]  /*4e40*/  VOTE.ANY P0, P0 ;  /* 0x0000000000ff7806 */ /* 0x000fe20000000100 */
[----:B------:R-:W-:-:S12]  /*4e50*/  ENDCOLLECTIVE ;  /* 0x000000000000791b */ /* 0x000fd80003800000 */
.L_x_211:
[----:B------:R-:W-:Y:S05]  /*4e60*/  BSYNC B0 ;  /* 0x0000000000007941 */ /* 0x000fea0003800000 */
.L_x_210:
[----:B------:R-:W-:Y:S05]  /*4e70*/  BRA `(.L_x_212) ;  /* 0xffffffe400287947 */ /* 0x000fea000383ffff */
.L_x_160:
[----:B------:R-:W-:Y:S01]  /*4e80*/  BSSY B0, `(.L_x_213) ;  /* 0x0000006000007945 */ /* 0x000fe20003800000 */
[----:B------:R-:W-:Y:S01]  /*4e90*/  PLOP3.LUT P2, PT, P0, PT, PT, 0x8, 0x80 ;  /* 0x000000000080781c */ /* 0x000fe2000074e170 */
[----:B------:R-:W-:-:S12]  /*4ea0*/  IMAD.MOV.U32 R10, RZ, RZ, -0x1 ;  /* 0xffffffffff0a7424 */ /* 0x000fd800078e00ff */
[----:B------:R-:W-:Y:S05]  /*4eb0*/  WARPSYNC.COLLECTIVE R10, `(.L_x_214) ;  /* 0x000000000a087348 */ /* 0x000fea0003c00000 */
[----:B------:R-:W-:Y:S01]  /*4ec0*/  VOTE.ANY R10, PT, P2 ;  /* 0x00000000000a7806 */ /* 0x000fe200010e0100 */
[----:B------:R-:W-:Y:S06]  /*4ed0*/  ENDCOLLECTIVE ;  /* 0x000000000000791b */ /* 0x000fec0003800000 */
.L_x_214:
[----:B------:R-:W-:Y:S05]  /*4ee0*/  BSYNC B0 ;  /* 0x0000000000007941 */ /* 0x000fea0003800000 */
.L_x_213:
[----:B------:R-:W-:Y:S01]  /*4ef0*/  LOP3.LUT R10, R10, 0x80000000, R19, 0xec, !PT ;  /* 0x800000000a0a7812 */ /* 0x000fe200078eec13 */
[----:B------:R-:W-:Y:S02]  /*4f00*/  IMAD.MOV.U32 R14, RZ, RZ, 0x1 ;  /* 0x00000001ff0e7424 */ /* 0x000fe400078e00ff */
[----:B------:R-:W-:Y:S02]  /*4f10*/  VIADD R18, R18, 0xffffffe0 ;  /* 0xffffffe012127836 */ /* 0x000fe40000000000 */
[----:B------:R-:W-:-:S05]  /*4f20*/  VIADD R13, R10, 0xffffffff ;  /* 0xffffffff0a0d7836 */ /* 0x000fca0000000000 */
[----:B------:R-:W-:Y:S01]  /*4f30*/  LOP3.LUT R45, R10, R13, RZ, 0xc, !PT ;  /* 0x0000000d0a2d7212 */ /* 0x000fe200078e0cff */
[----:B------:R-:W-:Y:S02]  /*4f40*/  IMAD.MOV.U32 R13, RZ, RZ, R9 ;  /* 0x000000ffff0d7224 */ /* 0x000fe400078e0009 */
[----:B------:R-:W-:Y:S01]  /*4f50*/  IMAD.MOV.U32 R10, RZ, RZ, -0x1 ;  /* 0xffffffffff0a7424 */ /* 0x000fe200078e00ff */
[----:B------:R0:W1:Y:S06]  /*4f60*/  POPC R15, R45 ;  /* 0x0000002d000f7309 */ /* 0x00006c0000000000 */
[----:B01----:R-:W-:Y:S05]  /*4f70*/  WARPSYNC.COLLECTIVE R10, `(.L_x_215) ;  /* 0x000000000a087348 */ /* 0x003fea0003c00000 */
[----:B-1----:R1:W2:Y:S02]  /*4f80*/  SHFL.DOWN P2, R16, R13, R14, R15 ;  /* 0x0800000e0d107389 */ /* 0x0022a4000004000f */
[----:B012---:R-:W-:Y:S05]  /*4f90*/  ENDCOLLECTIVE ;  /* 0x000000000000791b */ /* 0x007fea0003800000 */
.L_x_215:
[----:B------:R-:W-:Y:S01]  /*4fa0*/  ISETP.GE.AND P0, PT, R38, R15, PT ;  /* 0x0000000f2600720c */ /* 0x000fe20003f06270 */
[----:B------:R-:W-:-:S03]  /*4fb0*/  IMAD.MOV.U32 R14, RZ, RZ, 0x2 ;  /* 0x00000002ff0e7424 */ /* 0x000fc600078e00ff */
[----:B------:R-:W-:-:S05]  /*4fc0*/  SEL R16, R16, RZ, !P0 ;  /* 0x000000ff10107207 */ /* 0x000fca0004000000 */
[----:B------:R-:W-:Y:S02]  /*4fd0*/  IMAD.IADD R44, R16, 0x1, R9 ;  /* 0x00000001102c7824 */ /* 0x000fe400078e0209 */
[----:B------:R-:W-:Y:S02]  /*4fe0*/  VIADD R16, R38, 0x2 ;  /* 0x0000000226107836 */ /* 0x000fe40000000000 */
[----:B------:R-:W-:-:S03]  /*4ff0*/  IMAD.MOV.U32 R13, RZ, RZ, R44 ;  /* 0x000000ffff0d7224 */ /* 0x000fc600078e002c */
[----:B------:R-:W-:-:S13]  /*5000*/  ISETP.GT.AND P0, PT, R16, R15, PT ;  /* 0x0000000f1000720c */ /* 0x000fda0003f04270 */
[----:B------:R-:W-:Y:S05]  /*5010*/  WARPSYNC.COLLECTIVE R10, `(.L_x_216) ;  /* 0x000000000a087348 */ /* 0x000fea0003c00000 */
[----:B------:R0:W1:Y:S02]  /*5020*/  SHFL.DOWN P2, R16, R13, R14, R15 ;  /* 0x0800000e0d107389 */ /* 0x000064000004000f */
[----:B01----:R-:W-:Y:S05]  /*5030*/  ENDCOLLECTIVE ;  /* 0x000000000000791b */ /* 0x003fea0003800000 */
.L_x_216:
[----:B------:R-:W-:Y:S01]  /*5040*/  IMAD.MOV.U32 R14, RZ, RZ, 0x4 ;  /* 0x00000004ff0e7424 */ /* 0x000fe200078e00ff */
        /* <DEDUP_REMOVED lines=8> */
.L_x_217:
[----:B------:R-:W-:Y:S01]  /*50d0*/  IMAD.MOV.U32 R14, RZ, RZ, 0x8 ;  /* 0x00000008ff0e7424 */ /* 0x000fe200078e00ff */
        /* <DEDUP_REMOVED lines=8> */
.L_x_218:
        /* <DEDUP_REMOVED lines=9> */
.L_x_219:
[----:B------:R-:W-:Y:S02]  /*51f0*/  SEL R9, R16, RZ, !P0 ;  /* 0x000000ff10097207 */ /* 0x000fe40004000000 */
[----:B------:R-:W-:Y:S02]  /*5200*/  ISETP.NE.AND P0, PT, R8, 0x65, PT ;  /* 0x000000650800780c */ /* 0x000fe40003f05270 */
[----:B------:R-:W-:-:S11]  /*5210*/  IADD3 R12, PT, PT, R44, R9, R12 ;  /* 0x000000092c0c7210 */ /* 0x000fd60007ffe00c */
[----:B------:R-:W-:Y:S05]  /*5220*/  WARPSYNC.COLLECTIVE R10, `(.L_x_220) ;  /* 0x000000000a087348 */ /* 0x000fea0003c00000 */
[----:B------:R-:W-:Y:S01]  /*5230*/  VOTE.ALL P0, P0 ;  /* 0x0000000000ff7806 */ /* 0x000fe20000000000 */
[----:B------:R-:W-:-:S12]  /*5240*/  ENDCOLLECTIVE ;  /* 0x000000000000791b */ /* 0x000fd80003800000 */
.L_x_220:
[----:B------:R-:W-:Y:S05]  /*5250*/  BRA `(.L_x_221) ;  /* 0xffffffe000c07947 */ /* 0x000fea000383ffff */
.L_x_222:
        /* <DEDUP_REMOVED lines=10> */
.L_x_333:


//--------------------- .text._ZN3cub18CUB_300001_SM_10006detail4scan16DeviceScanKernelINS2_10policy_hubIiiijN4cuda3std3__44plusIvEEE10Policy1000EN6thrust24THRUST_300001_SM_1000_NS10device_ptrIiEESF_NS0_13ScanTileStateIiLb1EEES9_NS1_10InputValueIiPiEEjiLb0EiEEvT0_T1_T2_iT3_T4_T5_ --------------------------
	.section	.text._ZN3cub18CUB_300001_SM_10006detail4scan16DeviceScanKernelINS2_10policy_hubIiiijN4cuda3std3__44plusIvEEE10Policy1000EN6thrust24THRUST_300001_SM_1000_NS10device_ptrIiEESF_NS0_13ScanTileStateIiLb1EEES9_NS1_10InputValueIiPiEEjiLb0EiEEvT0_T1_T2_iT3_T4_T5_,"ax",@progbits
	.align	128
        .global         _ZN3cub18CUB_300001_SM_10006detail4scan16DeviceScanKernelINS2_10policy_hubIiiijN4cuda3std3__44plusIvEEE10Policy1000EN6thrust24THRUST_300001_SM_1000_NS10device_ptrIiEESF_NS0_13ScanTileStateIiLb1EEES9_NS1_10InputValueIiPiEEjiLb0EiEEvT0_T1_T2_iT3_T4_T5_
        .type           _ZN3cub18CUB_300001_SM_10006detail4scan16DeviceScanKernelINS2_10policy_hubIiiijN4cuda3std3__44plusIvEEE10Policy1000EN6thrust24THRUST_300001_SM_1000_NS10device_ptrIiEESF_NS0_13ScanTileStateIiLb1EEES9_NS1_10InputValueIiPiEEjiLb0EiEEvT0_T1_T2_iT3_T4_T5_,@function
        .size           _ZN3cub18CUB_300001_SM_10006detail4scan16DeviceScanKernelINS2_10policy_hubIiiijN4cuda3std3__44plusIvEEE10Policy1000EN6thrust24THRUST_300001_SM_1000_NS10device_ptrIiEESF_NS0_13ScanTileStateIiLb1EEES9_NS1_10InputValueIiPiEEjiLb0EiEEvT0_T1_T2_iT3_T4_T5_,(.L_x_334 - _ZN3cub18CUB_300001_SM_10006detail4scan16DeviceScanKernelINS2_10policy_hubIiiijN4cuda3std3__44plusIvEEE10Policy1000EN6thrust24THRUST_300001_SM_1000_NS10device_ptrIiEESF_NS0_13ScanTileStateIiLb1EEES9_NS1_10InputValueIiPiEEjiLb0EiEEvT0_T1_T2_iT3_T4_T5_)
        .other          _ZN3cub18CUB_300001_SM_10006detail4scan16DeviceScanKernelINS2_10policy_hubIiiijN4cuda3std3__44plusIvEEE10Policy1000EN6thrust24THRUST_300001_SM_1000_NS10device_ptrIiEESF_NS0_13ScanTileStateIiLb1EEES9_NS1_10InputValueIiPiEEjiLb0EiEEvT0_T1_T2_iT3_T4_T5_,@"STO_CUDA_ENTRY STV_DEFAULT"
_ZN3cub18CUB_300001_SM_10006detail4scan16DeviceScanKernelINS2_10policy_hubIiiijN4cuda3std3__44plusIvEEE10Policy1000EN6thrust24THRUST_300001_SM_1000_NS10device_ptrIiEESF_NS0_13ScanTileStateIiLb1EEES9_NS1_10InputValueIiPiEEjiLb0EiEEvT0_T1_T2_iT3_T4_T5_:
.text._ZN3cub18CUB_300001_SM_10006detail4scan16DeviceScanKernelINS2_10policy_hubIiiijN4cuda3std3__44plusIvEEE10Policy1000EN6thrust24THRUST_300001_SM_1000_NS10device_ptrIiEESF_NS0_13ScanTileStateIiLb1EEES9_NS1_10InputValueIiPiEEjiLb0EiEEvT0_T1_T2_iT3_T4_T5_:
[----:B------:R-:W-:Y:S01]  /*0000*/  LDC R1, c[0x0][0x37c] ;  /* 0x0000df00ff017b82 */ /* 0x000fe20000000800 */
[----:B------:R-:W0:Y:S07]  /*0010*/  LDCU UR4, c[0x0][0x3a0] ;  /* 0x00007400ff0477ac */ /* 0x000e2e0008000800 */
[----:B------:R-:W1:Y:S01]  /*0020*/  LDC R42, c[0x0][0x398] ;  /* 0x0000e600ff2a7b82 */ /* 0x000e620000000800 */
[----:B------:R-:W2:Y:S01]  /*0030*/  LDCU.64 UR8, c[0x0][0x358] ;  /* 0x00006b00ff0877ac */ /* 0x000ea20008000a00 */
[----:B------:R-:W3:Y:S01]  /*0040*/  LDCU UR5, c[0x0][0x3b0] ;  /* 0x00007600ff0577ac */ /* 0x000ee20008000800 */
[----:B0-----:R-:W-:-:S06]  /*0050*/  UPRMT UR4, UR4, 0x7770, URZ ;  /* 0x0000777004047896 */ /* 0x001fcc00080000ff */
[----:B------:R-:W-:-:S13]  /*0060*/  ISETP.NE.AND P0, PT, RZ, UR4, PT ;  /* 0x00000004ff007c0c */ /* 0x000fda000bf05270 */
[----:B------:R-:W2:Y:S02]  /*0070*/  @P0 LDC.64 R2, c[0x0][0x3a8] ;  /* 0x0000ea00ff020b82 */ /* 0x000ea40000000a00 */
[----:B--2---:R0:W5:Y:S06]  /*0080*/  @P0 LDG.E R44, desc[UR8][R2.64] ;  /* 0x00000008022c0981 */ /* 0x00416c000c1e1900 */
[----:B------:R-:W1:Y:S02]  /*0090*/  S2UR UR4, SR_CTAID.X ;  /* 0x00000000000479c3 */ /* 0x000e640000002500 */
[----:B-1----:R-:W-:-:S04]  /*00a0*/  VIADD R42, R42, UR4 ;  /* 0x000000042a2a7c36 */ /* 0x002fc80008000000 */
[----:B------:R-:W-:-:S05]  /*00b0*/  IMAD R7, R42, 0x2100, RZ ;  /* 0x000021002a077824 */ /* 0x000fca00078e02ff */
[----:B---3--:R-:W-:Y:S01]  /*00c0*/  IADD3 R0, PT, PT, -R7, UR5, RZ ;  /* 0x0000000507007c10 */ /* 0x008fe2000fffe1ff */
[----:B------:R-:W1:Y:S03]  /*00d0*/  @!P0 LDC R44, c[0x0][0x3a8] ;  /* 0x0000ea00ff2c8b82 */ /* 0x000e660000000800 */
[----:B------:R-:W-:-:S13]  /*00e0*/  ISETP.GE.U32.AND P0, PT, R0, 0x2101, PT ;  /* 0x000021010000780c */ /* 0x000fda0003f06070 */
[----:B0-----:R-:W-:Y:S05]  /*00f0*/  @!P0 BRA `(.L_x_223) ;  /* 0x0000001c00ac8947 */ /* 0x001fea0003800000 */
[----:B------:R-:W0:Y:S01]  /*0100*/  S2R R16, SR_TID.X ;  /* 0x0000000000107919 */ /* 0x000e220000002100 */
[----:B------:R-:W2:Y:S01]  /*0110*/  LDCU.64 UR4, c[0x0][0x380] ;  /* 0x00007000ff0477ac */ /* 0x000ea20008000a00 */
[C---:B0-----:R-:W-:Y:S02]  /*0120*/  LOP3.LUT R0, R16.reuse, 0x1f, RZ, 0xc0, !PT ;  /* 0x0000001f10007812 */ /* 0x041fe400078ec0ff */
[----:B------:R-:W-:-:S05]  /*0130*/  LOP3.LUT R3, R16, 0x3e0, RZ, 0xc0, !PT ;  /* 0x000003e010037812 */ /* 0x000fca00078ec0ff */
[----:B------:R-:W-:-:S05]  /*0140*/  IMAD R0, R3, 0x16, R0 ;  /* 0x0000001603007824 */ /* 0x000fca00078e0200 */
[----:B------:R-:W-:-:S05]  /*0150*/  IADD3 R0, P0, PT, R7, R0, RZ ;  /* 0x0000000007007210 */ /* 0x000fca0007f1e0ff */
[----:B------:R-:W-:Y:S02]  /*0160*/  IMAD.X R3, RZ, RZ, RZ, P0 ;  /* 0x000000ffff037224 */ /* 0x000fe400000e06ff */
        /* <DEDUP_REMOVED lines=30> */
[----:B------:R-:W-:Y:S01]  /*0350*/  ISETP.NE.AND P0, PT, R42, RZ, PT ;  /* 0x000000ff2a00720c */ /* 0x000fe20003f05270 */
        /* <DEDUP_REMOVED lines=28> */
[----:B------:R0:W1:Y:S04]  /*0520*/  LDS.64 R36, [R27] ;  /* 0x000000001b247984 */ /* 0x0000680000000a00 */
[----:B------:R0:W2:Y:S04]  /*0530*/  LDS.64 R34, [R27+0x8] ;  /* 0x000008001b227984 */ /* 0x0000a80000000a00 */
[----:B------:R0:W3:Y:S04]  /*0540*/  LDS.64 R32, [R27+0x10] ;  /* 0x000010001b207984 */ /* 0x0000e80000000a00 */
[----:B------:R0:W4:Y:S04]  /*0550*/  LDS.64 R18, [R27+0x18] ;  /* 0x000018001b127984 */ /* 0x0001280000000a00 */
[----:B------:R0:W0:Y:S04]  /*0560*/  LDS.64 R14, [R27+0x20] ;  /* 0x000020001b0e7984 */ /* 0x0000280000000a00 */
[----:B------:R0:W0:Y:S04]  /*0570*/  LDS.64 R12, [R27+0x28] ;  /* 0x000028001b0c7984 */ /* 0x0000280000000a00 */
[----:B------:R0:W0:Y:S04]  /*0580*/  LDS.64 R10, [R27+0x30] ;  /* 0x000030001b0a7984 */ /* 0x0000280000000a00 */
[----:B------:R0:W0:Y:S04]  /*0590*/  LDS.64 R8, [R27+0x38] ;  /* 0x000038001b087984 */ /* 0x0000280000000a00 */
[----:B------:R0:W0:Y:S04]  /*05a0*/  LDS.64 R6, [R27+0x40] ;  /* 0x000040001b067984 */ /* 0x0000280000000a00 */
[----:B------:R0:W0:Y:S04]  /*05b0*/  LDS.64 R4, [R27+0x48] ;  /* 0x000048001b047984 */ /* 0x0000280000000a00 */
[----:B------:R0:W0:Y:S01]  /*05c0*/  LDS.64 R2, [R27+0x50] ;  /* 0x000050001b027984 */ /* 0x0000220000000a00 */
[----:B------:R-:W-:Y:S06]  /*05d0*/  BAR.SYNC.DEFER_BLOCKING 0x0 ;  /* 0x0000000000007b1d */ /* 0x000fec0000010000 */
[----:B-1----:R-:W-:Y:S05]  /*05e0*/  @P0 BRA `(.L_x_225) ;  /* 0x00000004001c0947 */ /* 0x002fea0003800000 */
[----:B0-2---:R-:W-:Y:S02]  /*05f0*/  IADD3 R17, PT, PT, R34, R37, R36 ;  /* 0x0000002522117210 */ /* 0x005fe40007ffe024 */
[C---:B------:R-:W-:Y:S02]  /*0600*/  ISETP.NE.AND P1, PT, R39.reuse, 0x1f, PT ;  /* 0x0000001f2700780c */ /* 0x040fe40003f25270 */
[----:B---3--:R-:W-:Y:S02]  /*0610*/  IADD3 R17, PT, PT, R32, R35, R17 ;  /* 0x0000002320117210 */ /* 0x008fe40007ffe011 */
[----:B------:R-:W-:Y:S02]  /*0620*/  ISETP.NE.AND P2, PT, R39, RZ, PT ;  /* 0x000000ff2700720c */ /* 0x000fe40003f45270 */
[----:B----4-:R-:W-:-:S04]  /*0630*/  IADD3 R17, PT, PT, R18, R33, R17 ;  /* 0x0000002112117210 */ /* 0x010fc80007ffe011 */
[----:B------:R-:W-:-:S03]  /*0640*/  IADD3 R17, PT, PT, R14, R19, R17 ;  /* 0x000000130e117210 */ /* 0x000fc60007ffe011 */
[----:B------:R-:W-:Y:S02]  /*0650*/  @!P1 LEA R43, R40, UR4, 0x2 ;  /* 0x00000004282b9c11 */ /* 0x000fe4000f8e10ff */
[----:B------:R-:W-:-:S04]  /*0660*/  IADD3 R17, PT, PT, R12, R15, R17 ;  /* 0x0000000f0c117210 */ /* 0x000fc80007ffe011 */
[----:B------:R-:W-:-:S04]  /*0670*/  IADD3 R17, PT, PT, R10, R13, R17 ;  /* 0x0000000d0a117210 */ /* 0x000fc80007ffe011 */
[----:B------:R-:W-:-:S04]  /*0680*/  IADD3 R17, PT, PT, R8, R11, R17 ;  /* 0x0000000b08117210 */ /* 0x000fc80007ffe011 */
[----:B------:R-:W-:-:S04]  /*0690*/  IADD3 R17, PT, PT, R6, R9, R17 ;  /* 0x0000000906117210 */ /* 0x000fc80007ffe011 */
[----:B------:R-:W-:-:S04]  /*06a0*/  IADD3 R17, PT, PT, R4, R7, R17 ;  /* 0x0000000704117210 */ /* 0x000fc80007ffe011 */
[----:B------:R-:W-:-:S05]  /*06b0*/  IADD3 R20, PT, PT, R2, R5, R17 ;  /* 0x0000000502147210 */ /* 0x000fca0007ffe011 */
[----:B------:R-:W-:-:S05]  /*06c0*/  IMAD.IADD R3, R3, 0x1, R20 ;  /* 0x0000000103037824 */ /* 0x000fca00078e0214 */
        /* <DEDUP_REMOVED lines=37> */
[----:B------:R-:W-:Y:S02]  /*0920*/  SEL R20, R26, R20, !P0 ;  /* 0x000000141a147207 */ /* 0x000fe40004000000 */
[----:B------:R-:W-:-:S04]  /*0930*/  ISETP.NE.AND P0, PT, R40, 0x8, PT ;  /* 0x000000082800780c */ /* 0x000fc80003f05270 */
[----:B------:R-:W-:Y:S02]  /*0940*/  SEL R20, R27, R20, !P0 ;  /* 0x000000141b147207 */ /* 0x000fe40004000000 */
[----:B------:R-:W-:Y:S02]  /*0950*/  ISETP.NE.AND P0, PT, R40, 0xa, PT ;  /* 0x0000000a2800780c */ /* 0x000fe40003f05270 */
[----:B------:R-:W-:Y:S02]  /*0960*/  SEL R20, R28, R20, !P1 ;  /* 0x000000141c147207 */ /* 0x000fe40004800000 */
[----:B------:R-:W-:Y:S02]  /*0970*/  ISETP.NE.AND P1, PT, R40, 0xb, PT ;  /* 0x0000000b2800780c */ /* 0x000fe40003f25270 */
[----:B------:R-:W-:Y:S01]  /*0980*/  SEL R20, R29, R20, !P0 ;  /* 0x000000141d147207 */ /* 0x000fe20004000000 */
[----:B------:R-:W-:Y:S01]  /*0990*/  IMAD.IADD R29, R30, 0x1, R29 ;  /* 0x000000011e1d7824 */ /* 0x000fe200078e021d */
[----:B------:R-:W-:-:S04]  /*09a0*/  ISETP.GE.U32.AND P0, PT, R16, 0x20, PT ;  /* 0x000000201000780c */ /* 0x000fc80003f06070 */
[----:B------:R-:W-:Y:S02]  /*09b0*/  SEL R20, R29, R20, !P1 ;  /* 0x000000141d147207 */ /* 0x000fe40004800000 */
[----:B------:R-:W-:Y:S02]  /*09c0*/  ISETP.NE.AND P1, PT, R16, RZ, PT ;  /* 0x000000ff1000720c */ /* 0x000fe40003f25270 */
[----:B------:R-:W-:Y:S02]  /*09d0*/  SEL R16, R3, RZ, P2 ;  /* 0x000000ff03107207 */ /* 0x000fe40001000000 */
[----:B------:R-:W-:Y:S02]  /*09e0*/  SEL R3, R20, RZ, P0 ;  /* 0x000000ff14037207 */ /* 0x000fe40000000000 */
[--C-:B-----5:R-:W-:Y:S02]  /*09f0*/  IADD3 R31, PT, PT, R29, R31, R44.reuse ;  /* 0x0000001f1d1f7210 */ /* 0x120fe40007ffe02c */
[----:B------:R-:W-:-:S05]  /*0a00*/  IADD3 R44, PT, PT, R3, R16, R44 ;  /* 0x00000010032c7210 */ /* 0x000fca0007ffe02c */
[----:B------:R-:W-:Y:S05]  /*0a10*/  @P1 BRA `(.L_x_226) ;  /* 0x0000000c00f41947 */ /* 0x000fea0003800000 */
[----:B------:R-:W0:Y:S01]  /*0a20*/  LDC.64 R16, c[0x0][0x390] ;  /* 0x0000e400ff107b82 */ /* 0x000e220000000a00 */
[----:B------:R-:W-:-:S05]  /*0a30*/  IMAD.MOV.U32 R30, RZ, RZ, 0x65 ;  /* 0x00000065ff1e7424 */ /* 0x000fca00078e00ff */
[----:B0-----:R0:W-:Y:S01]  /*0a40*/  ST.E.64.STRONG.GPU desc[UR8][R16.64+0x100], R30 ;  /* 0x0001001e10007985 */ /* 0x0011e2000c10fb08 */
[----:B------:R-:W-:Y:S05]  /*0a50*/  BRA `(.L_x_226) ;  /* 0x0000000c00e47947 */ /* 0x000fea0003800000 */
.L_x_225:
        /* <DEDUP_REMOVED lines=57> */
[----:B------:R-:W-:Y:S02]  /*0df0*/  ISETP.NE.AND P0, PT, R40, 0xa, PT ;  /* 0x0000000a2800780c */ /* 0x000fe40003f05270 */
[----:B------:R-:W-:Y:S02]  /*0e00*/  SEL R20, R28, R20, !P1 ;  /* 0x000000141c147207 */ /* 0x000fe40004800000 */
[----:B------:R-:W-:Y:S02]  /*0e10*/  ISETP.NE.AND P1, PT, R40, 0xb, PT ;  /* 0x0000000b2800780c */ /* 0x000fe40003f25270 */
[----:B------:R-:W-:Y:S02]  /*0e20*/  SEL R20, R29, R20, !P0 ;  /* 0x000000141d147207 */ /* 0x000fe40004000000 */
[----:B------:R-:W-:-:S02]  /*0e30*/  ISETP.GT.U32.AND P0, PT, R16, 0x1f, PT ;  /* 0x0000001f1000780c */ /* 0x000fc40003f04070 */
[----:B------:R-:W-:Y:S02]  /*0e40*/  SEL R20, R30, R20, !P1 ;  /* 0x000000141e147207 */ /* 0x000fe40004800000 */
[----:B------:R-:W-:-:S03]  /*0e50*/  ISETP.GE.U32.AND P1, PT, R16, 0x20, PT ;  /* 0x000000201000780c */ /* 0x000fc60003f26070 */
[----:B------:R-:W-:-:S05]  /*0e60*/  IMAD.IADD R20, R20, 0x1, R17 ;  /* 0x0000000114147824 */ /* 0x000fca00078e0211 */
[----:B------:R-:W-:Y:S01]  /*0e70*/  SEL R23, R3, R20, !P1 ;  /* 0x0000001403177207 */ /* 0x000fe20004800000 */
[----:B------:R-:W-:Y:S06]  /*0e80*/  @P0 BRA `(.L_x_227) ;  /* 0x0000000800b00947 */ /* 0x000fec0003800000 */
[----:B------:R-:W0:Y:S01]  /*0e90*/  LDC.64 R20, c[0x0][0x390] ;  /* 0x0000e400ff147b82 */ /* 0x000e220000000a00 */
[----:B------:R-:W-:Y:S02]  /*0ea0*/  ISETP.NE.AND P1, PT, R16, RZ, PT ;  /* 0x000000ff1000720c */ /* 0x000fe40003f25270 */
[----:B------:R-:W-:-:S05]  /*0eb0*/  LOP3.LUT R3, RZ, R16, RZ, 0x33, !PT ;  /* 0x00000010ff037212 */ /* 0x000fca00078e33ff */
[----:B------:R-:W-:-:S06]  /*0ec0*/  IMAD.IADD R40, R42, 0x1, R3 ;  /* 0x000000012a287824 */ /* 0x000fcc00078e0203 */
        /* <DEDUP_REMOVED lines=11> */
.L_x_257:
[----:B------:R-:W-:Y:S05]  /*0f80*/  @!P0 BRA `(.L_x_229) ;  /* 0x0000000000748947 */ /* 0x000fea0003800000 */
[----:B------:R-:W-:-:S07]  /*0f90*/  IMAD.MOV.U32 R3, RZ, RZ, 0x3b8 ;  /* 0x000003b8ff037424 */ /* 0x000fce00078e00ff */
.L_x_231:
[----:B------:R-:W-:Y:S02]  /*0fa0*/  VIADD R27, R3, 0x1 ;  /* 0x00000001031b7836 */ /* 0x000fe40000000000 */
[----:B------:R-:W-:Y:S02]  /*0fb0*/  IMAD R42, R42, 0x41a7, RZ ;  /* 0x000041a72a2a7824 */ /* 0x000fe400078e02ff */
[----:B------:R-:W0:Y:S01]  /*0fc0*/  I2F.U32.RP R22, R27 ;  /* 0x0000001b00167306 */ /* 0x000e220000209000 */
[----:B------:R-:W-:Y:S01]  /*0fd0*/  IMAD.MOV R29, RZ, RZ, -R27 ;  /* 0x000000ffff1d7224 */ /* 0x000fe200078e0a1b */
[----:B------:R-:W-:Y:S02]  /*0fe0*/  ISETP.NE.U32.AND P2, PT, R27, RZ, PT ;  /* 0x000000ff1b00720c */ /* 0x000fe40003f45070 */
[----:B------:R-:W-:-:S04]  /*0ff0*/  LOP3.LUT R42, R42, 0x7fffffff, RZ, 0xc0, !PT ;  /* 0x7fffffff2a2a7812 */ /* 0x000fc800078ec0ff */
[----:B0-----:R-:W0:Y:S02]  /*1000*/  MUFU.RCP R22, R22 ;  /* 0x0000001600167308 */ /* 0x001e240000001000 */
[----:B0-----:R-:W-:-:S06]  /*1010*/  VIADD R20, R22, 0xffffffe ;  /* 0x0ffffffe16147836 */ /* 0x001fcc0000000000 */
[----:B------:R0:W1:Y:S02]  /*1020*/  F2I.FTZ.U32.TRUNC.NTZ R21, R20 ;  /* 0x0000001400157305 */ /* 0x000064000021f000 */
[----:B0-----:R-:W-:Y:S02]  /*1030*/  IMAD.MOV.U32 R20, RZ, RZ, RZ ;  /* 0x000000ffff147224 */ /* 0x001fe400078e00ff */
[----:B-1----:R-:W-:-:S04]  /*1040*/  IMAD R29, R29, R21, RZ ;  /* 0x000000151d1d7224 */ /* 0x002fc800078e02ff */
[----:B------:R-:W-:-:S06]  /*1050*/  IMAD.HI.U32 R21, R21, R29, R20 ;  /* 0x0000001d15157227 */ /* 0x000fcc00078e0014 */
[----:B------:R-:W-:-:S04]  /*1060*/  IMAD.HI.U32 R21, R21, R42, RZ ;  /* 0x0000002a15157227 */ /* 0x000fc800078e00ff */
[----:B------:R-:W-:-:S04]  /*1070*/  IMAD.MOV R21, RZ, RZ, -R21 ;  /* 0x000000ffff157224 */ /* 0x000fc800078e0a15 */
[----:B------:R-:W-:-:S05]  /*1080*/  IMAD R22, R27, R21, R42 ;  /* 0x000000151b167224 */ /* 0x000fca00078e022a */
[----:B------:R-:W-:-:S13]  /*1090*/  ISETP.GE.U32.AND P0, PT, R22, R27, PT ;  /* 0x0000001b1600720c */ /* 0x000fda0003f06070 */
[----:B------:R-:W-:-:S05]  /*10a0*/  @P0 IMAD.IADD R22, R22, 0x1, -R27 ;  /* 0x0000000116160824 */ /* 0x000fca00078e0a1b */
[----:B------:R-:W-:-:S13]  /*10b0*/  ISETP.GE.U32.AND P0, PT, R22, R27, PT ;  /* 0x0000001b1600720c */ /* 0x000fda0003f06070 */
[----:B------:R-:W-:Y:S01]  /*10c0*/  @P0 IMAD.IADD R22, R22, 0x1, -R27 ;  /* 0x0000000116160824 */ /* 0x000fe200078e0a1b */
[----:B------:R-:W-:-:S04]  /*10d0*/  @!P2 LOP3.LUT R22, RZ, R27, RZ, 0x33, !PT ;  /* 0x0000001bff16a212 */ /* 0x000fc800078e33ff */
[----:B------:R-:W-:Y:S05]  /*10e0*/  NANOSLEEP R22 ;  /* 0x000000160000735d */ /* 0x000fea0003800000 */
[----:B------:R-:W2:Y:S01]  /*10f0*/  LD.E.64.STRONG.GPU R26, desc[UR8][R16.64+0x100] ;  /* 0x00010008101a7980 */ /* 0x000ea2000c10fb00 */
[----:B------:R-:W-:Y:S01]  /*1100*/  UMOV UR5, 0xffffffff ;  /* 0xffffffff00057882 */ /* 0x000fe20000000000 */
[----:B------:R-:W-:Y:S02]  /*1110*/  SHF.R.U32.HI R3, RZ, 0x1, R3 ;  /* 0x00000001ff037819 */ /* 0x000fe40000011603 */
[----:B--2---:R-:W-:Y:S01]  /*1120*/  ISETP.NE.AND P0, PT, R26, 0x63, PT ;  /* 0x000000631a00780c */ /* 0x004fe20003f05270 */
[----:B------:R-:W-:-:S12]  /*1130*/  BRA.DIV UR5, `(.L_x_230) ;  /* 0x0000003605187947 */ /* 0x000fd8000b800000 */
[----:B------:R-:W-:-:S13]  /*1140*/  VOTE.ANY P0, !P0 ;  /* 0x0000000000ff7806 */ /* 0x000fda0004000100 */
.L_x_260:
[----:B------:R-:W-:Y:S05]  /*1150*/  @P0 BRA `(.L_x_231) ;  /* 0xfffffffc00900947 */ /* 0x000fea000383ffff */
.L_x_229:
[----:B------:R-:W-:Y:S01]  /*1160*/  UMOV UR5, 0xffffffff ;  /* 0xffffffff00057882 */ /* 0x000fe20000000000 */
[----:B------:R-:W-:Y:S02]  /*1170*/  ISETP.NE.AND P0, PT, R26, 0x65, PT ;  /* 0x000000651a00780c */ /* 0x000fe40003f05270 */
[----:B------:R-:W-:Y:S11]  /*1180*/  BRA.DIV UR5, `(.L_x_232) ;  /* 0x0000003605247947 */ /* 0x000ff6000b800000 */
[----:B------:R-:W0:Y:S01]  /*1190*/  S2R R30, SR_GEMASK ;  /* 0x00000000001e7919 */ /* 0x000e220000003c00 */
[----:B------:R-:W-:Y:S01]  /*11a0*/  VOTE.ANY R21, PT, !P0 ;  /* 0x0000000000157806 */ /* 0x000fe200040e0100 */
[C---:B------:R-:W-:Y:S02]  /*11b0*/  VIADD R41, R39.reuse, 0x2 ;  /* 0x0000000227297836 */ /* 0x040fe40000000000 */
[C---:B------:R-:W-:Y:S02]  /*11c0*/  VIADD R43, R39.reuse, 0x4 ;  /* 0x00000004272b7836 */ /* 0x040fe40000000000 */
[C---:B------:R-:W-:Y:S02]  /*11d0*/  VIADD R44, R39.reuse, 0x8 ;  /* 0x00000008272c7836 */ /* 0x040fe40000000000 */
[----:B------:R-:W-:Y:S01]  /*11e0*/  VIADD R45, R39, 0x10 ;  /* 0x00000010272d7836 */ /* 0x000fe20000000000 */
[----:B0-----:R-:W-:-:S05]  /*11f0*/  LOP3.LUT R21, R21, 0x80000000, R30, 0xec, !PT ;  /* 0x8000000015157812 */ /* 0x001fca00078eec1e */
[----:B------:R-:W-:-:S05]  /*1200*/  VIADD R16, R21, 0xffffffff ;  /* 0xffffffff15107836 */ /* 0x000fca0000000000 */
[----:B------:R-:W-:-:S04]  /*1210*/  LOP3.LUT R16, R21, R16, RZ, 0xc, !PT ;  /* 0x0000001015107212 */ /* 0x000fc800078e0cff */
[----:B------:R0:W1:Y:S02]  /*1220*/  POPC R20, R16 ;  /* 0x0000001000147309 */ /* 0x0000640000000000 */
[----:B0-----:R-:W0:Y:S01]  /*1230*/  LDC.64 R16, c[0x0][0x390] ;  /* 0x0000e400ff107b82 */ /* 0x001e220000000a00 */
[----:B-1----:R-:W1:Y:S01]  /*1240*/  SHFL.DOWN PT, R22, R27, 0x1, R20 ;  /* 0x082000001b167989 */ /* 0x002e6200000e0014 */
[-C--:B------:R-:W-:Y:S02]  /*1250*/  ISETP.GE.AND P0, PT, R39, R20.reuse, PT ;  /* 0x000000142700720c */ /* 0x080fe40003f06270 */
[----:B------:R-:W-:Y:S02]  /*1260*/  ISETP.GT.AND P2, PT, R45, R20, PT ;  /* 0x000000142d00720c */ /* 0x000fe40003f44270 */
[----:B0-----:R-:W-:Y:S02]  /*1270*/  IADD3 R28, P3, PT, R16, 0x100, RZ ;  /* 0x00000100101c7810 */ /* 0x001fe40007f7e0ff */
[----:B-1----:R-:W-:-:S02]  /*1280*/  SEL R22, R22, RZ, !P0 ;  /* 0x000000ff16167207 */ /* 0x002fc40004000000 */
[----:B------:R-:W-:-:S03]  /*1290*/  ISETP.GT.AND P0, PT, R41, R20, PT ;  /* 0x000000142900720c */ /* 0x000fc60003f04270 */
[----:B------:R-:W-:-:S05]  /*12a0*/  IMAD.IADD R3, R22, 0x1, R27 ;  /* 0x0000000116037824 */ /* 0x000fca00078e021b */
[----:B------:R-:W0:Y:S02]  /*12b0*/  SHFL.DOWN PT, R22, R3, 0x2, R20 ;  /* 0x0840000003167989 */ /* 0x000e2400000e0014 */
[----:B0-----:R-:W-:Y:S02]  /*12c0*/  SEL R22, R22, RZ, !P0 ;  /* 0x000000ff16167207 */ /* 0x001fe40004000000 */
[----:B------:R-:W-:-:S03]  /*12d0*/  ISETP.GT.AND P0, PT, R43, R20, PT ;  /* 0x000000142b00720c */ /* 0x000fc60003f04270 */
[----:B------:R-:W-:Y:S02]  /*12e0*/  IMAD.IADD R29, R3, 0x1, R22 ;  /* 0x00000001031d7824 */ /* 0x000fe400078e0216 */
[----:B------:R-:W-:-:S03]  /*12f0*/  IMAD.X R3, RZ, RZ, R17, P3 ;  /* 0x000000ffff037224 */ /* 0x000fc600018e0611 */
        /* <DEDUP_REMOVED lines=10> */
[----:B0-----:R-:W-:-:S05]  /*13a0*/  SEL R22, R22, RZ, !P2 ;  /* 0x000000ff16167207 */ /* 0x001fca0005000000 */
[----:B------:R-:W-:-:S07]  /*13b0*/  IMAD.IADD R46, R47, 0x1, R22 ;  /* 0x000000012f2e7824 */ /* 0x000fce00078e0216 */
.L_x_269:
[----:B------:R-:W-:Y:S05]  /*13c0*/  @!P0 BRA `(.L_x_233) ;  /* 0x0000000400248947 */ /* 0x000fea0003800000 */
[----:B------:R-:W-:-:S07]  /*13d0*/  IMAD.MOV.U32 R29, RZ, RZ, 0x3b8 ;  /* 0x000003b8ff1d7424 */ /* 0x000fce00078e00ff */
.L_x_239:
[----:B------:R-:W-:Y:S02]  /*13e0*/  IMAD.MOV.U32 R16, RZ, RZ, R28 ;  /* 0x000000ffff107224 */ /* 0x000fe400078e001c */
[----:B------:R-:W-:Y:S02]  /*13f0*/  IMAD.MOV.U32 R17, RZ, RZ, R3 ;  /* 0x000000ffff117224 */ /* 0x000fe400078e0003 */
        /* <DEDUP_REMOVED lines=8> */
.L_x_272:
[----:B------:R-:W-:Y:S05]  /*1480*/  @!P0 BRA `(.L_x_235) ;  /* 0x0000000000748947 */ /* 0x000fea0003800000 */
[----:B------:R-:W-:-:S07]  /*1490*/  IMAD.MOV.U32 R22, RZ, RZ, R29 ;  /* 0x000000ffff167224 */ /* 0x000fce00078e001d */
.L_x_237:
        /* <DEDUP_REMOVED lines=27> */
.L_x_275:
[----:B------:R-:W-:Y:S05]  /*1650*/  @P0 BRA `(.L_x_237) ;  /* 0xfffffffc00900947 */ /* 0x000fea000383ffff */
.L_x_235:
[----:B------:R-:W-:Y:S01]  /*1660*/  UMOV UR5, 0xffffffff ;  /* 0xffffffff00057882 */ /* 0x000fe20000000000 */
[----:B------:R-:W-:Y:S02]  /*1670*/  ISETP.NE.AND P0, PT, R26, 0x65, PT ;  /* 0x000000651a00780c */ /* 0x000fe40003f05270 */
[----:B------:R-:W-:Y:S11]  /*1680*/  BRA.DIV UR5, `(.L_x_238) ;  /* 0x0000003605287947 */ /* 0x000ff6000b800000 */
[----:B------:R-:W-:Y:S01]  /*1690*/  VOTE.ANY R21, PT, !P0 ;  /* 0x0000000000157806 */ /* 0x000fe200040e0100 */
[----:B------:R-:W-:-:S03]  /*16a0*/  VIADD R40, R40, 0xffffffe0 ;  /* 0xffffffe028287836 */ /* 0x000fc60000000000 */
[----:B------:R-:W-:-:S05]  /*16b0*/  LOP3.LUT R21, R21, 0x80000000, R30, 0xec, !PT ;  /* 0x8000000015157812 */ /* 0x000fca00078eec1e */
        /* <DEDUP_REMOVED lines=25> */
.L_x_284:
[----:B------:R-:W-:Y:S05]  /*1850*/  @P0 BRA `(.L_x_239) ;  /* 0xfffffff800e00947 */ /* 0x000fea000383ffff */
.L_x_233:
        /* <DEDUP_REMOVED lines=8> */
[----:B0-----:R-:W-:-:S05]  /*18e0*/  @!P1 LEA R3, R16, R3, 0x18 ;  /* 0x0000000310039211 */ /* 0x001fca00078ec0ff */
[----:B------:R1:W-:Y:S04]  /*18f0*/  @!P1 STS [R3+0x8], R31 ;  /* 0x0000081f03009388 */ /* 0x0003e80000000800 */
[----:B------:R1:W-:Y:S01]  /*1900*/  @!P1 STS [R3+0x4], R46 ;  /* 0x0000042e03009388 */ /* 0x0003e20000000800 */
[----:B--2---:R-:W-:Y:S01]  /*1910*/  @!P0 LEA R17, R20, R17, 0x18 ;  /* 0x0000001114118211 */ /* 0x004fe200078ec0ff */
[----:B------:R-:W-:Y:S02]  /*1920*/  IMAD.MOV.U32 R20, RZ, RZ, R23 ;  /* 0x000000ffff147224 */ /* 0x000fe400078e0017 */
[----:B------:R-:W-:Y:S02]  /*1930*/  @!P0 IMAD.MOV.U32 R20, RZ, RZ, R46 ;  /* 0x000000ffff148224 */ /* 0x000fe400078e002e */
[----:B------:R1:W-:Y:S05]  /*1940*/  @!P0 STS [R17+0x4c], R46 ;  /* 0x00004c2e11008388 */ /* 0x0003ea0000000800 */
.L_x_227:
[----:B------:R-:W-:Y:S05]  /*1950*/  WARPSYNC.ALL ;  /* 0x0000000000007948 */ /* 0x000fea0003800000 */
[----:B------:R-:W0:Y:S08]  /*1960*/  S2UR UR6, SR_CgaCtaId ;  /* 0x00000000000679c3 */ /* 0x000e300000008800 */
[----:B------:R-:W-:Y:S06]  /*1970*/  BAR.SYNC.DEFER_BLOCKING 0x0 ;  /* 0x0000000000007b1d */ /* 0x000fec0000010000 */
[----:B------:R-:W-:Y:S01]  /*1980*/  UMOV UR5, 0x400 ;  /* 0x0000040000057882 */ /* 0x000fe20000000000 */
[----:B------:R-:W2:Y:S01]  /*1990*/  S2R R16, SR_TID.X ;  /* 0x0000000000107919 */ /* 0x000ea20000002100 */
[----:B0-----:R-:W-:-:S09]  /*19a0*/  ULEA UR5, UR6, UR5, 0x18 ;  /* 0x0000000506057291 */ /* 0x001fd2000f8ec0ff */
[----:B-1----:R-:W0:Y:S01]  /*19b0*/  LDS R3, [UR5+0x4c] ;  /* 0x00004c05ff037984 */ /* 0x002e220008000800 */
[----:B--2---:R-:W-:-:S04]  /*19c0*/  ISETP.NE.AND P0, PT, R16, RZ, PT ;  /* 0x000000ff1000720c */ /* 0x004fc80003f05270 */
[----:B0-----:R-:W-:-:S05]  /*19d0*/  SEL R3, R3, RZ, P0 ;  /* 0x000000ff03037207 */ /* 0x001fca0000000000 */
[----:B------:R-:W-:-:S07]  /*19e0*/  IMAD.IADD R44, R3, 0x1, R20 ;  /* 0x00000001032c7824 */ /* 0x000fce00078e0214 */
.L_x_226:
[----:B------:R-:W-:Y:S05]  /*19f0*/  BSYNC.RECONVERGENT B0 ;  /* 0x0000000000007941 */ /* 0x000fea0003800200 */
.L_x_224:
[----:B------:R-:W-:Y:S01]  /*1a00*/  IMAD.IADD R45, R36, 0x1, R44 ;  /* 0x00000001242d7824 */ /* 0x000fe200078e022c */
[----:B------:R-:W1:Y:S01]  /*1a10*/  S2R R3, SR_TID.X ;  /* 0x0000000000037919 */ /* 0x000e620000002100 */
[----:B------:R-:W2:Y:S01]  /*1a20*/  S2UR UR6, SR_CgaCtaId ;  /* 0x00000000000679c3 */ /* 0x000ea20000008800 */
[----:B------:R-:W-:Y:S01]  /*1a30*/  UMOV UR5, 0x400 ;  /* 0x0000040000057882 */ /* 0x000fe20000000000 */
[----:B0-----:R-:W-:Y:S01]  /*1a40*/  IMAD.IADD R16, R37, 0x1, R45 ;  /* 0x0000000125107824 */ /* 0x001fe200078e022d */
[----:B------:R-:W0:Y:S03]  /*1a50*/  S2R R24, SR_LANEID ;  /* 0x0000000000187919 */ /* 0x000e260000000000 */
[----:B------:R-:W-:Y:S02]  /*1a60*/  IMAD.IADD R17, R34, 0x1, R16 ;  /* 0x0000000122117824 */ /* 0x000fe400078e0210 */
[----:B------:R-:W-:Y:S02]  /*1a70*/  BAR.SYNC.DEFER_BLOCKING 0x0 ;  /* 0x0000000000007b1d */ /* 0x000fe40000010000 */
[----:B------:R-:W-:-:S04]  /*1a80*/  IMAD.IADD R22, R35, 0x1, R17 ;  /* 0x0000000123167824 */ /* 0x000fc800078e0211 */
[----:B------:R-:W-:-:S04]  /*1a90*/  IMAD.IADD R23, R32, 0x1, R22 ;  /* 0x0000000120177824 */ /* 0x000fc800078e0216 */
[----:B------:R-:W-:-:S04]  /*1aa0*/  IMAD.IADD R20, R33, 0x1, R23 ;  /* 0x0000000121147824 */ /* 0x000fc800078e0217 */
[----:B------:R-:W-:Y:S01]  /*1ab0*/  IMAD.IADD R21, R18, 0x1, R20 ;  /* 0x0000000112157824 */ /* 0x000fe200078e0214 */
[----:B--2---:R-:W-:-:S03]  /*1ac0*/  ULEA UR5, UR6, UR5, 0x18 ;  /* 0x0000000506057291 */ /* 0x004fc6000f8ec0ff */
[----:B------:R-:W-:Y:S01]  /*1ad0*/  IMAD.IADD R18, R19, 0x1, R21 ;  /* 0x0000000113127824 */ /* 0x000fe200078e0215 */
[----:B------:R-:W2:Y:S03]  /*1ae0*/  LDCU.64 UR6, c[0x0][0x388] ;  /* 0x00007100ff0677ac */ /* 0x000ea60008000a00 */
[----:B------:R-:W-:Y:S01]  /*1af0*/  IMAD.IADD R19, R14, 0x1, R18 ;  /* 0x000000010e137824 */ /* 0x000fe200078e0212 */
[----:B-1----:R-:W-:-:S03]  /*1b00*/  SHF.R.U32.HI R3, RZ, 0x5, R3 ;  /* 0x00000005ff037819 */ /* 0x002fc60000011603 */
[----:B------:R-:W-:Y:S02]  /*1b10*/  IMAD.IADD R14, R15, 0x1, R19 ;  /* 0x000000010f0e7824 */ /* 0x000fe400078e0213 */
[----:B0-----:R-:W-:Y:S02]  /*1b20*/  IMAD R3, R3, 0x2c0, R24 ;  /* 0x000002c003037824 */ /* 0x001fe400078e0218 */
[----:B------:R-:W-:-:S03]  /*1b30*/  IMAD.IADD R15, R12, 0x1, R14 ;  /* 0x000000010c0f7824 */ /* 0x000fc600078e020e */
[----:B------:R-:W-:Y:S01]  /*1b40*/  LEA R49, R3, UR5, 0x2 ;  /* 0x0000000503317c11 */ /* 0x000fe2000f8e10ff */
[----:B------:R-:W-:Y:S01]  /*1b50*/  IMAD.IADD R12, R13, 0x1, R15 ;  /* 0x000000010d0c7824 */ /* 0x000fe200078e020f */
[----:B--2---:R-:W-:-:S03]  /*1b60*/  IADD3 R38, P0, PT, R38, UR6, RZ ;  /* 0x0000000626267c10 */ /* 0x004fc6000ff1e0ff */
[----:B------:R-:W-:Y:S02]  /*1b70*/  IMAD.IADD R13, R10, 0x1, R12 ;  /* 0x000000010a0d7824 */ /* 0x000fe400078e020c */
[----:B------:R-:W-:Y:S01]  /*1b80*/  IMAD R24, R24, 0x54, R49 ;  /* 0x0000005418187824 */ /* 0x000fe200078e0231 */
[----:B------:R-:W-:Y:S01]  /*1b90*/  IADD3.X R39, PT, PT, R0, UR7, RZ, P0, !PT ;  /* 0x0000000700277c10 */ /* 0x000fe200087fe4ff */
[----:B------:R-:W-:-:S03]  /*1ba0*/  IMAD.IADD R10, R11, 0x1, R13 ;  /* 0x000000010b0a7824 */ /* 0x000fc600078e020d */
[----:B------:R-:W-:Y:S01]  /*1bb0*/  STS.64 [R24], R44 ;  /* 0x0000002c18007388 */ /* 0x000fe20000000a00 */
[----:B------:R-:W-:-:S03]  /*1bc0*/  IMAD.IADD R11, R8, 0x1, R10 ;  /* 0x00000001080b7824 */ /* 0x000fc600078e020a */
[----:B------:R-:W-:Y:S01]  /*1bd0*/  STS.64 [R24+0x8], R16 ;  /* 0x0000081018007388 */ /* 0x000fe20000000a00 */
        /* <DEDUP_REMOVED lines=11> */
[----:B------:R-:W-:Y:S04]  /*1c90*/  STS.64 [R24+0x38], R10 ;  /* 0x0000380a18007388 */ /* 0x000fe80000000a00 */
[----:B------:R-:W-:Y:S04]  /*1ca0*/  STS.64 [R24+0x40], R8 ;  /* 0x0000400818007388 */ /* 0x000fe80000000a00 */
[----:B------:R-:W-:Y:S04]  /*1cb0*/  STS.64 [R24+0x48], R6 ;  /* 0x0000480618007388 */ /* 0x000fe80000000a00 */
[----:B------:R-:W-:Y:S01]  /*1cc0*/  STS.64 [R24+0x50], R4 ;  /* 0x0000500418007388 */ /* 0x000fe20000000a00 */
[----:B------:R-:W-:-:S03]  /*1cd0*/  NOP ;  /* 0x0000000000007918 */ /* 0x000fc60000000000 */
[----:B------:R-:W0:Y:S04]  /*1ce0*/  LDS R3, [R49] ;  /* 0x0000000031037984 */ /* 0x000e280000000800 */
[----:B------:R-:W1:Y:S04]  /*1cf0*/  LDS R17, [R49+0x80] ;  /* 0x0000800031117984 */ /* 0x000e680000000800 */
        /* <DEDUP_REMOVED lines=43> */
.L_x_223:
[----:B------:R-:W-:-:S13]  /*1fb0*/  ISETP.NE.AND P0, PT, R0, RZ, PT ;  /* 0x000000ff0000720c */ /* 0x000fda0003f05270 */
[----:B------:R-:W-:Y:S05]  /*1fc0*/  @!P0 EXIT ;  /* 0x000000000000894d */ /* 0x000fea0003800000 */
[----:B------:R-:W0:Y:S02]  /*1fd0*/  LDC.64 R4, c[0x0][0x380] ;  /* 0x0000e000ff047b82 */ /* 0x000e240000000a00 */
[----:B0-----:R-:W-:-:S05]  /*1fe0*/  IMAD.WIDE.U32 R4, R7, 0x4, R4 ;  /* 0x0000000407047825 */ /* 0x001fca00078e0004 */
[----:B------:R0:W2:Y:S01]  /*1ff0*/  LDG.E R6, desc[UR8][R4.64] ;  /* 0x0000000804067981 */ /* 0x0000a2000c1e1900 */
[----:B------:R-:W3:Y:S02]  /*2000*/  S2R R2, SR_TID.X ;  /* 0x0000000000027919 */ /* 0x000ee40000002100 */
[C---:B---3--:R-:W-:Y:S02]  /*2010*/  LOP3.LUT R3, R2.reuse, 0x1f, RZ, 0xc0, !PT ;  /* 0x0000001f02037812 */ /* 0x048fe400078ec0ff */
[----:B------:R-:W-:-:S05]  /*2020*/  LOP3.LUT R8, R2, 0x3e0, RZ, 0xc0, !PT ;  /* 0x000003e002087812 */ /* 0x000fca00078ec0ff */
[----:B------:R-:W-:-:S04]  /*2030*/  IMAD R3, R8, 0x16, R3 ;  /* 0x0000001608037824 */ /* 0x000fc800078e0203 */
[C---:B------:R-:W-:Y:S01]  /*2040*/  VIADD R7, R3.reuse, 0x20 ;  /* 0x0000002003077836 */ /* 0x040fe20000000000 */
[C---:B------:R-:W-:Y:S01]  /*2050*/  ISETP.GE.U32.AND P6, PT, R3.reuse, R0, PT ;  /* 0x000000000300720c */ /* 0x040fe20003fc6070 */
[C---:B------:R-:W-:Y:S01]  /*2060*/  VIADD R9, R3.reuse, 0x40 ;  /* 0x0000004003097836 */ /* 0x040fe20000000000 */
[C---:B0-----:R-:W-:Y:S01]  /*2070*/  LEA R4, P1, R3.reuse, R4, 0x2 ;  /* 0x0000000403047211 */ /* 0x041fe200078210ff */
[----:B------:R-:W-:Y:S01]  /*2080*/  VIADD R11, R3, 0x60 ;  /* 0x00000060030b7836 */ /* 0x000fe20000000000 */
[-C--:B------:R-:W-:Y:S01]  /*2090*/  ISETP.GE.U32.AND P5, PT, R7, R0.reuse, PT ;  /* 0x000000000700720c */ /* 0x080fe20003fa6070 */
[----:B------:R-:W-:Y:S01]  /*20a0*/  VIADD R7, R3, 0x80 ;  /* 0x0000008003077836 */ /* 0x000fe20000000000 */
[-C--:B------:R-:W-:Y:S01]  /*20b0*/  ISETP.GE.U32.AND P0, PT, R9, R0.reuse, PT ;  /* 0x000000000900720c */ /* 0x080fe20003f06070 */
[----:B------:R-:W-:Y:S01]  /*20c0*/  IMAD.X R5, RZ, RZ, R5, P1 ;  /* 0x000000ffff057224 */ /* 0x000fe200008e0605 */
[-C--:B------:R-:W-:Y:S01]  /*20d0*/  ISETP.GE.U32.AND P4, PT, R11, R0.reuse, PT ;  /* 0x000000000b00720c */ /* 0x080fe20003f86070 */
[----:B------:R-:W-:Y:S01]  /*20e0*/  VIADD R9, R3, 0xa0 ;  /* 0x000000a003097836 */ /* 0x000fe20000000000 */
[----:B------:R-:W-:Y:S01]  /*20f0*/  ISETP.GE.U32.AND P3, PT, R7, R0, PT ;  /* 0x000000000700720c */ /* 0x000fe20003f66070 */
[----:B------:R-:W-:-:S03]  /*2100*/  VIADD R7, R3, 0xc0 ;  /* 0x000000c003077836 */ /* 0x000fc60000000000 */
[-C--:B------:R-:W-:Y:S01]  /*2110*/  ISETP.GE.U32.AND P2, PT, R9, R0.reuse, PT ;  /* 0x000000000900720c */ /* 0x080fe20003f46070 */
[----:B------:R-:W-:Y:S01]  /*2120*/  VIADD R9, R3, 0x100 ;  /* 0x0000010003097836 */ /* 0x000fe20000000000 */
[-C--:B------:R-:W-:Y:S01]  /*2130*/  ISETP.GE.U32.AND P1, PT, R7, R0.reuse, PT ;  /* 0x000000000700720c */ /* 0x080fe20003f26070 */
[C---:B------:R-:W-:Y:S02]  /*2140*/  VIADD R7, R3.reuse, 0xe0 ;  /* 0x000000e003077836 */ /* 0x040fe40000000000 */
[----:B------:R-:W-:Y:S02]  /*2150*/  VIADD R39, R3, 0x2a0 ;  /* 0x000002a003277836 */ /* 0x000fe40000000000 */
[----:B--2---:R-:W-:Y:S02]  /*2160*/  IMAD.MOV.U32 R16, RZ, RZ, R6 ;  /* 0x000000ffff107224 */ /* 0x004fe400078e0006 */
[----:B------:R-:W2:Y:S01]  /*2170*/  @!P6 LDG.E R6, desc[UR8][R4.64] ;  /* 0x000000080406e981 */ /* 0x000ea2000c1e1900 */
[----:B------:R-:W-:Y:S01]  /*2180*/  ISETP.GE.U32.AND P6, PT, R7, R0, PT ;  /* 0x000000000700720c */ /* 0x000fe20003fc6070 */
[----:B------:R-:W-:-:S02]  /*2190*/  IMAD.MOV.U32 R10, RZ, RZ, R16 ;  /* 0x000000ffff0a7224 */ /* 0x000fc400078e0010 */
[----:B------:R-:W-:Y:S02]  /*21a0*/  VIADD R7, R3, 0x120 ;  /* 0x0000012003077836 */ /* 0x000fe40000000000 */
[--C-:B------:R-:W-:Y:S02]  /*21b0*/  IMAD.MOV.U32 R12, RZ, RZ, R16.reuse ;  /* 0x000000ffff0c7224 */ /* 0x100fe400078e0010 */
[----:B------:R-:W3:Y:S01]  /*21c0*/  @!P0 LDG.E R10, desc[UR8][R4.64+0x100] ;  /* 0x00010008040a8981 */ /* 0x000ee2000c1e1900 */
[-C--:B------:R-:W-:Y:S01]  /*21d0*/  ISETP.GE.U32.AND P0, PT, R7, R0.reuse, PT ;  /* 0x000000000700720c */ /* 0x080fe20003f06070 */
[----:B------:R-:W-:Y:S02]  /*21e0*/  VIADD R7, R3, 0x140 ;  /* 0x0000014003077836 */ /* 0x000fe40000000000 */
[--C-:B------:R-:W-:Y:S01]  /*21f0*/  IMAD.MOV.U32 R8, RZ, RZ, R16.reuse ;  /* 0x000000ffff087224 */ /* 0x100fe200078e0010 */
[----:B------:R-:W4:Y:S01]  /*2200*/  @!P4 LDG.E R12, desc[UR8][R4.64+0x180] ;  /* 0x00018008040cc981 */ /* 0x000f22000c1e1900 */
[----:B------:R-:W-:Y:S01]  /*2210*/  IMAD.MOV.U32 R18, RZ, RZ, R16 ;  /* 0x000000ffff127224 */ /* 0x000fe200078e0010 */
[----:B------:R-:W-:Y:S01]  /*2220*/  ISETP.GE.U32.AND P4, PT, R7, R0, PT ;  /* 0x000000000700720c */ /* 0x000fe20003f86070 */
[----:B------:R-:W-:-:S02]  /*2230*/  VIADD R7, R3, 0x180 ;  /* 0x0000018003077836 */ /* 0x000fc40000000000 */
[----:B------:R-:W4:Y:S01]  /*2240*/  @!P5 LDG.E R8, desc[UR8][R4.64+0x80] ;  /* 0x000080080408d981 */ /* 0x000f22000c1e1900 */
[-C--:B------:R-:W-:Y:S01]  /*2250*/  ISETP.GE.U32.AND P5, PT, R9, R0.reuse, PT ;  /* 0x000000000900720c */ /* 0x080fe20003fa6070 */
[--C-:B------:R-:W-:Y:S02]  /*2260*/  IMAD.MOV.U32 R20, RZ, RZ, R16.reuse ;  /* 0x000000ffff147224 */ /* 0x100fe400078e0010 */
[----:B------:R-:W4:Y:S01]  /*2270*/  @!P2 LDG.E R18, desc[UR8][R4.64+0x280] ;  /* 0x000280080412a981 */ /* 0x000f22000c1e1900 */
[-C--:B------:R-:W-:Y:S01]  /*2280*/  ISETP.GE.U32.AND P2, PT, R7, R0.reuse, PT ;  /* 0x000000000700720c */ /* 0x080fe20003f46070 */
[C---:B------:R-:W-:Y:S02]  /*2290*/  VIADD R7, R3.reuse, 0x1a0 ;  /* 0x000001a003077836 */ /* 0x040fe40000000000 */
[--C-:B------:R-:W-:Y:S01]  /*22a0*/  IMAD.MOV.U32 R14, RZ, RZ, R16.reuse ;  /* 0x000000ffff0e7224 */ /* 0x100fe200078e0010 */
[----:B------:R-:W4:Y:S01]  /*22b0*/  @!P1 LDG.E R20, desc[UR8][R4.64+0x300] ;  /* 0x0003000804149981 */ /* 0x000f22000c1e1900 */
[----:B------:R-:W-:Y:S01]  /*22c0*/  VIADD R9, R3, 0x160 ;  /* 0x0000016003097836 */ /* 0x000fe20000000000 */
[----:B------:R-:W-:Y:S01]  /*22d0*/  ISETP.GE.U32.AND P1, PT, R7, R0, PT ;  /* 0x000000000700720c */ /* 0x000fe20003f26070 */
[----:B------:R-:W-:-:S02]  /*22e0*/  IMAD.MOV.U32 R24, RZ, RZ, R16 ;  /* 0x000000ffff187224 */ /* 0x000fc400078e0010 */
[----:B------:R-:W-:Y:S01]  /*22f0*/  VIADD R7, R3, 0x1e0 ;  /* 0x000001e003077836 */ /* 0x000fe20000000000 */
[----:B------:R-:W4:Y:S01]  /*2300*/  @!P3 LDG.E R14, desc[UR8][R4.64+0x200] ;  /* 0x00020008040eb981 */ /* 0x000f22000c1e1900 */
[--C-:B------:R-:W-:Y:S01]  /*2310*/  IMAD.MOV.U32 R22, RZ, RZ, R16.reuse ;  /* 0x000000ffff167224 */ /* 0x100fe200078e0010 */
[-C--:B------:R-:W-:Y:S01]  /*2320*/  ISETP.GE.U32.AND P3, PT, R9, R0.reuse, PT ;  /* 0x000000000900720c */ /* 0x080fe20003f66070 */
[----:B------:R-:W-:Y:S01]  /*2330*/  VIADD R9, R3, 0x1c0 ;  /* 0x000001c003097836 */ /* 0x000fe20000000000 */
[----:B------:R-:W4:Y:S01]  /*2340*/  @!P5 LDG.E R24, desc[UR8][R4.64+0x400] ;  /* 0x000400080418d981 */ /* 0x000f22000c1e1900 */
[--C-:B------:R-:W-:Y:S01]  /*2350*/  IMAD.MOV.U32 R26, RZ, RZ, R16.reuse ;  /* 0x000000ffff1a7224 */ /* 0x100fe200078e0010 */
[-C--:B------:R-:W-:Y:S01]  /*2360*/  ISETP.GE.U32.AND P5, PT, R7, R0.reuse, PT ;  /* 0x000000000700720c */ /* 0x080fe20003fa6070 */
[----:B------:R-:W-:Y:S01]  /*2370*/  VIADD R7, R3, 0x200 ;  /* 0x0000020003077836 */ /* 0x000fe20000000000 */
[----:B------:R-:W4:Y:S01]  /*2380*/  @!P6 LDG.E R22, desc[UR8][R4.64+0x380] ;  /* 0x000380080416e981 */ /* 0x000f22000c1e1900 */
[----:B------:R-:W-:Y:S01]  /*2390*/  ISETP.GE.U32.AND P6, PT, R9, R0, PT ;  /* 0x000000000900720c */ /* 0x000fe20003fc6070 */
[----:B------:R-:W-:-:S02]  /*23a0*/  IMAD.MOV.U32 R28, RZ, RZ, R16 ;  /* 0x000000ffff1c7224 */ /* 0x000fc400078e0010 */
[--C-:B------:R-:W-:Y:S01]  /*23b0*/  IMAD.MOV.U32 R30, RZ, RZ, R16.reuse ;  /* 0x000000ffff1e7224 */ /* 0x100fe200078e0010 */
[----:B------:R-:W4:Y:S01]  /*23c0*/  @!P0 LDG.E R26, desc[UR8][R4.64+0x480] ;  /* 0x00048008041a8981 */ /* 0x000f22000c1e1900 */
[-C--:B------:R-:W-:Y:S01]  /*23d0*/  ISETP.GE.U32.AND P0, PT, R7, R0.reuse, PT ;  /* 0x000000000700720c */ /* 0x080fe20003f06070 */
[C---:B------:R-:W-:Y:S02]  /*23e0*/  VIADD R9, R3.reuse, 0x220 ;  /* 0x0000022003097836 */ /* 0x040fe40000000000 */
[----:B------:R-:W-:Y:S01]  /*23f0*/  VIADD R7, R3, 0x240 ;  /* 0x0000024003077836 */ /* 0x000fe20000000000 */
[----:B------:R-:W4:Y:S01]  /*2400*/  @!P4 LDG.E R28, desc[UR8][R4.64+0x500] ;  /* 0x00050008041cc981 */ /* 0x000f22000c1e1900 */
[--C-:B------:R-:W-:Y:S01]  /*2410*/  IMAD.MOV.U32 R32, RZ, RZ, R16.reuse ;  /* 0x000000ffff207224 */ /* 0x100fe200078e0010 */
[-C--:B------:R-:W-:Y:S01]  /*2420*/  ISETP.GE.U32.AND P4, PT, R9, R0.reuse, PT ;  /* 0x000000000900720c */ /* 0x080fe20003f86070 */
[--C-:B------:R-:W-:Y:S01]  /*2430*/  IMAD.MOV.U32 R34, RZ, RZ, R16.reuse ;  /* 0x000000ffff227224 */ /* 0x100fe200078e0010 */
[----:B------:R-:W4:Y:S01]  /*2440*/  @!P3 LDG.E R30, desc[UR8][R4.64+0x580] ;  /* 0x00058008041eb981 */ /* 0x000f22000c1e1900 */
[----:B------:R-:W-:Y:S01]  /*2450*/  IMAD.MOV.U32 R36, RZ, RZ, R16 ;  /* 0x000000ffff247224 */ /* 0x000fe200078e0010 */
[----:B------:R-:W-:Y:S01]  /*2460*/  ISETP.GE.U32.AND P3, PT, R7, R0, PT ;  /* 0x000000000700720c */ /* 0x000fe20003f66070 */
[C---:B------:R-:W-:Y:S01]  /*2470*/  VIADD R7, R3.reuse, 0x260 ;  /* 0x0000026003077836 */ /* 0x040fe20000000000 */
[----:B------:R-:W4:Y:S01]  /*2480*/  @!P2 LDG.E R32, desc[UR8][R4.64+0x600] ;  /* 0x000600080420a981 */ /* 0x000f22000c1e1900 */
[----:B------:R-:W-:-:S03]  /*2490*/  VIADD R9, R3, 0x280 ;  /* 0x0000028003097836 */ /* 0x000fc60000000000 */
[----:B------:R-:W4:Y:S01]  /*24a0*/  @!P1 LDG.E R34, desc[UR8][R4.64+0x680] ;  /* 0x0006800804229981 */ /* 0x000f22000c1e1900 */
[-C--:B------:R-:W-:Y:S02]  /*24b0*/  ISETP.GE.U32.AND P2, PT, R7, R0.reuse, PT ;  /* 0x000000000700720c */ /* 0x080fe40003f46070 */
[-C--:B------:R-:W-:Y:S01]  /*24c0*/  ISETP.GE.U32.AND P1, PT, R9, R0.reuse, PT ;  /* 0x000000000900720c */ /* 0x080fe20003f26070 */
[----:B------:R-:W4:Y:S01]  /*24d0*/  @!P6 LDG.E R36, desc[UR8][R4.64+0x700] ;  /* 0x000700080424e981 */ /* 0x000f22000c1e1900 */
[----:B------:R-:W-:Y:S01]  /*24e0*/  ISETP.GE.U32.AND P6, PT, R39, R0, PT ;  /* 0x000000002700720c */ /* 0x000fe20003fc6070 */
[--C-:B------:R-:W-:Y:S02]  /*24f0*/  IMAD.MOV.U32 R46, RZ, RZ, R16.reuse ;  /* 0x000000ffff2e7224 */ /* 0x100fe400078e0010 */
[--C-:B------:R-:W-:Y:S02]  /*2500*/  IMAD.MOV.U32 R48, RZ, RZ, R16.reuse ;  /* 0x000000ffff307224 */ /* 0x100fe400078e0010 */
[----:B------:R-:W-:-:S02]  /*2510*/  IMAD.MOV.U32 R50, RZ, RZ, R16 ;  /* 0x000000ffff327224 */ /* 0x000fc400078e0010 */
        /* <DEDUP_REMOVED lines=13> */
[----:B------:R-:W-:Y:S01]  /*25f0*/  UMOV UR4, 0x400 ;  /* 0x0000040000047882 */ /* 0x000fe20000000000 */
[----:B------:R-:W-:Y:S01]  /*2600*/  ISETP.NE.AND P0, PT, R42, RZ, PT ;  /* 0x000000ff2a00720c */ /* 0x000fe20003f05270 */
[----:B-1----:R-:W-:-:S02]  /*2610*/  ULEA UR4, UR5, UR4, 0x18 ;  /* 0x0000000405047291 */ /* 0x002fc4000f8ec0ff */
[----:B0-----:R-:W-:-:S05]  /*2620*/  IMAD R41, R43, 0x2c0, R38 ;  /* 0x000002c02b297824 */ /* 0x001fca00078e0226 */
        /* <DEDUP_REMOVED lines=39> */
[----:B------:R-:W-:Y:S02]  /*28a0*/  ISETP.NE.AND P1, PT, R38, 0x1f, PT ;  /* 0x0000001f2600780c */ /* 0x000fe40003f25270 */
[----:B---3--:R-:W-:Y:S02]  /*28b0*/  IADD3 R16, PT, PT, R8, R7, R16 ;  /* 0x0000000708107210 */ /* 0x008fe40007ffe010 */
[----:B------:R-:W-:Y:S02]  /*28c0*/  ISETP.NE.AND P2, PT, R43, 0xb, PT ;  /* 0x0000000b2b00780c */ /* 0x000fe40003f45270 */
        /* <DEDUP_REMOVED lines=52> */
[----:B------:R-:W-:Y:S02]  /*2c10*/  ISETP.NE.AND P1, PT, R38, RZ, PT ;  /* 0x000000ff2600720c */ /* 0x000fe40003f25270 */
[----:B------:R-:W-:Y:S01]  /*2c20*/  SEL R16, R25, R16, !P0 ;  /* 0x0000001019107207 */ /* 0x000fe20004000000 */
[----:B------:R-:W-:Y:S01]  /*2c30*/  @!P2 IMAD.IADD R16, R26, 0x1, R25 ;  /* 0x000000011a10a824 */ /* 0x000fe200078e0219 */
[----:B------:R-:W-:-:S02]  /*2c40*/  ISETP.GE.U32.AND P0, PT, R2, 0x20, PT ;  /* 0x000000200200780c */ /* 0x000fc40003f06070 */
[----:B------:R-:W-:Y:S02]  /*2c50*/  SEL R37, R37, RZ, P1 ;  /* 0x000000ff25257207 */ /* 0x000fe40000800000 */
[----:B------:R-:W-:-:S04]  /*2c60*/  SEL R17, R16, RZ, P0 ;  /* 0x000000ff10117207 */ /* 0x000fc80000000000 */
[----:B-----5:R-:W-:Y:S01]  /*2c70*/  IADD3 R44, PT, PT, R17, R37, R44 ;  /* 0x00000025112c7210 */ /* 0x020fe20007ffe02c */
[----:B------:R-:W-:Y:S06]  /*2c80*/  BRA `(.L_x_241) ;  /* 0x0000000c00e87947 */ /* 0x000fec0003800000 */
.L_x_240:
[----:B0-2---:R-:W-:Y:S02]  /*2c90*/  IADD3 R16, PT, PT, R6, R5, R4 ;  /* 0x0000000506107210 */ /* 0x005fe40007ffe004 */
[----:B------:R-:W-:Y:S02]  /*2ca0*/  ISETP.NE.AND P1, PT, R38, 0x1f, PT ;  /* 0x0000001f2600780c */ /* 0x000fe40003f25270 */
        /* <DEDUP_REMOVED lines=52> */
[----:B------:R-:W-:Y:S01]  /*2ff0*/  SEL R16, R23, R16, !P0 ;  /* 0x0000001017107207 */ /* 0x000fe20004000000 */
[----:B------:R-:W-:Y:S01]  /*3000*/  IMAD.IADD R23, R44, 0x1, -R37 ;  /* 0x000000012c177824 */ /* 0x000fe200078e0a25 */
[C---:B------:R-:W-:Y:S02]  /*3010*/  ISETP.NE.AND P0, PT, R43.reuse, 0xa, PT ;  /* 0x0000000a2b00780c */ /* 0x040fe40003f05270 */
[----:B------:R-:W-:Y:S02]  /*3020*/  SEL R16, R24, R16, !P1 ;  /* 0x0000001018107207 */ /* 0x000fe40004800000 */
[----:B------:R-:W-:Y:S02]  /*3030*/  ISETP.NE.AND P1, PT, R43, 0xb, PT ;  /* 0x0000000b2b00780c */ /* 0x000fe40003f25270 */
[----:B------:R-:W-:Y:S02]  /*3040*/  SEL R16, R25, R16, !P0 ;  /* 0x0000001019107207 */ /* 0x000fe40004000000 */
[----:B------:R-:W-:-:S02]  /*3050*/  ISETP.GT.U32.AND P0, PT, R2, 0x1f, PT ;  /* 0x0000001f0200780c */ /* 0x000fc40003f04070 */
[----:B------:R-:W-:Y:S02]  /*3060*/  SEL R17, R23, RZ, P2 ;  /* 0x000000ff17117207 */ /* 0x000fe40001000000 */
        /* <DEDUP_REMOVED lines=20> */
.L_x_287:
[----:B------:R-:W-:Y:S05]  /*31b0*/  @!P0 BRA `(.L_x_244) ;  /* 0x0000000000748947 */ /* 0x000fea0003800000 */
[----:B------:R-:W-:-:S07]  /*31c0*/  IMAD.MOV.U32 R20, RZ, RZ, 0x3b8 ;  /* 0x000003b8ff147424 */ /* 0x000fce00078e00ff */
.L_x_246:
        /* <DEDUP_REMOVED lines=27> */
.L_x_290:
[----:B------:R-:W-:Y:S05]  /*3380*/  @P0 BRA `(.L_x_246) ;  /* 0xfffffffc00900947 */ /* 0x000fea000383ffff */
.L_x_244:
[----:B------:R-:W-:Y:S01]  /*3390*/  UMOV UR5, 0xffffffff ;  /* 0xffffffff00057882 */ /* 0x000fe20000000000 */
[----:B------:R-:W-:Y:S02]  /*33a0*/  ISETP.NE.AND P0, PT, R18, 0x65, PT ;  /* 0x000000651200780c */ /* 0x000fe40003f05270 */
[----:B------:R-:W-:Y:S11]  /*33b0*/  BRA.DIV UR5, `(.L_x_247) ;  /* 0x0000001e05047947 */ /* 0x000ff6000b800000 */
[----:B------:R-:W0:Y:S01]  /*33c0*/  S2R R26, SR_GEMASK ;  /* 0x00000000001a7919 */ /* 0x000e220000003c00 */
[----:B------:R-:W-:Y:S01]  /*33d0*/  VOTE.ANY R21, PT, !P0 ;  /* 0x0000000000157806 */ /* 0x000fe200040e0100 */
[----:B------:R-:W-:-:S03]  /*33e0*/  VIADD R17, R38, 0x2 ;  /* 0x0000000226117836 */ /* 0x000fc60000000000 */
[----:B0-----:R-:W-:-:S05]  /*33f0*/  LOP3.LUT R21, R21, 0x80000000, R26, 0xec, !PT ;  /* 0x8000000015157812 */ /* 0x001fca00078eec1a */
[----:B------:R-:W-:-:S05]  /*3400*/  VIADD R16, R21, 0xffffffff ;  /* 0xffffffff15107836 */ /* 0x000fca0000000000 */
[----:B------:R-:W-:Y:S01]  /*3410*/  LOP3.LUT R16, R21, R16, RZ, 0xc, !PT ;  /* 0x0000001015107212 */ /* 0x000fe200078e0cff */
[----:B------:R-:W-:-:S03]  /*3420*/  VIADD R21, R38, 0x10 ;  /* 0x0000001026157836 */ /* 0x000fc60000000000 */
[----:B------:R-:W0:Y:S02]  /*3430*/  POPC R20, R16 ;  /* 0x0000001000147309 */ /* 0x000e240000000000 */
[----:B0-----:R-:W0:Y:S01]  /*3440*/  SHFL.DOWN PT, R22, R19, 0x1, R20 ;  /* 0x0820000013167989 */ /* 0x001e2200000e0014 */
[-C--:B------:R-:W-:Y:S02]  /*3450*/  ISETP.GE.AND P0, PT, R38, R20.reuse, PT ;  /* 0x000000142600720c */ /* 0x080fe40003f06270 */
[-C--:B------:R-:W-:Y:S02]  /*3460*/  ISETP.GT.AND P2, PT, R21, R20.reuse, PT ;  /* 0x000000141500720c */ /* 0x080fe40003f44270 */
[----:B0-----:R-:W-:Y:S02]  /*3470*/  SEL R22, R22, RZ, !P0 ;  /* 0x000000ff16167207 */ /* 0x001fe40004000000 */
[----:B------:R-:W-:Y:S01]  /*3480*/  ISETP.GT.AND P0, PT, R17, R20, PT ;  /* 0x000000141100720c */ /* 0x000fe20003f04270 */
[----:B------:R-:W-:-:S02]  /*3490*/  VIADD R17, R38, 0x4 ;  /* 0x0000000426117836 */ /* 0x000fc40000000000 */
        /* <DEDUP_REMOVED lines=8> */
[----:B------:R-:W-:Y:S02]  /*3520*/  ISETP.GT.AND P0, PT, R17, R20, PT ;  /* 0x000000141100720c */ /* 0x000fe40003f04270 */
[----:B------:R-:W0:Y:S01]  /*3530*/  LDC.64 R16, c[0x0][0x390] ;  /* 0x0000e400ff107b82 */ /* 0x000e220000000a00 */
[----:B------:R-:W-:-:S05]  /*3540*/  IMAD.IADD R19, R45, 0x1, R22 ;  /* 0x000000012d137824 */ /* 0x000fca00078e0216 */
[----:B------:R-:W1:Y:S01]  /*3550*/  SHFL.DOWN PT, R22, R19, 0x8, R20 ;  /* 0x0900000013167989 */ /* 0x000e6200000e0014 */
[----:B0-----:R-:W-:-:S05]  /*3560*/  IADD3 R44, P3, PT, R16, 0x100, RZ ;  /* 0x00000100102c7810 */ /* 0x001fca0007f7e0ff */
[----:B------:R-:W-:Y:S01]  /*3570*/  IMAD.X R45, RZ, RZ, R17, P3 ;  /* 0x000000ffff2d7224 */ /* 0x000fe200018e0611 */
[----:B-1----:R-:W-:Y:S02]  /*3580*/  SEL R22, R22, RZ, !P0 ;  /* 0x000000ff16167207 */ /* 0x002fe40004000000 */
[----:B------:R-:W-:-:S03]  /*3590*/  ISETP.NE.AND P0, PT, R18, 0x65, PT ;  /* 0x000000651200780c */ /* 0x000fc60003f05270 */
[----:B------:R-:W-:-:S05]  /*35a0*/  IMAD.IADD R43, R19, 0x1, R22 ;  /* 0x00000001132b7824 */ /* 0x000fca00078e0216 */
[----:B------:R-:W0:Y:S05]  /*35b0*/  SHFL.DOWN PT, R22, R43, 0x10, R20 ;  /* 0x0a0000002b167989 */ /* 0x000e2a00000e0014 */
[----:B------:R-:W-:Y:S02]  /*35c0*/  VOTE.ALL P0, P0 ;  /* 0x0000000000ff7806 */ /* 0x000fe40000000000 */
[----:B0-----:R-:W-:-:S05]  /*35d0*/  SEL R22, R22, RZ, !P2 ;  /* 0x000000ff16167207 */ /* 0x001fca0005000000 */
[----:B------:R-:W-:-:S07]  /*35e0*/  IMAD.IADD R46, R43, 0x1, R22 ;  /* 0x000000012b2e7824 */ /* 0x000fce00078e0216 */
.L_x_299:
[----:B------:R-:W-:Y:S05]  /*35f0*/  @!P0 BRA `(.L_x_248) ;  /* 0x00000004002c8947 */ /* 0x000fea0003800000 */
[----:B------:R-:W-:-:S07]  /*3600*/  IMAD.MOV.U32 R43, RZ, RZ, 0x3b8 ;  /* 0x000003b8ff2b7424 */ /* 0x000fce00078e00ff */
.L_x_254:
        /* <DEDUP_REMOVED lines=8> */
.L_x_302:
[----:B------:R-:W-:Y:S05]  /*3690*/  @!P0 BRA `(.L_x_250) ;  /* 0x0000000000748947 */ /* 0x000fea0003800000 */
[----:B------:R-:W-:-:S07]  /*36a0*/  IMAD.MOV.U32 R20, RZ, RZ, R43 ;  /* 0x000000ffff147224 */ /* 0x000fce00078e002b */
.L_x_252:
        /* <DEDUP_REMOVED lines=27> */
.L_x_305:
[----:B------:R-:W-:Y:S05]  /*3860*/  @P0 BRA `(.L_x_252) ;  /* 0xfffffffc00900947 */ /* 0x000fea000383ffff */
.L_x_250:
[----:B------:R-:W-:Y:S01]  /*3870*/  UMOV UR5, 0xffffffff ;  /* 0xffffffff00057882 */ /* 0x000fe20000000000 */
[----:B------:R-:W-:Y:S02]  /*3880*/  ISETP.NE.AND P0, PT, R18, 0x65, PT ;  /* 0x000000651200780c */ /* 0x000fe40003f05270 */
[----:B------:R-:W-:Y:S11]  /*3890*/  BRA.DIV UR5, `(.L_x_253) ;  /* 0x0000001e05107947 */ /* 0x000ff6000b800000 */
[----:B------:R-:W-:Y:S01]  /*38a0*/  VOTE.ANY R21, PT, !P0 ;  /* 0x0000000000157806 */ /* 0x000fe200040e0100 */
[----:B------:R-:W-:Y:S02]  /*38b0*/  VIADD R17, R38, 0x2 ;  /* 0x0000000226117836 */ /* 0x000fe40000000000 */
[----:B------:R-:W-:Y:S01]  /*38c0*/  VIADD R37, R37, 0xffffffe0 ;  /* 0xffffffe025257836 */ /* 0x000fe20000000000 */
[----:B------:R-:W-:-:S05]  /*38d0*/  LOP3.LUT R21, R21, 0x80000000, R26, 0xec, !PT ;  /* 0x8000000015157812 */ /* 0x000fca00078eec1a */
[----:B------:R-:W-:-:S05]  /*38e0*/  VIADD R16, R21, 0xffffffff ;  /* 0xffffffff15107836 */ /* 0x000fca0000000000 */
[----:B------:R-:W-:-:S04]  /*38f0*/  LOP3.LUT R16, R21, R16, RZ, 0xc, !PT ;  /* 0x0000001015107212 */ /* 0x000fc800078e0cff */
        /* <DEDUP_REMOVED lines=16> */
[----:B------:R-:W-:-:S03]  /*3a00*/  IMAD.IADD R19, R49, 0x1, R22 ;  /* 0x0000000131137824 */ /* 0x000fc600078e0216 */
[----:B------:R-:W-:Y:S02]  /*3a10*/  ISETP.GT.AND P2, PT, R17, R20, PT ;  /* 0x000000141100720c */ /* 0x000fe40003f44270 */
        /* <DEDUP_REMOVED lines=8> */
.L_x_314:
[----:B------:R-:W-:Y:S05]  /*3aa0*/  @P0 BRA `(.L_x_254) ;  /* 0xfffffff800d80947 */ /* 0x000fea000383ffff */
.L_x_248:
        /* <DEDUP_REMOVED lines=15> */
.L_x_242:
        /* <DEDUP_REMOVED lines=9> */
.L_x_241:
[----:B------:R-:W-:Y:S01]  /*3c30*/  IMAD.IADD R45, R4, 0x1, R44 ;  /* 0x00000001042d7824 */ /* 0x000fe200078e022c */
[----:B------:R-:W-:Y:S01]  /*3c40*/  BAR.SYNC.DEFER_BLOCKING 0x0 ;  /* 0x0000000000007b1d */ /* 0x000fe20000010000 */
[----:B------:R-:W-:Y:S02]  /*3c50*/  ISETP.NE.AND P0, PT, R2, RZ, PT ;  /* 0x000000ff0200720c */ /* 0x000fe40003f05270 */
[----:B------:R-:W-:-:S05]  /*3c60*/  IMAD.IADD R4, R5, 0x1, R45 ;  /* 0x0000000105047824 */ /* 0x000fca00078e022d */
[----:B------:R-:W0:Y:S01]  /*3c70*/  S2UR UR5, SR_CTAID.X ;  /* 0x00000000000579c3 */ /* 0x000e220000002500 */
[----:B------:R-:W-:Y:S01]  /*3c80*/  IMAD.IADD R5, R6, 0x1, R4 ;  /* 0x0000000106057824 */ /* 0x000fe200078e0204 */
[----:B------:R-:W1:Y:S03]  /*3c90*/  LDCU.64 UR6, c[0x0][0x388] ;  /* 0x00007100ff0677ac */ /* 0x000e660008000a00 */
[----:B------:R-:W-:-:S04]  /*3ca0*/  IMAD.IADD R6, R7, 0x1, R5 ;  /* 0x0000000107067824 */ /* 0x000fc800078e0205 */
[----:B------:R-:W-:-:S04]  /*3cb0*/  IMAD.IADD R7, R8, 0x1, R6 ;  /* 0x0000000108077824 */ /* 0x000fc800078e0206 */
[----:B------:R-:W-:-:S04]  /*3cc0*/  IMAD.IADD R8, R9, 0x1, R7 ;  /* 0x0000000109087824 */ /* 0x000fc800078e0207 */
[----:B------:R-:W-:Y:S01]  /*3cd0*/  IMAD.IADD R9, R10, 0x1, R8 ;  /* 0x000000010a097824 */ /* 0x000fe200078e0208 */
[----:B------:R-:W-:Y:S03]  /*3ce0*/  STS.64 [R40], R44 ;  /* 0x0000002c28007388 */ /* 0x000fe60000000a00 */
[----:B------:R-:W-:Y:S01]  /*3cf0*/  IMAD.IADD R10, R11, 0x1, R9 ;  /* 0x000000010b0a7824 */ /* 0x000fe200078e0209 */
[----:B------:R2:W-:Y:S03]  /*3d00*/  STS.64 [R40+0x8], R4 ;  /* 0x0000080428007388 */ /* 0x0005e60000000a00 */
[----:B------:R-:W-:Y:S01]  /*3d10*/  IMAD.IADD R11, R12, 0x1, R10 ;  /* 0x000000010c0b7824 */ /* 0x000fe200078e020a */
[----:B------:R3:W-:Y:S03]  /*3d20*/  STS.64 [R40+0x10], R6 ;  /* 0x0000100628007388 */ /* 0x0007e60000000a00 */
[----:B------:R-:W-:Y:S01]  /*3d30*/  IMAD.IADD R12, R13, 0x1, R11 ;  /* 0x000000010d0c7824 */ /* 0x000fe200078e020b */
[----:B------:R-:W-:Y:S03]  /*3d40*/  STS.64 [R40+0x18], R8 ;  /* 0x0000180828007388 */ /* 0x000fe60000000a00 */
[----:B------:R-:W-:Y:S01]  /*3d50*/  IMAD.IADD R13, R14, 0x1, R12 ;  /* 0x000000010e0d7824 */ /* 0x000fe200078e020c */
[----:B------:R-:W-:Y:S01]  /*3d60*/  STS.64 [R40+0x20], R10 ;  /* 0x0000200a28007388 */ /* 0x000fe20000000a00 */
[----:B--2---:R-:W0:Y:S02]  /*3d70*/  LDC R4, c[0x0][0x398] ;  /* 0x0000e600ff047b82 */ /* 0x004e240000000800 */
[----:B------:R-:W-:Y:S01]  /*3d80*/  IMAD.IADD R14, R15, 0x1, R13 ;  /* 0x000000010f0e7824 */ /* 0x000fe200078e020d */
[----:B------:R2:W-:Y:S03]  /*3d90*/  STS.64 [R40+0x28], R12 ;  /* 0x0000280c28007388 */ /* 0x0005e60000000a00 */
[----:B------:R-:W-:Y:S01]  /*3da0*/  IMAD.IADD R15, R28, 0x1, R14 ;  /* 0x000000011c0f7824 */ /* 0x000fe200078e020e */
[----:B------:R-:W4:Y:S03]  /*3db0*/  S2R R5, SR_TID.X ;  /* 0x0000000000057919 */ /* 0x000f260000002100 */
[----:B------:R-:W-:Y:S01]  /*3dc0*/  IMAD.IADD R16, R29, 0x1, R15 ;  /* 0x000000011d107824 */ /* 0x000fe200078e020f */
[----:B------:R-:W-:Y:S03]  /*3dd0*/  STS.64 [R40+0x30], R14 ;  /* 0x0000300e28007388 */ /* 0x000fe60000000a00 */
[----:B------:R-:W-:Y:S01]  /*3de0*/  IMAD.IADD R17, R30, 0x1, R16 ;  /* 0x000000011e117824 */ /* 0x000fe200078e0210 */
[----:B---3--:R-:W3:Y:S03]  /*3df0*/  S2R R6, SR_TID.X ;  /* 0x0000000000067919 */ /* 0x008ee60000002100 */
[----:B------:R-:W-:Y:S01]  /*3e00*/  IMAD.IADD R18, R31, 0x1, R17 ;  /* 0x000000011f127824 */ /* 0x000fe200078e0211 */
[----:B------:R-:W-:Y:S03]  /*3e10*/  STS.64 [R40+0x38], R16 ;  /* 0x0000381028007388 */ /* 0x000fe60000000a00 */
[----:B------:R-:W-:-:S02]  /*3e20*/  IMAD.IADD R19, R32, 0x1, R18 ;  /* 0x0000000120137824 */ /* 0x000fc400078e0212 */
[----:B0-----:R-:W-:Y:S02]  /*3e30*/  VIADD R4, R4, UR5 ;  /* 0x0000000504047c36 */ /* 0x001fe40008000000 */
[----:B------:R-:W-:Y:S01]  /*3e40*/  IMAD.IADD R20, R33, 0x1, R19 ;  /* 0x0000000121147824 */ /* 0x000fe200078e0213 */
[----:B------:R-:W-:Y:S01]  /*3e50*/  STS.64 [R40+0x40], R18 ;  /* 0x0000401228007388 */ /* 0x000fe20000000a00 */
[----:B--2---:R-:W-:Y:S02]  /*3e60*/  IMAD R12, R4, 0x2100, RZ ;  /* 0x00002100040c7824 */ /* 0x004fe400078e02ff */
[----:B------:R-:W-:-:S04]  /*3e70*/  IMAD.IADD R21, R34, 0x1, R20 ;  /* 0x0000000122157824 */ /* 0x000fc800078e0214 */
[----:B------:R-:W-:Y:S01]  /*3e80*/  IMAD.IADD R22, R35, 0x1, R21 ;  /* 0x0000000123167824 */ /* 0x000fe200078e0215 */
[----:B------:R-:W-:Y:S03]  /*3e90*/  STS.64 [R40+0x48], R20 ;  /* 0x0000481428007388 */ /* 0x000fe60000000a00 */
[----:B------:R-:W-:Y:S01]  /*3ea0*/  IMAD.IADD R23, R36, 0x1, R22 ;  /* 0x0000000124177824 */ /* 0x000fe200078e0216 */
[C---:B----4-:R-:W-:Y:S02]  /*3eb0*/  LOP3.LUT R4, R5.reuse, 0x1f, RZ, 0xc0, !PT ;  /* 0x0000001f05047812 */ /* 0x050fe400078ec0ff */
[----:B------:R-:W-:Y:S02]  /*3ec0*/  LOP3.LUT R10, R5, 0x3e0, RZ, 0xc0, !PT ;  /* 0x000003e0050a7812 */ /* 0x000fe400078ec0ff */
[----:B------:R-:W-:Y:S01]  /*3ed0*/  STS.64 [R40+0x50], R22 ;  /* 0x0000501628007388 */ /* 0x000fe20000000a00 */
[----:B------:R-:W-:-:S03]  /*3ee0*/  NOP ;  /* 0x0000000000007918 */ /* 0x000fc60000000000 */
[----:B------:R-:W-:Y:S01]  /*3ef0*/  LDS R45, [R41] ;  /* 0x00000000292d7984 */ /* 0x000fe20000000800 */
[----:B---3--:R-:W-:Y:S01]  /*3f00*/  LOP3.LUT R8, R6, 0x3e0, RZ, 0xc0, !PT ;  /* 0x000003e006087812 */ /* 0x008fe200078ec0ff */
[----:B------:R-:W-:Y:S02]  /*3f10*/  IMAD R10, R10, 0x16, R4 ;  /* 0x000000160a0a7824 */ /* 0x000fe400078e0204 */
        /* <DEDUP_REMOVED lines=20> */
[----:B------:R0:W-:Y:S04]  /*4060*/  LDS R25, [R41+0xa80] ;  /* 0x000a800029197984 */ /* 0x0001e80000000800 */
[----:B------:R2:W-:Y:S01]  /*4070*/  @!P0 STS [UR4+0x8400], R0 ;  /* 0x00840000ff008988 */ /* 0x0005e20008000804 */
[----:B------:R-:W-:Y:S01]  /*4080*/  BAR.SYNC.DEFER_BLOCKING 0x0 ;  /* 0x0000000000007b1d */ /* 0x000fe20000010000 */
[----:B0-----:R-:W-:Y:S01]  /*4090*/  LOP3.LUT R41, R6, 0x1f, RZ, 0xc0, !PT ;  /* 0x0000001f06297812 */ /* 0x001fe200078ec0ff */
[----:B------:R-:W-:Y:S01]  /*40a0*/  VIADD R6, R10, 0x60 ;  /* 0x000000600a067836 */ /* 0x000fe20000000000 */
[----:B------:R-:W-:-:S03]  /*40b0*/  IADD3 R5, P0, PT, R12, R3, RZ ;  /* 0x000000030c057210 */ /* 0x000fc60007f1e0ff */
[----:B------:R-:W-:Y:S02]  /*40c0*/  IMAD R8, R8, 0x16, R41 ;  /* 0x0000001608087824 */ /* 0x000fe400078e0229 */
[----:B--2---:R-:W-:Y:S01]  /*40d0*/  IMAD.X R0, RZ, RZ, RZ, P0 ;  /* 0x000000ffff007224 */ /* 0x004fe200000e06ff */
[----:B-1----:R-:W-:Y:S01]  /*40e0*/  LEA R4, P0, R5, UR6, 0x2 ;  /* 0x0000000605047c11 */ /* 0x002fe2000f8010ff */
[----:B------:R-:W-:-:S03]  /*40f0*/  VIADD R41, R10, 0x20 ;  /* 0x000000200a297836 */ /* 0x000fc60000000000 */
[----:B------:R-:W-:Y:S01]  /*4100*/  LEA.HI.X R5, R5, UR7, R0, 0x2, P0 ;  /* 0x0000000705057c11 */ /* 0x000fe200080f1400 */
[C---:B------:R-:W-:Y:S01]  /*4110*/  VIADD R0, R8.reuse, 0xc0 ;  /* 0x000000c008007836 */ /* 0x040fe20000000000 */
[----:B------:R-:W0:Y:S02]  /*4120*/  LDS R2, [UR4+0x8400] ;  /* 0x00840004ff027984 */ /* 0x000e240008000800 */
[-C--:B0-----:R-:W-:Y:S01]  /*4130*/  ISETP.GE.AND P6, PT, R3, R2.reuse, PT ;  /* 0x000000020300720c */ /* 0x081fe20003fc6270 */
[C---:B------:R-:W-:Y:S01]  /*4140*/  VIADD R3, R8.reuse, 0x80 ;  /* 0x0000008008037836 */ /* 0x040fe20000000000 */
[-C--:B------:R-:W-:Y:S01]  /*4150*/  ISETP.GE.AND P5, PT, R41, R2.reuse, PT ;  /* 0x000000022900720c */ /* 0x080fe20003fa6270 */
[----:B------:R-:W-:Y:S01]  /*4160*/  VIADD R41, R8, 0xa0 ;  /* 0x000000a008297836 */ /* 0x000fe20000000000 */
[-C--:B------:R-:W-:Y:S01]  /*4170*/  ISETP.GE.AND P0, PT, R6, R2.reuse, PT ;  /* 0x000000020600720c */ /* 0x080fe20003f06270 */
[C---:B------:R-:W-:Y:S01]  /*4180*/  VIADD R6, R8.reuse, 0xe0 ;  /* 0x000000e008067836 */ /* 0x040fe20000000000 */
[-C--:B------:R-:W-:Y:S01]  /*4190*/  ISETP.GE.AND P3, PT, R3, R2.reuse, PT ;  /* 0x000000020300720c */ /* 0x080fe20003f66270 */
[----:B------:R-:W-:Y:S01]  /*41a0*/  VIADD R3, R8, 0x100 ;  /* 0x0000010008037836 */ /* 0x000fe20000000000 */
[-C--:B------:R-:W-:Y:S01]  /*41b0*/  ISETP.GE.AND P2, PT, R0, R2.reuse, PT ;  /* 0x000000020000720c */ /* 0x080fe20003f46270 */
[----:B------:R-:W-:Y:S01]  /*41c0*/  VIADD R0, R10, 0x40 ;  /* 0x000000400a007836 */ /* 0x000fe20000000000 */
[-C--:B------:R-:W-:Y:S01]  /*41d0*/  ISETP.GE.AND P4, PT, R41, R2.reuse, PT ;  /* 0x000000022900720c */ /* 0x080fe20003f86270 */
[----:B------:R-:W-:Y:S01]  /*41e0*/  VIADD R41, R8, 0x120 ;  /* 0x0000012008297836 */ /* 0x000fe20000000000 */
[-C--:B------:R-:W-:Y:S01]  /*41f0*/  ISETP.GE.AND P1, PT, R6, R2.reuse, PT ;  /* 0x000000020600720c */ /* 0x080fe20003f26270 */
[----:B------:R-:W-:Y:S01]  /*4200*/  @!P6 STG.E desc[UR8][R4.64], R45 ;  /* 0x0000002d0400e986 */ /* 0x000fe2000c101908 */
[----:B------:R-:W-:Y:S01]  /*4210*/  ISETP.GE.AND P6, PT, R3, R2, PT ;  /* 0x000000020300720c */ /* 0x000fe20003fc6270 */
[----:B------:R-:W-:-:S02]  /*4220*/  VIADD R3, R10, 0x140 ;  /* 0x000001400a037836 */ /* 0x000fc40000000000 */
[----:B------:R-:W-:Y:S01]  /*4230*/  @!P5 STG.E desc[UR8][R4.64+0x80], R47 ;  /* 0x0000802f0400d986 */ /* 0x000fe2000c101908 */
[-C--:B------:R-:W-:Y:S01]  /*4240*/  ISETP.GE.AND P5, PT, R41, R2.reuse, PT ;  /* 0x000000022900720c */ /* 0x080fe20003fa6270 */
[C---:B------:R-:W-:Y:S02]  /*4250*/  VIADD R41, R10.reuse, 0x160 ;  /* 0x000001600a297836 */ /* 0x040fe40000000000 */
[----:B------:R-:W-:Y:S01]  /*4260*/  @!P0 STG.E desc[UR8][R4.64+0x180], R49 ;  /* 0x0001803104008986 */ /* 0x000fe2000c101908 */
[-C--:B------:R-:W-:Y:S01]  /*4270*/  ISETP.GE.AND P0, PT, R3, R2.reuse, PT ;  /* 0x000000020300720c */ /* 0x080fe20003f06270 */
[C---:B------:R-:W-:Y:S02]  /*4280*/  VIADD R3, R10.reuse, 0x180 ;  /* 0x000001800a037836 */ /* 0x040fe40000000000 */
[----:B------:R-:W-:Y:S01]  /*4290*/  @!P3 STG.E desc[UR8][R4.64+0x200], R51 ;  /* 0x000200330400b986 */ /* 0x000fe2000c101908 */
[----:B------:R-:W-:Y:S01]  /*42a0*/  ISETP.GE.AND P3, PT, R41, R2, PT ;  /* 0x000000022900720c */ /* 0x000fe20003f66270 */
[----:B------:R-:W-:-:S02]  /*42b0*/  VIADD R41, R10, 0x1a0 ;  /* 0x000001a00a297836 */ /* 0x000fc40000000000 */
[----:B------:R-:W-:Y:S01]  /*42c0*/  @!P2 STG.E desc[UR8][R4.64+0x300], R43 ;  /* 0x0003002b0400a986 */ /* 0x000fe2000c101908 */
[-C--:B------:R-:W-:Y:S01]  /*42d0*/  ISETP.GE.AND P2, PT, R3, R2.reuse, PT ;  /* 0x000000020300720c */ /* 0x080fe20003f46270 */
[----:B------:R-:W-:Y:S02]  /*42e0*/  VIADD R3, R8, 0x1c0 ;  /* 0x000001c008037836 */ /* 0x000fe40000000000 */
[----:B------:R-:W-:Y:S01]  /*42f0*/  @!P4 STG.E desc[UR8][R4.64+0x280], R53 ;  /* 0x000280350400c986 */ /* 0x000fe2000c101908 */
[----:B------:R-:W-:-:S03]  /*4300*/  ISETP.GE.AND P4, PT, R0, R2, PT ;  /* 0x000000020000720c */ /* 0x000fc60003f86270 */
[----:B------:R0:W-:Y:S01]  /*4310*/  @!P1 STG.E desc[UR8][R4.64+0x380], R37 ;  /* 0x0003802504009986 */ /* 0x0001e2000c101908 */
[-C--:B------:R-:W-:Y:S01]  /*4320*/  ISETP.GE.AND P1, PT, R41, R2.reuse, PT ;  /* 0x000000022900720c */ /* 0x080fe20003f26270 */
[C---:B------:R-:W-:Y:S02]  /*4330*/  VIADD R41, R8.reuse, 0x1e0 ;  /* 0x000001e008297836 */ /* 0x040fe40000000000 */
[----:B------:R-:W-:Y:S01]  /*4340*/  @!P6 STG.E desc[UR8][R4.64+0x400], R35 ;  /* 0x000400230400e986 */ /* 0x000fe2000c101908 */
[-C--:B------:R-:W-:Y:S01]  /*4350*/  ISETP.GE.AND P6, PT, R3, R2.reuse, PT ;  /* 0x000000020300720c */ /* 0x080fe20003fc6270 */
[----:B------:R-:W-:Y:S02]  /*4360*/  VIADD R3, R8, 0x200 ;  /* 0x0000020008037836 */ /* 0x000fe40000000000 */
[----:B------:R1:W-:Y:S01]  /*4370*/  @!P5 STG.E desc[UR8][R4.64+0x480], R33 ;  /* 0x000480210400d986 */ /* 0x0003e2000c101908 */
[----:B------:R-:W-:Y:S01]  /*4380*/  ISETP.GE.AND P5, PT, R41, R2, PT ;  /* 0x000000022900720c */ /* 0x000fe20003fa6270 */
[----:B------:R-:W-:-:S02]  /*4390*/  VIADD R41, R10, 0x220 ;  /* 0x000002200a297836 */ /* 0x000fc40000000000 */
[----:B------:R2:W-:Y:S01]  /*43a0*/  @!P0 STG.E desc[UR8][R4.64+0x500], R31 ;  /* 0x0005001f04008986 */ /* 0x0005e2000c101908 */
[-C--:B------:R-:W-:Y:S01]  /*43b0*/  ISETP.GE.AND P0, PT, R3, R2.reuse, PT ;  /* 0x000000020300720c */ /* 0x080fe20003f06270 */
[----:B0-----:R-:W-:Y:S02]  /*43c0*/  VIADD R37, R10, 0x240 ;  /* 0x000002400a257836 */ /* 0x001fe40000000000 */
[C---:B------:R-:W-:Y:S01]  /*43d0*/  VIADD R3, R8.reuse, 0x260 ;  /* 0x0000026008037836 */ /* 0x040fe20000000000 */
[----:B------:R2:W-:Y:S01]  /*43e0*/  @!P4 STG.E desc[UR8][R4.64+0x100], R29 ;  /* 0x0001001d0400c986 */ /* 0x0005e2000c101908 */
[-C--:B------:R-:W-:Y:S01]  /*43f0*/  ISETP.GE.AND P4, PT, R41, R2.reuse, PT ;  /* 0x000000022900720c */ /* 0x080fe20003f86270 */
[----:B-1----:R-:W-:Y:S02]  /*4400*/  VIADD R33, R8, 0x280 ;  /* 0x0000028008217836 */ /* 0x002fe40000000000 */
        /* <DEDUP_REMOVED lines=17> */
.L_x_228:
[----:B------:R-:W-:Y:S01]  /*4520*/  BSSY B1, `(.L_x_255) ;  /* 0x0000006000017945 */ /* 0x000fe20003800000 */
[----:B------:R-:W-:Y:S01]  /*4530*/  PLOP3.LUT P0, PT, P0, PT, PT, 0x8, 0x80 ;  /* 0x000000000080781c */ /* 0x000fe2000070e170 */
[----:B------:R-:W-:-:S12]  /*4540*/  IMAD.MOV.U32 R21, RZ, RZ, -0x1 ;  /* 0xffffffffff157424 */ /* 0x000fd800078e00ff */
[----:B------:R-:W-:Y:S05]  /*4550*/  WARPSYNC.COLLECTIVE R21, `(.L_x_256) ;  /* 0x0000000015087348 */ /* 0x000fea0003c00000 */
[----:B------:R-:W-:Y:S01]  /*4560*/  VOTE.ANY P0, P0 ;  /* 0x0000000000ff7806 */ /* 0x000fe20000000100 */
[----:B------:R-:W-:-:S12]  /*4570*/  ENDCOLLECTIVE ;  /* 0x000000000000791b */ /* 0x000fd80003800000 */
.L_x_256:
[----:B------:R-:W-:Y:S05]  /*4580*/  BSYNC B1 ;  /* 0x0000000000017941 */ /* 0x000fea0003800000 */
.L_x_255:
[----:B------:R-:W-:Y:S05]  /*4590*/  BRA `(.L_x_257) ;  /* 0xffffffc800787947 */ /* 0x000fea000383ffff */
.L_x_230:
[----:B------:R-:W-:Y:S01]  /*45a0*/  BSSY B1, `(.L_x_258) ;  /* 0x0000006000017945 */ /* 0x000fe20003800000 */
[----:B------:R-:W-:Y:S01]  /*45b0*/  PLOP3.LUT P0, PT, P0, PT, PT, 0x8, 0x80 ;  /* 0x000000000080781c */ /* 0x000fe2000070e170 */
[----:B------:R-:W-:-:S12]  /*45c0*/  IMAD.MOV.U32 R21, RZ, RZ, -0x1 ;  /* 0xffffffffff157424 */ /* 0x000fd800078e00ff */
[----:B------:R-:W-:Y:S05]  /*45d0*/  WARPSYNC.COLLECTIVE R21, `(.L_x_259) ;  /* 0x0000000015087348 */ /* 0x000fea0003c00000 */
[----:B------:R-:W-:Y:S01]  /*45e0*/  VOTE.ANY P0, P0 ;  /* 0x0000000000ff7806 */ /* 0x000fe20000000100 */
[----:B------:R-:W-:-:S12]  /*45f0*/  ENDCOLLECTIVE ;  /* 0x000000000000791b */ /* 0x000fd80003800000 */
.L_x_259:
[----:B------:R-:W-:Y:S05]  /*4600*/  BSYNC B1 ;  /* 0x0000000000017941 */ /* 0x000fea0003800000 */
.L_x_258:
[----:B------:R-:W-:Y:S05]  /*4610*/  BRA `(.L_x_260) ;  /* 0xffffffc800cc7947 */ /* 0x000fea000383ffff */
.L_x_232:
[----:B------:R-:W0:Y:S01]  /*4620*/  S2R R30, SR_GEMASK ;  /* 0x00000000001e7919 */ /* 0x000e220000003c00 */
[----:B------:R-:W-:Y:S01]  /*4630*/  BSSY B1, `(.L_x_261) ;  /* 0x0000006000017945 */ /* 0x000fe20003800000 */
[----:B------:R-:W-:Y:S01]  /*4640*/  PLOP3.LUT P0, PT, P0, PT, PT, 0x8, 0x80 ;  /* 0x000000000080781c */ /* 0x000fe2000070e170 */
[----:B------:R-:W-:-:S12]  /*4650*/  IMAD.MOV.U32 R21, RZ, RZ, -0x1 ;  /* 0xffffffffff157424 */ /* 0x000fd800078e00ff */
[----:B0-----:R-:W-:Y:S05]  /*4660*/  WARPSYNC.COLLECTIVE R21, `(.L_x_262) ;  /* 0x0000000015087348 */ /* 0x001fea0003c00000 */
[----:B------:R-:W-:Y:S01]  /*4670*/  VOTE.ANY R21, PT, P0 ;  /* 0x0000000000157806 */ /* 0x000fe200000e0100 */
[----:B0-----:R-:W-:Y:S06]  /*4680*/  ENDCOLLECTIVE ;  /* 0x000000000000791b */ /* 0x001fec0003800000 */
.L_x_262:
[----:B------:R-:W-:Y:S05]  /*4690*/  BSYNC B1 ;  /* 0x0000000000017941 */ /* 0x000fea0003800000 */
.L_x_261:
[----:B------:R-:W-:Y:S01]  /*46a0*/  LOP3.LUT R21, R21, 0x80000000, R30, 0xec, !PT ;  /* 0x8000000015157812 */ /* 0x000fe200078eec1e */
[----:B------:R-:W-:Y:S02]  /*46b0*/  IMAD.MOV.U32 R17, RZ, RZ, 0x1 ;  /* 0x00000001ff117424 */ /* 0x000fe400078e00ff */
[----:B------:R-:W-:Y:S02]  /*46c0*/  VIADD R41, R39, 0x2 ;  /* 0x0000000227297836 */ /* 0x000fe40000000000 */
[----:B------:R-:W-:Y:S02]  /*46d0*/  VIADD R16, R21, 0xffffffff ;  /* 0xffffffff15107836 */ /* 0x000fe40000000000 */
[C---:B------:R-:W-:Y:S02]  /*46e0*/  VIADD R43, R39.reuse, 0x4 ;  /* 0x00000004272b7836 */ /* 0x040fe40000000000 */
[----:B------:R-:W-:Y:S01]  /*46f0*/  VIADD R44, R39, 0x8 ;  /* 0x00000008272c7836 */ /* 0x000fe20000000000 */
[----:B------:R-:W-:Y:S01]  /*4700*/  LOP3.LUT R28, R21, R16, RZ, 0xc, !PT ;  /* 0x00000010151c7212 */ /* 0x000fe200078e0cff */
[----:B------:R-:W-:-:S02]  /*4710*/  IMAD.MOV.U32 R16, RZ, RZ, R27 ;  /* 0x000000ffff107224 */ /* 0x000fc400078e001b */
[----:B------:R-:W-:Y:S01]  /*4720*/  IMAD.MOV.U32 R21, RZ, RZ, -0x1 ;  /* 0xffffffffff157424 */ /* 0x000fe200078e00ff */
[----:B------:R0:W1:Y:S01]  /*4730*/  POPC R20, R28 ;  /* 0x0000001c00147309 */ /* 0x0000620000000000 */
[----:B------:R-:W-:-:S07]  /*4740*/  VIADD R45, R39, 0x10 ;  /* 0x00000010272d7836 */ /* 0x000fce0000000000 */
[----:B01----:R-:W-:Y:S05]  /*4750*/  WARPSYNC.COLLECTIVE R21, `(.L_x_263) ;  /* 0x0000000015087348 */ /* 0x003fea0003c00000 */
[----:B-1----:R1:W2:Y:S02]  /*4760*/  SHFL.DOWN P3, R22, R16, R17, R20 ;  /* 0x0800001110167389 */ /* 0x0022a40000060014 */
[----:B012---:R-:W-:Y:S05]  /*4770*/  ENDCOLLECTIVE ;  /* 0x000000000000791b */ /* 0x007fea0003800000 */
.L_x_263:
[-C--:B------:R-:W-:Y:S02]  /*4780*/  ISETP.GE.AND P0, PT, R39, R20.reuse, PT ;  /* 0x000000142700720c */ /* 0x080fe40003f06270 */
[-C--:B------:R-:W-:Y:S01]  /*4790*/  ISETP.GT.AND P2, PT, R45, R20.reuse, PT ;  /* 0x000000142d00720c */ /* 0x080fe20003f44270 */
        /* <DEDUP_REMOVED lines=8> */
.L_x_264:
        /* <DEDUP_REMOVED lines=8> */
.L_x_265:
[----:B------:R-:W-:Y:S01]  /*48a0*/  IMAD.MOV.U32 R17, RZ, RZ, 0x8 ;  /* 0x00000008ff117424 */ /* 0x000fe200078e00ff */
[----:B------:R-:W-:Y:S02]  /*48b0*/  SEL R22, R22, RZ, !P0 ;  /* 0x000000ff16167207 */ /* 0x000fe40004000000 */
[----:B------:R-:W-:-:S03]  /*48c0*/  ISETP.GT.AND P0, PT, R44, R20, PT ;  /* 0x000000142c00720c */ /* 0x000fc60003f04270 */
[----:B------:R-:W-:Y:S02]  /*48d0*/  IMAD.IADD R27, R29, 0x1, R22 ;  /* 0x000000011d1b7824 */ /* 0x000fe400078e0216 */
[----:B------:R-:W0:Y:S02]  /*48e0*/  LDC.64 R28, c[0x0][0x390] ;  /* 0x0000e400ff1c7b82 */ /* 0x000e240000000a00 */
[----:B------:R-:W-:-:S07]  /*48f0*/  IMAD.MOV.U32 R16, RZ, RZ, R27 ;  /* 0x000000ffff107224 */ /* 0x000fce00078e001b */
[----:B0-----:R-:W-:Y:S05]  /*4900*/  WARPSYNC.COLLECTIVE R21, `(.L_x_266) ;  /* 0x0000000015087348 */ /* 0x001fea0003c00000 */
[----:B------:R1:W2:Y:S02]  /*4910*/  SHFL.DOWN P3, R22, R16, R17, R20 ;  /* 0x0800001110167389 */ /* 0x0002a40000060014 */
[----:B012---:R-:W-:Y:S05]  /*4920*/  ENDCOLLECTIVE ;  /* 0x000000000000791b */ /* 0x007fea0003800000 */
.L_x_266:
[----:B------:R-:W-:Y:S01]  /*4930*/  IMAD.MOV.U32 R17, RZ, RZ, 0x10 ;  /* 0x00000010ff117424 */ /* 0x000fe200078e00ff */
[----:B------:R-:W-:Y:S02]  /*4940*/  SEL R22, R22, RZ, !P0 ;  /* 0x000000ff16167207 */ /* 0x000fe40004000000 */
[----:B------:R-:W-:-:S03]  /*4950*/  ISETP.NE.AND P0, PT, R26, 0x65, PT ;  /* 0x000000651a00780c */ /* 0x000fc60003f05270 */
[----:B------:R-:W-:-:S04]  /*4960*/  IMAD.IADD R47, R27, 0x1, R22 ;  /* 0x000000011b2f7824 */ /* 0x000fc800078e0216 */
[----:B------:R-:W-:-:S07]  /*4970*/  IMAD.MOV.U32 R16, RZ, RZ, R47 ;  /* 0x000000ffff107224 */ /* 0x000fce00078e002f */
[----:B------:R-:W-:Y:S05]  /*4980*/  WARPSYNC.COLLECTIVE R21, `(.L_x_267) ;  /* 0x0000000015087348 */ /* 0x000fea0003c00000 */
[----:B------:R0:W1:Y:S02]  /*4990*/  SHFL.DOWN P3, R22, R16, R17, R20 ;  /* 0x0800001110167389 */ /* 0x0000640000060014 */
[----:B01----:R-:W-:Y:S05]  /*49a0*/  ENDCOLLECTIVE ;  /* 0x000000000000791b */ /* 0x003fea0003800000 */
.L_x_267:
[----:B------:R-:W-:Y:S05]  /*49b0*/  WARPSYNC.COLLECTIVE R21, `(.L_x_268) ;  /* 0x0000000015087348 */ /* 0x000fea0003c00000 */
[----:B------:R-:W-:Y:S01]  /*49c0*/  VOTE.ALL P0, P0 ;  /* 0x0000000000ff7806 */ /* 0x000fe20000000000 */
[----:B------:R-:W-:-:S12]  /*49d0*/  ENDCOLLECTIVE ;  /* 0x000000000000791b */ /* 0x000fd80003800000 */
.L_x_268:
[----:B------:R-:W-:Y:S02]  /*49e0*/  IADD3 R28, P3, PT, R28, 0x100, RZ ;  /* 0x000001001c1c7810 */ /* 0x000fe40007f7e0ff */
[----:B------:R-:W-:-:S03]  /*49f0*/  SEL R22, R22, RZ, !P2 ;  /* 0x000000ff16167207 */ /* 0x000fc60005000000 */
[----:B------:R-:W-:Y:S02]  /*4a00*/  IMAD.X R3, RZ, RZ, R29, P3 ;  /* 0x000000ffff037224 */ /* 0x000fe400018e061d */
[----:B------:R-:W-:Y:S01]  /*4a10*/  IMAD.IADD R46, R47, 0x1, R22 ;  /* 0x000000012f2e7824 */ /* 0x000fe200078e0216 */
[----:B------:R-:W-:Y:S06]  /*4a20*/  BRA `(.L_x_269) ;  /* 0xffffffc800647947 */ /* 0x000fec000383ffff */
.L_x_234:
[----:B------:R-:W-:Y:S01]  /*4a30*/  BSSY B1, `(.L_x_270) ;  /* 0x0000006000017945 */ /* 0x000fe20003800000 */
[----:B------:R-:W-:Y:S01]  /*4a40*/  PLOP3.LUT P0, PT, P0, PT, PT, 0x8, 0x80 ;  /* 0x000000000080781c */ /* 0x000fe2000070e170 */
[----:B------:R-:W-:-:S12]  /*4a50*/  IMAD.MOV.U32 R21, RZ, RZ, -0x1 ;  /* 0xffffffffff157424 */ /* 0x000fd800078e00ff */
[----:B------:R-:W-:Y:S05]  /*4a60*/  WARPSYNC.COLLECTIVE R21, `(.L_x_271) ;  /* 0x0000000015087348 */ /* 0x000fea0003c00000 */
[----:B------:R-:W-:Y:S01]  /*4a70*/  VOTE.ANY P0, P0 ;  /* 0x0000000000ff7806 */ /* 0x000fe20000000100 */
[----:B------:R-:W-:-:S12]  /*4a80*/  ENDCOLLECTIVE ;  /* 0x000000000000791b */ /* 0x000fd80003800000 */
.L_x_271:
[----:B------:R-:W-:Y:S05]  /*4a90*/  BSYNC B1 ;  /* 0x0000000000017941 */ /* 0x000fea0003800000 */
.L_x_270:
[----:B------:R-:W-:Y:S05]  /*4aa0*/  BRA `(.L_x_272) ;  /* 0xffffffc800747947 */ /* 0x000fea000383ffff */
.L_x_236:
[----:B------:R-:W-:Y:S01]  /*4ab0*/  BSSY B1, `(.L_x_273) ;  /* 0x0000006000017945 */ /* 0x000fe20003800000 */
[----:B------:R-:W-:Y:S01]  /*4ac0*/  PLOP3.LUT P0, PT, P0, PT, PT, 0x8, 0x80 ;  /* 0x000000000080781c */ /* 0x000fe2000070e170 */
[----:B------:R-:W-:-:S12]  /*4ad0*/  IMAD.MOV.U32 R21, RZ, RZ, -0x1 ;  /* 0xffffffffff157424 */ /* 0x000fd800078e00ff */
[----:B------:R-:W-:Y:S05]  /*4ae0*/  WARPSYNC.COLLECTIVE R21, `(.L_x_274) ;  /* 0x0000000015087348 */ /* 0x000fea0003c00000 */
[----:B------:R-:W-:Y:S01]  /*4af0*/  VOTE.ANY P0, P0 ;  /* 0x0000000000ff7806 */ /* 0x000fe20000000100 */
[----:B------:R-:W-:-:S12]  /*4b00*/  ENDCOLLECTIVE ;  /* 0x000000000000791b */ /* 0x000fd80003800000 */
.L_x_274:
[----:B------:R-:W-:Y:S05]  /*4b10*/  BSYNC B1 ;  /* 0x0000000000017941 */ /* 0x000fea0003800000 */
.L_x_273:
[----:B------:R-:W-:Y:S05]  /*4b20*/  BRA `(.L_x_275) ;  /* 0xffffffc800c87947 */ /* 0x000fea000383ffff */
.L_x_238:
[----:B------:R-:W-:Y:S01]  /*4b30*/  BSSY B1, `(.L_x_276) ;  /* 0x0000006000017945 */ /* 0x000fe20003800000 */
[----:B------:R-:W-:Y:S01]  /*4b40*/  PLOP3.LUT P0, PT, P0, PT, PT, 0x8, 0x80 ;  /* 0x000000000080781c */ /* 0x000fe2000070e170 */
[----:B------:R-:W-:-:S12]  /*4b50*/  IMAD.MOV.U32 R21, RZ, RZ, -0x1 ;  /* 0xffffffffff157424 */ /* 0x000fd800078e00ff */
[----:B------:R-:W-:Y:S05]  /*4b60*/  WARPSYNC.COLLECTIVE R21, `(.L_x_277) ;  /* 0x0000000015087348 */ /* 0x000fea0003c00000 */
[----:B------:R-:W-:Y:S01]  /*4b70*/  VOTE.ANY R21, PT, P0 ;  /* 0x0000000000157806 */ /* 0x000fe200000e0100 */
[----:B------:R-:W-:Y:S06]  /*4b80*/  ENDCOLLECTIVE ;  /* 0x000000000000791b */ /* 0x000fec0003800000 */
.L_x_277:
[----:B------:R-:W-:Y:S05]  /*4b90*/  BSYNC B1 ;  /* 0x0000000000017941 */ /* 0x000fea0003800000 */
.L_x_276:
        /* <DEDUP_REMOVED lines=11> */
.L_x_278:
        /* <DEDUP_REMOVED lines=9> */
.L_x_279:
        /* <DEDUP_REMOVED lines=8> */
.L_x_280:
        /* <DEDUP_REMOVED lines=8> */
.L_x_281:
        /* <DEDUP_REMOVED lines=8> */
.L_x_282:
[----:B------:R-:W-:Y:S02]  /*4e60*/  SEL R22, R22, RZ, !P0 ;  /* 0x000000ff16167207 */ /* 0x000fe40004000000 */
[----:B------:R-:W-:Y:S02]  /*4e70*/  ISETP.NE.AND P0, PT, R26, 0x65, PT ;  /* 0x000000651a00780c */ /* 0x000fe40003f05270 */
[----:B------:R-:W-:-:S11]  /*4e80*/  IADD3 R46, PT, PT, R47, R22, R46 ;  /* 0x000000162f2e7210 */ /* 0x000fd60007ffe02e */
[----:B------:R-:W-:Y:S05]  /*4e90*/  WARPSYNC.COLLECTIVE R21, `(.L_x_283) ;  /* 0x0000000015087348 */ /* 0x000fea0003c00000 */
[----:B------:R-:W-:Y:S01]  /*4ea0*/  VOTE.ALL P0, P0 ;  /* 0x0000000000ff7806 */ /* 0x000fe20000000000 */
[----:B------:R-:W-:-:S12]  /*4eb0*/  ENDCOLLECTIVE ;  /* 0x000000000000791b */ /* 0x000fd80003800000 */
.L_x_283:
[----:B------:R-:W-:Y:S05]  /*4ec0*/  BRA `(.L_x_284) ;  /* 0xffffffc800607947 */ /* 0x000fea000383ffff */
.L_x_243:
[----:B------:R-:W-:Y:S01]  /*4ed0*/  BSSY B0, `(.L_x_285) ;  /* 0x0000006000007945 */ /* 0x000fe20003800000 */
[----:B------:R-:W-:Y:S01]  /*4ee0*/  PLOP3.LUT P0, PT, P0, PT, PT, 0x8, 0x80 ;  /* 0x000000000080781c */ /* 0x000fe2000070e170 */
[----:B------:R-:W-:-:S12]  /*4ef0*/  IMAD.MOV.U32 R21, RZ, RZ, -0x1 ;  /* 0xffffffffff157424 */ /* 0x000fd800078e00ff */
[----:B------:R-:W-:Y:S05]  /*4f00*/  WARPSYNC.COLLECTIVE R21, `(.L_x_286) ;  /* 0x0000000015087348 */ /* 0x000fea0003c00000 */
[----:B------:R-:W-:Y:S01]  /*4f10*/  VOTE.ANY P0, P0 ;  /* 0x0000000000ff7806 */ /* 0x000fe20000000100 */
[----:B------:R-:W-:-:S12]  /*4f20*/  ENDCOLLECTIVE ;  /* 0x000000000000791b */ /* 0x000fd80003800000 */
.L_x_286:
[----:B------:R-:W-:Y:S05]  /*4f30*/  BSYNC B0 ;  /* 0x0000000000007941 */ /* 0x000fea0003800000 */
.L_x_285:
[----:B------:R-:W-:Y:S05]  /*4f40*/  BRA `(.L_x_287) ;  /* 0xffffffe000987947 */ /* 0x000fea000383ffff */
.L_x_245:
[----:B------:R-:W-:Y:S01]  /*4f50*/  BSSY B0, `(.L_x_288) ;  /* 0x0000006000007945 */ /* 0x000fe20003800000 */
[----:B------:R-:W-:Y:S01]  /*4f60*/  PLOP3.LUT P0, PT, P0, PT, PT, 0x8, 0x80 ;  /* 0x000000000080781c */ /* 0x000fe2000070e170 */
[----:B------:R-:W-:-:S12]  /*4f70*/  IMAD.MOV.U32 R21, RZ, RZ, -0x1 ;  /* 0xffffffffff157424 */ /* 0x000fd800078e00ff */
[----:B------:R-:W-:Y:S05]  /*4f80*/  WARPSYNC.COLLECTIVE R21, `(.L_x_289) ;  /* 0x0000000015087348 */ /* 0x000fea0003c00000 */
[----:B------:R-:W-:Y:S01]  /*4f90*/  VOTE.ANY P0, P0 ;  /* 0x0000000000ff7806 */ /* 0x000fe20000000100 */
[----:B------:R-:W-:-:S12]  /*4fa0*/  ENDCOLLECTIVE ;  /* 0x000000000000791b */ /* 0x000fd80003800000 */
.L_x_289:
[----:B------:R-:W-:Y:S05]  /*4fb0*/  BSYNC B0 ;  /* 0x0000000000007941 */ /* 0x000fea0003800000 */
.L_x_288:
[----:B------:R-:W-:Y:S05]  /*4fc0*/  BRA `(.L_x_290) ;  /* 0xffffffe000ec7947 */ /* 0x000fea000383ffff */
.L_x_247:
[----:B------:R-:W0:Y:S01]  /*4fd0*/  S2R R26, SR_GEMASK ;  /* 0x00000000001a7919 */ /* 0x000e220000003c00 */
[----:B------:R-:W-:Y:S01]  /*4fe0*/  BSSY B0, `(.L_x_291) ;  /* 0x0000006000007945 */ /* 0x000fe20003800000 */
[----:B------:R-:W-:Y:S01]  /*4ff0*/  PLOP3.LUT P0, PT, P0, PT, PT, 0x8, 0x80 ;  /* 0x000000000080781c */ /* 0x000fe2000070e170 */
[----:B------:R-:W-:-:S12]  /*5000*/  IMAD.MOV.U32 R21, RZ, RZ, -0x1 ;  /* 0xffffffffff157424 */ /* 0x000fd800078e00ff */
[----:B0-----:R-:W-:Y:S05]  /*5010*/  WARPSYNC.COLLECTIVE R21, `(.L_x_292) ;  /* 0x0000000015087348 */ /* 0x001fea0003c00000 */
[----:B------:R-:W-:Y:S01]  /*5020*/  VOTE.ANY R21, PT, P0 ;  /* 0x0000000000157806 */ /* 0x000fe200000e0100 */
[----:B0-----:R-:W-:Y:S06]  /*5030*/  ENDCOLLECTIVE ;  /* 0x000000000000791b */ /* 0x001fec0003800000 */
.L_x_292:
[----:B------:R-:W-:Y:S05]  /*5040*/  BSYNC B0 ;  /* 0x0000000000007941 */ /* 0x000fea0003800000 */
.L_x_291:
[----:B------:R-:W-:Y:S01]  /*5050*/  LOP3.LUT R21, R21, 0x80000000, R26, 0xec, !PT ;  /* 0x8000000015157812 */ /* 0x000fe200078eec1a */
[----:B------:R-:W-:-:S04]  /*5060*/  IMAD.MOV.U32 R17, RZ, RZ, 0x1 ;  /* 0x00000001ff117424 */ /* 0x000fc800078e00ff */
        /* <DEDUP_REMOVED lines=8> */
.L_x_293:
[----:B------:R-:W-:Y:S01]  /*50f0*/  ISETP.GE.AND P0, PT, R38, R20, PT ;  /* 0x000000142600720c */ /* 0x000fe20003f06270 */
[----:B------:R-:W-:-:S03]  /*5100*/  IMAD.MOV.U32 R17, RZ, RZ, 0x2 ;  /* 0x00000002ff117424 */ /* 0x000fc600078e00ff */
[----:B------:R-:W-:-:S05]  /*5110*/  SEL R22, R22, RZ, !P0 ;  /* 0x000000ff16167207 */ /* 0x000fca0004000000 */
[----:B------:R-:W-:Y:S02]  /*5120*/  IMAD.IADD R43, R22, 0x1, R19 ;  /* 0x00000001162b7824 */ /* 0x000fe400078e0213 */
[----:B------:R-:W-:Y:S02]  /*5130*/  VIADD R19, R38, 0x2 ;  /* 0x0000000226137836 */ /* 0x000fe40000000000 */
[----:B------:R-:W-:-:S03]  /*5140*/  IMAD.MOV.U32 R16, RZ, RZ, R43 ;  /* 0x000000ffff107224 */ /* 0x000fc600078e002b */
[----:B------:R-:W-:Y:S01]  /*5150*/  ISETP.GT.AND P0, PT, R19, R20, PT ;  /* 0x000000141300720c */ /* 0x000fe20003f04270 */
[----:B------:R-:W-:-:S12]  /*5160*/  VIADD R19, R38, 0x4 ;  /* 0x0000000426137836 */ /* 0x000fd80000000000 */
[----:B------:R-:W-:Y:S05]  /*5170*/  WARPSYNC.COLLECTIVE R21, `(.L_x_294) ;  /* 0x0000000015087348 */ /* 0x000fea0003c00000 */
[----:B------:R0:W1:Y:S02]  /*5180*/  SHFL.DOWN P3, R22, R16, R17, R20 ;  /* 0x0800001110167389 */ /* 0x0000640000060014 */
[----:B01----:R-:W-:Y:S05]  /*5190*/  ENDCOLLECTIVE ;  /* 0x000000000000791b */ /* 0x003fea0003800000 */
.L_x_294:
[----:B------:R-:W-:Y:S01]  /*51a0*/  IMAD.MOV.U32 R17, RZ, RZ, 0x4 ;  /* 0x00000004ff117424 */ /* 0x000fe200078e00ff */
[----:B------:R-:W-:Y:S02]  /*51b0*/  SEL R22, R22, RZ, !P0 ;  /* 0x000000ff16167207 */ /* 0x000fe40004000000 */
[----:B------:R-:W-:-:S03]  /*51c0*/  ISETP.GT.AND P0, PT, R19, R20, PT ;  /* 0x000000141300720c */ /* 0x000fc60003f04270 */
[----:B------:R-:W-:Y:S02]  /*51d0*/  IMAD.IADD R45, R43, 0x1, R22 ;  /* 0x000000012b2d7824 */ /* 0x000fe400078e0216 */
[----:B------:R-:W-:Y:S02]  /*51e0*/  VIADD R43, R38, 0x8 ;  /* 0x00000008262b7836 */ /* 0x000fe40000000000 */
[----:B------:R-:W-:-:S07]  /*51f0*/  IMAD.MOV.U32 R16, RZ, RZ, R45 ;  /* 0x000000ffff107224 */ /* 0x000fce00078e002d */
[----:B------:R-:W-:Y:S05]  /*5200*/  WARPSYNC.COLLECTIVE R21, `(.L_x_295) ;  /* 0x0000000015087348 */ /* 0x000fea0003c00000 */
[----:B------:R0:W1:Y:S02]  /*5210*/  SHFL.DOWN P3, R22, R16, R17, R20 ;  /* 0x0800001110167389 */ /* 0x0000640000060014 */
[----:B01----:R-:W-:Y:S05]  /*5220*/  ENDCOLLECTIVE ;  /* 0x000000000000791b */ /* 0x003fea0003800000 */
.L_x_295:
        /* <DEDUP_REMOVED lines=9> */
.L_x_296:
[----:B------:R-:W-:Y:S01]  /*52c0*/  IMAD.MOV.U32 R17, RZ, RZ, 0x10 ;  /* 0x00000010ff117424 */ /* 0x000fe200078e00ff */
[----:B------:R-:W-:Y:S02]  /*52d0*/  SEL R22, R22, RZ, !P0 ;  /* 0x000000ff16167207 */ /* 0x000fe40004000000 */
[----:B------:R-:W-:-:S03]  /*52e0*/  ISETP.NE.AND P0, PT, R18, 0x65, PT ;  /* 0x000000651200780c */ /* 0x000fc60003f05270 */
[----:B------:R-:W-:Y:S02]  /*52f0*/  IMAD.IADD R43, R19, 0x1, R22 ;  /* 0x00000001132b7824 */ /* 0x000fe400078e0216 */
[----:B------:R-:W-:Y:S02]  /*5300*/  VIADD R19, R38, 0x10 ;  /* 0x0000001026137836 */ /* 0x000fe40000000000 */
[----:B------:R-:W-:-:S03]  /*5310*/  IMAD.MOV.U32 R16, RZ, RZ, R43 ;  /* 0x000000ffff107224 */ /* 0x000fc600078e002b */
[----:B------:R-:W-:-:S13]  /*5320*/  ISETP.GT.AND P2, PT, R19, R20, PT ;  /* 0x000000141300720c */ /* 0x000fda0003f44270 */
[----:B------:R-:W-:Y:S05]  /*5330*/  WARPSYNC.COLLECTIVE R21, `(.L_x_297) ;  /* 0x0000000015087348 */ /* 0x000fea0003c00000 */
[----:B------:R0:W1:Y:S02]  /*5340*/  SHFL.DOWN P3, R22, R16, R17, R20 ;  /* 0x0800001110167389 */ /* 0x0000640000060014 */
[----:B01----:R-:W-:Y:S05]  /*5350*/  ENDCOLLECTIVE ;  /* 0x000000000000791b */ /* 0x003fea0003800000 */
.L_x_297:
[----:B------:R-:W-:Y:S05]  /*5360*/  WARPSYNC.COLLECTIVE R21, `(.L_x_298) ;  /* 0x0000000015087348 */ /* 0x000fea0003c00000 */
[----:B------:R-:W-:Y:S01]  /*5370*/  VOTE.ALL P0, P0 ;  /* 0x0000000000ff7806 */ /* 0x000fe20000000000 */
[----:B------:R-:W-:-:S12]  /*5380*/  ENDCOLLECTIVE ;  /* 0x000000000000791b */ /* 0x000fd80003800000 */
.L_x_298:
[----:B------:R-:W-:Y:S02]  /*5390*/  IADD3 R44, P3, PT, R44, 0x100, RZ ;  /* 0x000001002c2c7810 */ /* 0x000fe40007f7e0ff */
[----:B------:R-:W-:-:S03]  /*53a0*/  SEL R22, R22, RZ, !P2 ;  /* 0x000000ff16167207 */ /* 0x000fc60005000000 */
[----:B------:R-:W-:Y:S02]  /*53b0*/  IMAD.X R45, RZ, RZ, R45, P3 ;  /* 0x000000ffff2d7224 */ /* 0x000fe400018e062d */
[----:B------:R-:W-:Y:S01]  /*53c0*/  IMAD.IADD R46, R43, 0x1, R22 ;  /* 0x000000012b2e7824 */ /* 0x000fe200078e0216 */
[----:B------:R-:W-:Y:S06]  /*53d0*/  BRA `(.L_x_299) ;  /* 0xffffffe000847947 */ /* 0x000fec000383ffff */
.L_x_249:
[----:B------:R-:W-:Y:S01]  /*53e0*/  BSSY B0, `(.L_x_300) ;  /* 0x0000006000007945 */ /* 0x000fe20003800000 */
[----:B------:R-:W-:Y:S01]  /*53f0*/  PLOP3.LUT P0, PT, P0, PT, PT, 0x8, 0x80 ;  /* 0x000000000080781c */ /* 0x000fe2000070e170 */
[----:B------:R-:W-:-:S12]  /*5400*/  IMAD.MOV.U32 R21, RZ, RZ, -0x1 ;  /* 0xffffffffff157424 */ /* 0x000fd800078e00ff */
[----:B------:R-:W-:Y:S05]  /*5410*/  WARPSYNC.COLLECTIVE R21, `(.L_x_301) ;  /* 0x0000000015087348 */ /* 0x000fea0003c00000 */
[----:B------:R-:W-:Y:S01]  /*5420*/  VOTE.ANY P0, P0 ;  /* 0x0000000000ff7806 */ /* 0x000fe20000000100 */
[----:B------:R-:W-:-:S12]  /*5430*/  ENDCOLLECTIVE ;  /* 0x000000000000791b */ /* 0x000fd80003800000 */
.L_x_301:
[----:B------:R-:W-:Y:S05]  /*5440*/  BSYNC B0 ;  /* 0x0000000000007941 */ /* 0x000fea0003800000 */
.L_x_300:
[----:B------:R-:W-:Y:S05]  /*5450*/  BRA `(.L_x_302) ;  /* 0xffffffe0008c7947 */ /* 0x000fea000383ffff */
.L_x_251:
[----:B------:R-:W-:Y:S01]  /*5460*/  BSSY B0, `(.L_x_303) ;  /* 0x0000006000007945 */ /* 0x000fe20003800000 */
[----:B------:R-:W-:Y:S01]  /*5470*/  PLOP3.LUT P0, PT, P0, PT, PT, 0x8, 0x80 ;  /* 0x000000000080781c */ /* 0x000fe2000070e170 */
[----:B------:R-:W-:-:S12]  /*5480*/  IMAD.MOV.U32 R21, RZ, RZ, -0x1 ;  /* 0xffffffffff157424 */ /* 0x000fd800078e00ff */
[----:B------:R-:W-:Y:S05]  /*5490*/  WARPSYNC.COLLECTIVE R21, `(.L_x_304) ;  /* 0x0000000015087348 */ /* 0x000fea0003c00000 */
[----:B------:R-:W-:Y:S01]  /*54a0*/  VOTE.ANY P0, P0 ;  /* 0x0000000000ff7806 */ /* 0x000fe20000000100 */
[----:B------:R-:W-:-:S12]  /*54b0*/  ENDCOLLECTIVE ;  /* 0x000000000000791b */ /* 0x000fd80003800000 */
.L_x_304:
[----:B------:R-:W-:Y:S05]  /*54c0*/  BSYNC B0 ;  /* 0x0000000000007941 */ /* 0x000fea0003800000 */
.L_x_303:
[----:B------:R-:W-:Y:S05]  /*54d0*/  BRA `(.L_x_305) ;  /* 0xffffffe000e07947 */ /* 0x000fea000383ffff */
.L_x_253:
[----:B------:R-:W-:Y:S01]  /*54e0*/  BSSY B0, `(.L_x_306) ;  /* 0x0000006000007945 */ /* 0x000fe20003800000 */
[----:B------:R-:W-:Y:S01]  /*54f0*/  PLOP3.LUT P0, PT, P0, PT, PT, 0x8, 0x80 ;  /* 0x000000000080781c */ /* 0x000fe2000070e170 */
[----:B------:R-:W-:-:S12]  /*5500*/  IMAD.MOV.U32 R21, RZ, RZ, -0x1 ;  /* 0xffffffffff157424 */ /* 0x000fd800078e00ff */
[----:B------:R-:W-:Y:S05]  /*5510*/  WARPSYNC.COLLECTIVE R21, `(.L_x_307) ;  /* 0x0000000015087348 */ /* 0x000fea0003c00000 */
[----:B------:R-:W-:Y:S01]  /*5520*/  VOTE.ANY R21, PT, P0 ;  /* 0x0000000000157806 */ /* 0x000fe200000e0100 */
[----:B------:R-:W-:Y:S06]  /*5530*/  ENDCOLLECTIVE ;  /* 0x000000000000791b */ /* 0x000fec0003800000 */
.L_x_307:
[----:B------:R-:W-:Y:S05]  /*5540*/  BSYNC B0 ;  /* 0x0000000000007941 */ /* 0x000fea0003800000 */
.L_x_306:
        /* <DEDUP_REMOVED lines=11> */
.L_x_308:
        /* <DEDUP_REMOVED lines=11> */
.L_x_309:
        /* <DEDUP_REMOVED lines=9> */
.L_x_310:
        /* <DEDUP_REMOVED lines=8> */
.L_x_311:
        /* <DEDUP_REMOVED lines=9> */
.L_x_312:
[----:B------:R-:W-:Y:S02]  /*5850*/  SEL R22, R22, RZ, !P0 ;  /* 0x000000ff16167207 */ /* 0x000fe40004000000 */
[----:B------:R-:W-:Y:S02]  /*5860*/  ISETP.NE.AND P0, PT, R18, 0x65, PT ;  /* 0x000000651200780c */ /* 0x000fe40003f05270 */
[----:B------:R-:W-:-:S11]  /*5870*/  IADD3 R46, PT, PT, R47, R22, R46 ;  /* 0x000000162f2e7210 */ /* 0x000fd60007ffe02e */
[----:B------:R-:W-:Y:S05]  /*5880*/  WARPSYNC.COLLECTIVE R21, `(.L_x_313) ;  /* 0x0000000015087348 */ /* 0x000fea0003c00000 */
[----:B------:R-:W-:Y:S01]  /*5890*/  VOTE.ALL P0, P0 ;  /* 0x0000000000ff7806 */ /* 0x000fe20000000000 */
[----:B------:R-:W-:-:S12]  /*58a0*/  ENDCOLLECTIVE ;  /* 0x000000000000791b */ /* 0x000fd80003800000 */
.L_x_313:
[----:B------:R-:W-:Y:S05]  /*58b0*/  BRA `(.L_x_314) ;  /* 0xffffffe000787947 */ /* 0x000fea000383ffff */
.L_x_315:
        /* <DEDUP_REMOVED lines=12> */
.L_x_334:


//--------------------- .text._ZN3cub18CUB_300001_SM_10006detail4scan20DeviceScanInitKernelINS0_13ScanTileStateIiLb1EEEEEvT_i --------------------------
	.section	.text._ZN3cub18CUB_300001_SM_10006detail4scan20DeviceScanInitKernelINS0_13ScanTileStateIiLb1EEEEEvT_i,"ax",@progbits
	.align	128
        .global         _ZN3cub18CUB_300001_SM_10006detail4scan20DeviceScanInitKernelINS0_13ScanTileStateIiLb1EEEEEvT_i
        .type           _ZN3cub18CUB_300001_SM_10006detail4scan20DeviceScanInitKernelINS0_13ScanTileStateIiLb1EEEEEvT_i,@function
        .size           _ZN3cub18CUB_300001_SM_10006detail4scan20DeviceScanInitKernelINS0_13ScanTileStateIiLb1EEEEEvT_i,(.L_x_335 - _ZN3cub18CUB_300001_SM_10006detail4scan20DeviceScanInitKernelINS0_13ScanTileStateIiLb1EEEEEvT_i)
        .other          _ZN3cub18CUB_300001_SM_10006detail4scan20DeviceScanInitKernelINS0_13ScanTileStateIiLb1EEEEEvT_i,@"STO_CUDA_ENTRY STV_DEFAULT"
_ZN3cub18CUB_300001_SM_10006detail4scan20DeviceScanInitKernelINS0_13ScanTileStateIiLb1EEEEEvT_i:
.text._ZN3cub18CUB_300001_SM_10006detail4scan20DeviceScanInitKernelINS0_13ScanTileStateIiLb1EEEEEvT_i:
[----:B------:R-:W-:Y:S01]  /*0000*/  LDC R1, c[0x0][0x37c] ;  /* 0x0000df00ff017b82 */ /* 0x000fe20000000800 */
[----:B------:R-:W0:Y:S07]  /*0010*/  S2R R0, SR_TID.X ;  /* 0x0000000000007919 */ /* 0x000e2e0000002100 */
[----:B------:R-:W1:Y:S01]  /*0020*/  S2UR UR6, SR_CTAID.X ;  /* 0x00000000000679c3 */ /* 0x000e620000002500 */
[----:B------:R-:W2:Y:S07]  /*0030*/  LDCU UR4, c[0x0][0x388] ;  /* 0x00007100ff0477ac */ /* 0x000eae0008000800 */
[----:B------:R-:W1:Y:S01]  /*0040*/  LDC R5, c[0x0][0x360] ;  /* 0x0000d800ff057b82 */ /* 0x000e620000000800 */
[----:B0-----:R-:W-:Y:S01]  /*0050*/  ISETP.GT.U32.AND P0, PT, R0, 0x1f, PT ;  /* 0x0000001f0000780c */ /* 0x001fe20003f04070 */
[----:B-1----:R-:W-:-:S03]  /*0060*/  IMAD R5, R5, UR6, R0 ;  /* 0x0000000605057c24 */ /* 0x002fc6000f8e0200 */
[----:B------:R-:W-:Y:S02]  /*0070*/  ISETP.NE.OR P0, PT, RZ, UR6, P0 ;  /* 0x00000006ff007c0c */ /* 0x000fe40008705670 */
[----:B--2---:R-:W-:Y:S01]  /*0080*/  ISETP.GE.AND P1, PT, R5, UR4, PT ;  /* 0x0000000405007c0c */ /* 0x004fe2000bf26270 */
[----:B------:R-:W0:-:S12]  /*0090*/  LDCU.64 UR4, c[0x0][0x358] ;  /* 0x00006b00ff0477ac */ /* 0x000e180008000a00 */
[----:B------:R-:W1:Y:S01]  /*00a0*/  @!P1 LDC.64 R2, c[0x0][0x380] ;  /* 0x0000e000ff029b82 */ /* 0x000e620000000a00 */
[----:B------:R-:W-:Y:S01]  /*00b0*/  @!P1 MOV R4, 0x63 ;  /* 0x0000006300049802 */ /* 0x000fe20000000f00 */
[----:B-1----:R-:W-:-:S04]  /*00c0*/  @!P1 IMAD.WIDE R2, R5, 0x8, R2 ;  /* 0x0000000805029825 */ /* 0x002fc800078e0202 */
[----:B------:R-:W-:-:S05]  /*00d0*/  HFMA2 R5, -RZ, RZ, 0, 0 ;  /* 0x00000000ff057431 */ /* 0x000fca00000001ff */
[----:B0-----:R0:W-:Y:S01]  /*00e0*/  @!P1 STG.E.64 desc[UR4][R2.64+0x100], R4 ;  /* 0x0001000402009986 */ /* 0x0011e2000c101b04 */
[----:B------:R-:W-:Y:S05]  /*00f0*/  @P0 EXIT ;  /* 0x000000000000094d */ /* 0x000fea0003800000 */
[----:B0-----:R-:W0:Y:S02]  /*0100*/  LDC.64 R2, c[0x0][0x380] ;  /* 0x0000e000ff027b82 */ /* 0x001e240000000a00 */
[----:B0-----:R-:W-:-:S05]  /*0110*/  IMAD.WIDE.U32 R2, R0, 0x8, R2 ;  /* 0x0000000800027825 */ /* 0x001fca00078e0002 */
[----:B------:R-:W-:Y:S01]  /*0120*/  STG.E.64 desc[UR4][R2.64], RZ ;  /* 0x000000ff02007986 */ /* 0x000fe2000c101b04 */
[----:B------:R-:W-:Y:S05]  /*0130*/  EXIT ;  /* 0x000000000000794d */ /* 0x000fea0003800000 */
.L_x_316:
        /* <DEDUP_REMOVED lines=12> */
.L_x_335:


//--------------------- .text._ZN3cub18CUB_300001_SM_10006detail11EmptyKernelIvEEvv --------------------------
	.section	.text._ZN3cub18CUB_300001_SM_10006detail11EmptyKernelIvEEvv,"ax",@progbits
	.align	128
        .global         _ZN3cub18CUB_300001_SM_10006detail11EmptyKernelIvEEvv
        .type           _ZN3cub18CUB_300001_SM_10006detail11EmptyKernelIvEEvv,@function
        .size           _ZN3cub18CUB_300001_SM_10006detail11EmptyKernelIvEEvv,(.L_x_336 - _ZN3cub18CUB_300001_SM_10006detail11EmptyKernelIvEEvv)
        .other          _ZN3cub18CUB_300001_SM_10006detail11EmptyKernelIvEEvv,@"STO_CUDA_ENTRY STV_DEFAULT"
_ZN3cub18CUB_300001_SM_10006detail11EmptyKernelIvEEvv:
.text._ZN3cub18CUB_300001_SM_10006detail11EmptyKernelIvEEvv:
[----:B------:R-:W-:Y:S01]  /*0000*/  LDC R1, c[0x0][0x37c] ;  /* 0x0000df00ff017b82 */ /* 0x000fe20000000800 */
[----:B------:R-:W-:Y:S05]  /*0010*/  EXIT ;  /* 0x000000000000794d */ /* 0x000fea0003800000 */
.L_x_317:
        /* <DEDUP_REMOVED lines=14> */
.L_x_336:


//--------------------- .text._Z20parallelBinarySearchPK6RecordS1_Pii --------------------------
	.section	.text._Z20parallelBinarySearchPK6RecordS1_Pii,"ax",@progbits
	.align	128
        .global         _Z20parallelBinarySearchPK6RecordS1_Pii
        .type           _Z20parallelBinarySearchPK6RecordS1_Pii,@function
        .size           _Z20parallelBinarySearchPK6RecordS1_Pii,(.L_x_337 - _Z20parallelBinarySearchPK6RecordS1_Pii)
        .other          _Z20parallelBinarySearchPK6RecordS1_Pii,@"STO_CUDA_ENTRY STV_DEFAULT"
_Z20parallelBinarySearchPK6RecordS1_Pii:
.text._Z20parallelBinarySearchPK6RecordS1_Pii:
[----:B------:R-:W-:Y:S01]  /*0000*/  LDC R1, c[0x0][0x37c] ;  /* 0x0000df00ff017b82 */ /* 0x000fe20000000800 */
[----:B------:R-:W0:Y:S07]  /*0010*/  S2R R0, SR_TID.X ;  /* 0x0000000000007919 */ /* 0x000e2e0000002100 */
[----:B------:R-:W0:Y:S08]  /*0020*/  S2UR UR4, SR_CTAID.X ;  /* 0x00000000000479c3 */ /* 0x000e300000002500 */
[----:B------:R-:W0:Y:S08]  /*0030*/  LDC R7, c[0x0][0x360] ;  /* 0x0000d800ff077b82 */ /* 0x000e300000000800 */
[----:B------:R-:W1:Y:S01]  /*0040*/  LDC R8, c[0x0][0x398] ;  /* 0x0000e600ff087b82 */ /* 0x000e620000000800 */
[----:B0-----:R-:W-:-:S05]  /*0050*/  IMAD R7, R7, UR4, R0 ;  /* 0x0000000407077c24 */ /* 0x001fca000f8e0200 */
[----:B-1----:R-:W-:-:S13]  /*0060*/  ISETP.GE.AND P0, PT, R7, R8, PT ;  /* 0x000000080700720c */ /* 0x002fda0003f06270 */
[----:B------:R-:W-:Y:S05]  /*0070*/  @P0 EXIT ;  /* 0x000000000000094d */ /* 0x000fea0003800000 */
[----:B------:R-:W0:Y:S01]  /*0080*/  LDC.64 R2, c[0x0][0x380] ;  /* 0x0000e000ff027b82 */ /* 0x000e220000000a00 */
[----:B------:R-:W1:Y:S07]  /*0090*/  LDCU.64 UR4, c[0x0][0x358] ;  /* 0x00006b00ff0477ac */ /* 0x000e6e0008000a00 */
[----:B------:R-:W2:Y:S01]  /*00a0*/  LDC.64 R4, c[0x0][0x390] ;  /* 0x0000e400ff047b82 */ /* 0x000ea20000000a00 */
[----:B------:R-:W-:Y:S01]  /*00b0*/  ISETP.GE.AND P0, PT, R8, 0x1, PT ;  /* 0x000000010800780c */ /* 0x000fe20003f06270 */
[----:B0-----:R-:W-:-:S05]  /*00c0*/  IMAD.WIDE R2, R7, 0x8, R2 ;  /* 0x0000000807027825 */ /* 0x001fca00078e0202 */
[----:B-1----:R0:W5:Y:S01]  /*00d0*/  LDG.E R0, desc[UR4][R2.64+0x4] ;  /* 0x0000040402007981 */ /* 0x002162000c1e1900 */
[----:B--2---:R-:W-:-:S04]  /*00e0*/  IMAD.WIDE R4, R7, 0x4, R4 ;  /* 0x0000000407047825 */ /* 0x004fc800078e0204 */
[----:B------:R-:W-:-:S05]  /*00f0*/  IMAD.MOV.U32 R7, RZ, RZ, 0xf4240 ;  /* 0x000f4240ff077424 */ /* 0x000fca00078e00ff */
[----:B------:R0:W-:Y:S01]  /*0100*/  STG.E desc[UR4][R4.64], R7 ;  /* 0x0000000704007986 */ /* 0x0001e2000c101904 */
[----:B------:R-:W-:Y:S05]  /*0110*/  @!P0 EXIT ;  /* 0x000000000000894d */ /* 0x000fea0003800000 */
[----:B0-----:R-:W0:Y:S01]  /*0120*/  LDC.64 R6, c[0x0][0x388] ;  /* 0x0000e200ff067b82 */ /* 0x001e220000000a00 */
[----:B------:R-:W-:Y:S02]  /*0130*/  HFMA2 R9, -RZ, RZ, 0, 0 ;  /* 0x00000000ff097431 */ /* 0x000fe400000001ff */
[----:B------:R-:W-:-:S07]  /*0140*/  VIADD R8, R8, 0xffffffff ;  /* 0xffffffff08087836 */ /* 0x000fce0000000000 */
.L_x_318:
[----:B------:R-:W-:-:S05]  /*0150*/  IMAD.IADD R2, R8, 0x1, R9 ;  /* 0x0000000108027824 */ /* 0x000fca00078e0209 */
[----:B------:R-:W-:-:S05]  /*0160*/  SHF.R.U32.HI R11, RZ, 0x1, R2 ;  /* 0x00000001ff0b7819 */ /* 0x000fca0000011602 */
[----:B0-----:R-:W-:-:S06]  /*0170*/  IMAD.WIDE.U32 R2, R11, 0x8, R6 ;  /* 0x000000080b027825 */ /* 0x001fcc00078e0006 */
[----:B------:R-:W2:Y:S02]  /*0180*/  LDG.E R3, desc[UR4][R2.64+0x4] ;  /* 0x0000040402037981 */ /* 0x000ea4000c1e1900 */
[----:B--2--5:R-:W-:-:S13]  /*0190*/  ISETP.GT.AND P0, PT, R3, R0, PT ;  /* 0x000000000300720c */ /* 0x024fda0003f04270 */
[C---:B------:R-:W-:Y:S01]  /*01a0*/  @P0 IADD3 R8, PT, PT, R11.reuse, -0x1, RZ ;  /* 0xffffffff0b080810 */ /* 0x040fe20007ffe0ff */
[----:B------:R1:W-:Y:S01]  /*01b0*/  @P0 STG.E desc[UR4][R4.64], R11 ;  /* 0x0000000b04000986 */ /* 0x0003e2000c101904 */
[----:B------:R-:W-:-:S04]  /*01c0*/  @!P0 IADD3 R9, PT, PT, R11, 0x1, RZ ;  /* 0x000000010b098810 */ /* 0x000fc80007ffe0ff */
[----:B------:R-:W-:-:S13]  /*01d0*/  ISETP.GT.AND P0, PT, R9, R8, PT ;  /* 0x000000080900720c */ /* 0x000fda0003f04270 */
[----:B-1----:R-:W-:Y:S05]  /*01e0*/  @!P0 BRA `(.L_x_318) ;  /* 0xfffffffc00d88947 */ /* 0x002fea000383ffff */
[----:B------:R-:W-:Y:S05]  /*01f0*/  EXIT ;  /* 0x000000000000794d */ /* 0x000fea0003800000 */
.L_x_319:
        /* <DEDUP_REMOVED lines=16> */
.L_x_337:


//--------------------- .text._Z20makePairsWithXKernelPK6RecordS1_P4Pairii --------------------------
	.section	.text._Z20makePairsWithXKernelPK6RecordS1_P4Pairii,"ax",@progbits
	.align	128
        .global         _Z20makePairsWithXKernelPK6RecordS1_P4Pairii
        .type           _Z20makePairsWithXKernelPK6RecordS1_P4Pairii,@function
        .size           _Z20makePairsWithXKernelPK6RecordS1_P4Pairii,(.L_x_338 - _Z20makePairsWithXKernelPK6RecordS1_P4Pairii)
        .other          _Z20makePairsWithXKernelPK6RecordS1_P4Pairii,@"STO_CUDA_ENTRY STV_DEFAULT"
_Z20makePairsWithXKernelPK6RecordS1_P4Pairii:
.text._Z20makePairsWithXKernelPK6RecordS1_P4Pairii:
[----:B------:R-:W-:Y:S01]  /*0000*/  LDC R1, c[0x0][0x37c] ;  /* 0x0000df00ff017b82 */ /* 0x000fe20000000800 */
[----:B------:R-:W0:Y:S07]  /*0010*/  S2R R0, SR_TID.X ;  /* 0x0000000000007919 */ /* 0x000e2e0000002100 */
[----:B------:R-:W0:Y:S08]  /*0020*/  S2UR UR4, SR_CTAID.X ;  /* 0x00000000000479c3 */ /* 0x000e300000002500 */
[----:B------:R-:W0:Y:S08]  /*0030*/  LDC R9, c[0x0][0x360] ;  /* 0x0000d800ff097b82 */ /* 0x000e300000000800 */
[----:B------:R-:W1:Y:S08]  /*0040*/  LDC.64 R4, c[0x0][0x398] ;  /* 0x0000e600ff047b82 */ /* 0x000e700000000a00 */
[----:B------:R-:W2:Y:S01]  /*0050*/  LDC.64 R2, c[0x0][0x388] ;  /* 0x0000e200ff027b82 */ /* 0x000ea20000000a00 */
[----:B0-----:R-:W-:-:S05]  /*0060*/  IMAD R9, R9, UR4, R0 ;  /* 0x0000000409097c24 */ /* 0x001fca000f8e0200 */
[----:B-1----:R-:W-:-:S04]  /*0070*/  IADD3 R11, PT, PT, R9, R4, RZ ;  /* 0x00000004090b7210 */ /* 0x002fc80007ffe0ff */
[----:B------:R-:W-:-:S13]  /*0080*/  ISETP.GT.AND P0, PT, R11, 0xf423f, PT ;  /* 0x000f423f0b00780c */ /* 0x000fda0003f04270 */
[----:B--2---:R-:W-:Y:S05]  /*0090*/  @P0 EXIT ;  /* 0x000000000000094d */ /* 0x004fea0003800000 */
[----:B------:R-:W0:Y:S01]  /*00a0*/  LDCU.64 UR4, c[0x0][0x358] ;  /* 0x00006b00ff0477ac */ /* 0x000e220008000a00 */
[----:B------:R-:W-:Y:S01]  /*00b0*/  IMAD.WIDE R2, R5, 0x8, R2 ;  /* 0x0000000805027825 */ /* 0x000fe200078e0202 */
[----:B------:R-:W1:Y:S08]  /*00c0*/  LDC.64 R6, c[0x0][0x380] ;  /* 0x0000e000ff067b82 */ /* 0x000e700000000a00 */
[----:B------:R-:W2:Y:S01]  /*00d0*/  LDC.64 R4, c[0x0][0x390] ;  /* 0x0000e400ff047b82 */ /* 0x000ea20000000a00 */
[----:B0-----:R-:W3:Y:S01]  /*00e0*/  LDG.E R3, desc[UR4][R2.64] ;  /* 0x0000000402037981 */ /* 0x001ee2000c1e1900 */
[----:B-1----:R-:W-:-:S04]  /*00f0*/  IMAD.WIDE R6, R11, 0x8, R6 ;  /* 0x000000080b067825 */ /* 0x002fc800078e0206 */
[----:B--2---:R-:W-:-:S05]  /*0100*/  IMAD.WIDE R4, R9, 0x8, R4 ;  /* 0x0000000809047825 */ /* 0x004fca00078e0204 */
[----:B---3--:R-:W-:Y:S04]  /*0110*/  STG.E desc[UR4][R4.64], R3 ;  /* 0x0000000304007986 */ /* 0x008fe8000c101904 */
[----:B------:R-:W2:Y:S04]  /*0120*/  LDG.E R7, desc[UR4][R6.64] ;  /* 0x0000000406077981 */ /* 0x000ea8000c1e1900 */
[----:B--2---:R-:W-:Y:S01]  /*0130*/  STG.E desc[UR4][R4.64+0x4], R7 ;  /* 0x0000040704007986 */ /* 0x004fe2000c101904 */
[----:B------:R-:W-:Y:S05]  /*0140*/  EXIT ;  /* 0x000000000000794d */ /* 0x000fea0003800000 */
.L_x_320:
        /* <DEDUP_REMOVED lines=11> */
.L_x_338:


//--------------------- .text._Z12makeAllPairsPK6RecordS1_PiS2_P4Pair --------------------------
	.section	.text._Z12makeAllPairsPK6RecordS1_PiS2_P4Pair,"ax",@progbits
	.align	128
        .global         _Z12makeAllPairsPK6RecordS1_PiS2_P4Pair
        .type           _Z12makeAllPairsPK6RecordS1_PiS2_P4Pair,@function
        .size           _Z12makeAllPairsPK6RecordS1_PiS2_P4Pair,(.L_x_339 - _Z12makeAllPairsPK6RecordS1_PiS2_P4Pair)
        .other          _Z12makeAllPairsPK6RecordS1_PiS2_P4Pair,@"STO_CUDA_ENTRY STV_DEFAULT"
_Z12makeAllPairsPK6RecordS1_PiS2_P4Pair:
.text._Z12makeAllPairsPK6RecordS1_PiS2_P4Pair:
[----:B------:R-:W-:Y:S01]  /*0000*/  LDC R1, c[0x0][0x37c] ;  /* 0x0000df00ff017b82 */ /* 0x000fe20000000800 */
[----:B------:R-:W0:Y:S07]  /*0010*/  S2R R0, SR_TID.X ;  /* 0x0000000000007919 */ /* 0x000e2e0000002100 */
[----:B------:R-:W0:Y:S08]  /*0020*/  S2UR UR4, SR_CTAID.X ;  /* 0x00000000000479c3 */ /* 0x000e300000002500 */
[----:B------:R-:W0:Y:S02]  /*0030*/  LDC R7, c[0x0][0x360] ;  /* 0x0000d800ff077b82 */ /* 0x000e240000000800 */
[----:B0-----:R-:W-:-:S05]  /*0040*/  IMAD R7, R7, UR4, R0 ;  /* 0x0000000407077c24 */ /* 0x001fca000f8e0200 */
[----:B------:R-:W-:-:S13]  /*0050*/  ISETP.GT.AND P0, PT, R7, 0xf423f, PT ;  /* 0x000f423f0700780c */ /* 0x000fda0003f04270 */
[----:B------:R-:W-:Y:S05]  /*0060*/  @P0 EXIT ;  /* 0x000000000000094d */ /* 0x000fea0003800000 */
[----:B------:R-:W0:Y:S01]  /*0070*/  LDC.64 R2, c[0x0][0x390] ;  /* 0x0000e400ff027b82 */ /* 0x000e220000000a00 */
[----:B------:R-:W1:Y:S01]  /*0080*/  LDCU.64 UR4, c[0x0][0x358] ;  /* 0x00006b00ff0477ac */ /* 0x000e620008000a00 */
[----:B0-----:R-:W-:-:S05]  /*0090*/  IMAD.WIDE R2, R7, 0x4, R2 ;  /* 0x0000000407027825 */ /* 0x001fca00078e0202 */
[----:B-1----:R-:W2:Y:S02]  /*00a0*/  LDG.E R13, desc[UR4][R2.64] ;  /* 0x00000004020d7981 */ /* 0x002ea4000c1e1900 */
[----:B--2---:R-:W-:-:S13]  /*00b0*/  ISETP.GT.AND P0, PT, R13, 0xf423f, PT ;  /* 0x000f423f0d00780c */ /* 0x004fda0003f04270 */
[----:B------:R-:W-:Y:S05]  /*00c0*/  @P0 EXIT ;  /* 0x000000000000094d */ /* 0x000fea0003800000 */
[----:B------:R-:W0:Y:S01]  /*00d0*/  LDC.64 R4, c[0x0][0x388] ;  /* 0x0000e200ff047b82 */ /* 0x000e220000000a00 */
[C---:B------:R-:W-:Y:S01]  /*00e0*/  VIADD R6, R13.reuse, 0xfff0bdc3 ;  /* 0xfff0bdc30d067836 */ /* 0x040fe20000000000 */
[----:B------:R-:W-:Y:S01]  /*00f0*/  IADD3 R10, PT, PT, -R13, 0xf4240, RZ ;  /* 0x000f42400d0a7810 */ /* 0x000fe20007ffe1ff */
[----:B------:R-:W1:Y:S01]  /*0100*/  LDCU.64 UR6, c[0x0][0x3a0] ;  /* 0x00007400ff0677ac */ /* 0x000e620008000a00 */
[----:B------:R-:W-:Y:S01]  /*0110*/  BSSY.RECONVERGENT B0, `(.L_x_321) ;  /* 0x000004a000007945 */ /* 0x000fe20003800200 */
[----:B------:R-:W-:Y:S01]  /*0120*/  IMAD.MOV.U32 R12, RZ, RZ, RZ ;  /* 0x000000ffff0c7224 */ /* 0x000fe200078e00ff */
[----:B------:R-:W-:Y:S02]  /*0130*/  ISETP.GE.U32.AND P1, PT, R6, 0x3, PT ;  /* 0x000000030600780c */ /* 0x000fe40003f26070 */
[----:B------:R-:W2:Y:S01]  /*0140*/  LDC.64 R2, c[0x0][0x398] ;  /* 0x0000e600ff027b82 */ /* 0x000ea20000000a00 */
[----:B------:R-:W-:-:S04]  /*0150*/  LOP3.LUT R0, R10, 0x3, RZ, 0xc0, !PT ;  /* 0x000000030a007812 */ /* 0x000fc800078ec0ff */
[----:B------:R-:W-:Y:S01]  /*0160*/  ISETP.NE.AND P0, PT, R0, RZ, PT ;  /* 0x000000ff0000720c */ /* 0x000fe20003f05270 */
[----:B0-----:R-:W-:-:S04]  /*0170*/  IMAD.WIDE R4, R7, 0x8, R4 ;  /* 0x0000000807047825 */ /* 0x001fc800078e0204 */
[----:B--2---:R-:W-:Y:S01]  /*0180*/  IMAD.WIDE R2, R7, 0x4, R2 ;  /* 0x0000000407027825 */ /* 0x004fe200078e0202 */
[----:B-1----:R-:W-:Y:S07]  /*0190*/  @!P1 BRA `(.L_x_322) ;  /* 0x0000000400049947 */ /* 0x002fee0003800000 */
[----:B------:R0:W5:Y:S01]  /*01a0*/  LDG.E R17, desc[UR4][R4.64] ;  /* 0x0000000404117981 */ /* 0x000162000c1e1900 */
[----:B------:R-:W1:Y:S01]  /*01b0*/  LDC.64 R8, c[0x0][0x380] ;  /* 0x0000e000ff087b82 */ /* 0x000e620000000a00 */
[----:B------:R-:W-:Y:S01]  /*01c0*/  LOP3.LUT R12, R10, 0xfffffffc, RZ, 0xc0, !PT ;  /* 0xfffffffc0a0c7812 */ /* 0x000fe200078ec0ff */
[----:B------:R-:W-:-:S04]  /*01d0*/  IMAD.MOV.U32 R15, RZ, RZ, RZ ;  /* 0x000000ffff0f7224 */ /* 0x000fc800078e00ff */
[----:B------:R-:W-:Y:S02]  /*01e0*/  IMAD.MOV R14, RZ, RZ, -R12 ;  /* 0x000000ffff0e7224 */ /* 0x000fe400078e0a0c */
[----:B------:R-:W2:Y:S01]  /*01f0*/  LDC.64 R6, c[0x0][0x3a0] ;  /* 0x0000e800ff067b82 */ /* 0x000ea20000000a00 */
[----:B-1----:R-:W-:-:S05]  /*0200*/  IADD3 R8, P1, PT, R8, 0x10, RZ ;  /* 0x0000001008087810 */ /* 0x002fca0007f3e0ff */
[----:B0-----:R-:W-:-:S08]  /*0210*/  IMAD.X R9, RZ, RZ, R9, P1 ;  /* 0x000000ffff097224 */ /* 0x001fd000008e0609 */
.L_x_323:
[----:B------:R-:W3:Y:S02]  /*0220*/  LDG.E R10, desc[UR4][R2.64] ;  /* 0x00000004020a7981 */ /* 0x000ee4000c1e1900 */
[----:B0--3--:R-:W-:-:S04]  /*0230*/  IMAD.IADD R19, R10, 0x1, R15 ;  /* 0x000000010a137824 */ /* 0x009fc800078e020f */
[----:B--2---:R-:W-:-:S05]  /*0240*/  IMAD.WIDE R18, R19, 0x8, R6 ;  /* 0x0000000813127825 */ /* 0x004fca00078e0206 */
[----:B-----5:R0:W-:Y:S04]  /*0250*/  STG.E desc[UR4][R18.64], R17 ;  /* 0x0000001112007986 */ /* 0x0201e8000c101904 */
[----:B------:R-:W2:Y:S01]  /*0260*/  LDG.E R16, desc[UR4][R2.64] ;  /* 0x0000000402107981 */ /* 0x000ea2000c1e1900 */
[----:B------:R-:W-:-:S05]  /*0270*/  IMAD.WIDE R10, R13, 0x8, R8 ;  /* 0x000000080d0a7825 */ /* 0x000fca00078e0208 */
[----:B------:R-:W3:Y:S01]  /*0280*/  LDG.E R25, desc[UR4][R10.64+-0x10] ;  /* 0xfffff0040a197981 */ /* 0x000ee2000c1e1900 */
[----:B--2---:R-:W-:-:S04]  /*0290*/  IMAD.IADD R21, R16, 0x1, R15 ;  /* 0x0000000110157824 */ /* 0x004fc800078e020f */
[----:B------:R-:W-:-:S05]  /*02a0*/  IMAD.WIDE R20, R21, 0x8, R6 ;  /* 0x0000000815147825 */ /* 0x000fca00078e0206 */
[----:B---3--:R1:W-:Y:S04]  /*02b0*/  STG.E desc[UR4][R20.64+0x4], R25 ;  /* 0x0000041914007986 */ /* 0x0083e8000c101904 */
[----:B------:R-:W2:Y:S04]  /*02c0*/  LDG.E R22, desc[UR4][R2.64] ;  /* 0x0000000402167981 */ /* 0x000ea8000c1e1900 */
[----:B------:R-:W3:Y:S01]  /*02d0*/  LDG.E R23, desc[UR4][R4.64] ;  /* 0x0000000404177981 */ /* 0x000ee2000c1e1900 */
[----:B------:R-:W-:Y:S02]  /*02e0*/  SHF.R.S32.HI R16, RZ, 0x1f, R15 ;  /* 0x0000001fff107819 */ /* 0x000fe4000001140f */
[----:B--2---:R-:W-:-:S04]  /*02f0*/  IADD3 R24, P1, PT, R22, R15, RZ ;  /* 0x0000000f16187210 */ /* 0x004fc80007f3e0ff */
[----:B0-----:R-:W-:Y:S02]  /*0300*/  LEA.HI.X.SX32 R17, R22, R16, 0x1, P1 ;  /* 0x0000001016117211 */ /* 0x001fe400008f0eff */
[----:B------:R-:W-:-:S04]  /*0310*/  LEA R18, P1, R24, UR6, 0x3 ;  /* 0x0000000618127c11 */ /* 0x000fc8000f8218ff */
[----:B------:R-:W-:-:S05]  /*0320*/  LEA.HI.X R19, R24, UR7, R17, 0x3, P1 ;  /* 0x0000000718137c11 */ /* 0x000fca00088f1c11 */
[----:B---3--:R0:W-:Y:S04]  /*0330*/  STG.E desc[UR4][R18.64+0x8], R23 ;  /* 0x0000081712007986 */ /* 0x0081e8000c101904 */
[----:B------:R-:W1:Y:S04]  /*0340*/  LDG.E R22, desc[UR4][R2.64] ;  /* 0x0000000402167981 */ /* 0x000e68000c1e1900 */
[----:B------:R-:W2:Y:S01]  /*0350*/  LDG.E R17, desc[UR4][R10.64+-0x8] ;  /* 0xfffff8040a117981 */ /* 0x000ea2000c1e1900 */
[----:B-1----:R-:W-:-:S04]  /*0360*/  IADD3 R21, P1, PT, R22, R15, RZ ;  /* 0x0000000f16157210 */ /* 0x002fc80007f3e0ff */
[----:B------:R-:W-:Y:S02]  /*0370*/  LEA.HI.X.SX32 R22, R22, R16, 0x1, P1 ;  /* 0x0000001016167211 */ /* 0x000fe400008f0eff */
[----:B------:R-:W-:-:S04]  /*0380*/  LEA R20, P1, R21, UR6, 0x3 ;  /* 0x0000000615147c11 */ /* 0x000fc8000f8218ff */
[----:B------:R-:W-:-:S05]  /*0390*/  LEA.HI.X R21, R21, UR7, R22, 0x3, P1 ;  /* 0x0000000715157c11 */ /* 0x000fca00088f1c16 */
[----:B--2---:R1:W-:Y:S04]  /*03a0*/  STG.E desc[UR4][R20.64+0xc], R17 ;  /* 0x00000c1114007986 */ /* 0x0043e8000c101904 */
[----:B------:R-:W2:Y:S02]  /*03b0*/  LDG.E R22, desc[UR4][R2.64] ;  /* 0x0000000402167981 */ /* 0x000ea4000c1e1900 */
[----:B--2---:R-:W-:-:S04]  /*03c0*/  IADD3 R24, P1, PT, R22, R15, RZ ;  /* 0x0000000f16187210 */ /* 0x004fc80007f3e0ff */
[----:B------:R-:W-:Y:S02]  /*03d0*/  LEA.HI.X.SX32 R25, R22, R16, 0x1, P1 ;  /* 0x0000001016197211 */ /* 0x000fe400008f0eff */
[----:B0-----:R-:W-:-:S04]  /*03e0*/  LEA R18, P1, R24, UR6, 0x3 ;  /* 0x0000000618127c11 */ /* 0x001fc8000f8218ff */
[----:B------:R-:W-:-:S05]  /*03f0*/  LEA.HI.X R19, R24, UR7, R25, 0x3, P1 ;  /* 0x0000000718137c11 */ /* 0x000fca00088f1c19 */
[----:B------:R0:W-:Y:S04]  /*0400*/  STG.E desc[UR4][R18.64+0x10], R23 ;  /* 0x0000101712007986 */ /* 0x0001e8000c101904 */
[----:B------:R-:W2:Y:S04]  /*0410*/  LDG.E R22, desc[UR4][R2.64] ;  /* 0x0000000402167981 */ /* 0x000ea8000c1e1900 */
[----:B------:R-:W3:Y:S01]  /*0420*/  LDG.E R25, desc[UR4][R10.64] ;  /* 0x000000040a197981 */ /* 0x000ee2000c1e1900 */
[----:B--2---:R-:W-:-:S04]  /*0430*/  IADD3 R24, P1, PT, R22, R15, RZ ;  /* 0x0000000f16187210 */ /* 0x004fc80007f3e0ff */
[----:B------:R-:W-:Y:S02]  /*0440*/  LEA.HI.X.SX32 R27, R22, R16, 0x1, P1 ;  /* 0x00000010161b7211 */ /* 0x000fe400008f0eff */
[----:B-1----:R-:W-:-:S04]  /*0450*/  LEA R20, P1, R24, UR6, 0x3 ;  /* 0x0000000618147c11 */ /* 0x002fc8000f8218ff */
[----:B------:R-:W-:-:S05]  /*0460*/  LEA.HI.X R21, R24, UR7, R27, 0x3, P1 ;  /* 0x0000000718157c11 */ /* 0x000fca00088f1c1b */
[----:B---3--:R1:W-:Y:S04]  /*0470*/  STG.E desc[UR4][R20.64+0x14], R25 ;  /* 0x0000141914007986 */ /* 0x0083e8000c101904 */
[----:B------:R-:W2:Y:S04]  /*0480*/  LDG.E R22, desc[UR4][R2.64] ;  /* 0x0000000402167981 */ /* 0x000ea8000c1e1900 */
[----:B------:R-:W3:Y:S01]  /*0490*/  LDG.E R17, desc[UR4][R4.64] ;  /* 0x0000000404117981 */ /* 0x000ee2000c1e1900 */
[----:B--2---:R-:W-:-:S04]  /*04a0*/  IADD3 R24, P1, PT, R22, R15, RZ ;  /* 0x0000000f16187210 */ /* 0x004fc80007f3e0ff */
[----:B0-----:R-:W-:Y:S02]  /*04b0*/  LEA.HI.X.SX32 R19, R22, R16, 0x1, P1 ;  /* 0x0000001016137211 */ /* 0x001fe400008f0eff */
[----:B------:R-:W-:-:S04]  /*04c0*/  LEA R18, P1, R24, UR6, 0x3 ;  /* 0x0000000618127c11 */ /* 0x000fc8000f8218ff */
[----:B------:R-:W-:-:S05]  /*04d0*/  LEA.HI.X R19, R24, UR7, R19, 0x3, P1 ;  /* 0x0000000718137c11 */ /* 0x000fca00088f1c13 */
[----:B---3--:R0:W-:Y:S04]  /*04e0*/  STG.E desc[UR4][R18.64+0x18], R17 ;  /* 0x0000181112007986 */ /* 0x0081e8000c101904 */
[----:B------:R-:W2:Y:S04]  /*04f0*/  LDG.E R22, desc[UR4][R2.64] ;  /* 0x0000000402167981 */ /* 0x000ea8000c1e1900 */
[----:B------:R-:W3:Y:S01]  /*0500*/  LDG.E R11, desc[UR4][R10.64+0x8] ;  /* 0x000008040a0b7981 */ /* 0x000ee2000c1e1900 */
[----:B------:R-:W-:Y:S02]  /*0510*/  VIADD R14, R14, 0x4 ;  /* 0x000000040e0e7836 */ /* 0x000fe40000000000 */
[----:B------:R-:W-:Y:S01]  /*0520*/  VIADD R13, R13, 0x4 ;  /* 0x000000040d0d7836 */ /* 0x000fe20000000000 */
[----:B--2---:R-:W-:Y:S01]  /*0530*/  IADD3 R23, P1, PT, R22, R15, RZ ;  /* 0x0000000f16177210 */ /* 0x004fe20007f3e0ff */
[----:B------:R-:W-:-:S03]  /*0540*/  VIADD R15, R15, 0x4 ;  /* 0x000000040f0f7836 */ /* 0x000fc60000000000 */
[----:B------:R-:W-:Y:S02]  /*0550*/  LEA.HI.X.SX32 R16, R22, R16, 0x1, P1 ;  /* 0x0000001016107211 */ /* 0x000fe400008f0eff */
[----:B-1----:R-:W-:-:S04]  /*0560*/  LEA R20, P1, R23, UR6, 0x3 ;  /* 0x0000000617147c11 */ /* 0x002fc8000f8218ff */
[----:B------:R-:W-:Y:S02]  /*0570*/  LEA.HI.X R21, R23, UR7, R16, 0x3, P1 ;  /* 0x0000000717157c11 */ /* 0x000fe400088f1c10 */
[----:B------:R-:W-:-:S03]  /*0580*/  ISETP.NE.AND P1, PT, R14, RZ, PT ;  /* 0x000000ff0e00720c */ /* 0x000fc60003f25270 */
[----:B---3--:R0:W-:Y:S10]  /*0590*/  STG.E desc[UR4][R20.64+0x1c], R11 ;  /* 0x00001c0b14007986 */ /* 0x0081f4000c101904 */
[----:B------:R-:W-:Y:S05]  /*05a0*/  @P1 BRA `(.L_x_323) ;  /* 0xfffffffc001c1947 */ /* 0x000fea000383ffff */
.L_x_322:
[----:B------:R-:W-:Y:S05]  /*05b0*/  BSYNC.RECONVERGENT B0 ;  /* 0x0000000000007941 */ /* 0x000fea0003800200 */
.L_x_321:
[----:B------:R-:W-:Y:S05]  /*05c0*/  @!P0 EXIT ;  /* 0x000000000000894d */ /* 0x000fea0003800000 */
[----:B0-----:R0:W5:Y:S01]  /*05d0*/  LDG.E R17, desc[UR4][R4.64] ;  /* 0x0000000404117981 */ /* 0x001162000c1e1900 */
[----:B------:R-:W1:Y:S01]  /*05e0*/  LDC.64 R6, c[0x0][0x3a0] ;  /* 0x0000e800ff067b82 */ /* 0x000e620000000a00 */
[----:B------:R-:W-:-:S07]  /*05f0*/  IMAD.MOV R0, RZ, RZ, -R0 ;  /* 0x000000ffff007224 */ /* 0x000fce00078e0a00 */
[----:B------:R-:W2:Y:S02]  /*0600*/  LDC.64 R8, c[0x0][0x380] ;  /* 0x0000e000ff087b82 */ /* 0x000ea40000000a00 */
.L_x_324:
[----:B0--3--:R-:W3:Y:S02]  /*0610*/  LDG.E R5, desc[UR4][R2.64] ;  /* 0x0000000402057981 */ /* 0x009ee4000c1e1900 */
[----:B---3--:R-:W-:-:S04]  /*0620*/  IMAD.IADD R5, R5, 0x1, R12 ;  /* 0x0000000105057824 */ /* 0x008fc800078e020c */
[----:B-1----:R-:W-:-:S05]  /*0630*/  IMAD.WIDE R10, R5, 0x8, R6 ;  /* 0x00000008050a7825 */ /* 0x002fca00078e0206 */
[----:B-----5:R3:W-:Y:S01]  /*0640*/  STG.E desc[UR4][R10.64], R17 ;  /* 0x000000110a007986 */ /* 0x0207e2000c101904 */
[----:B--2---:R-:W-:-:S03]  /*0650*/  IMAD.WIDE R4, R13, 0x8, R8 ;  /* 0x000000080d047825 */ /* 0x004fc600078e0208 */
[----:B------:R-:W2:Y:S04]  /*0660*/  LDG.E R15, desc[UR4][R2.64] ;  /* 0x00000004020f7981 */ /* 0x000ea8000c1e1900 */
[----:B------:R-:W4:Y:S01]  /*0670*/  LDG.E R5, desc[UR4][R4.64] ;  /* 0x0000000404057981 */ /* 0x000f22000c1e1900 */
[----:B------:R-:W-:Y:S02]  /*0680*/  VIADD R0, R0, 0x1 ;  /* 0x0000000100007836 */ /* 0x000fe40000000000 */
[----:B------:R-:W-:-:S03]  /*0690*/  VIADD R13, R13, 0x1 ;  /* 0x000000010d0d7836 */ /* 0x000fc60000000000 */
[----:B------:R-:W-:Y:S01]  /*06a0*/  ISETP.NE.AND P0, PT, R0, RZ, PT ;  /* 0x000000ff0000720c */ /* 0x000fe20003f05270 */
[----:B--2---:R-:W-:Y:S02]  /*06b0*/  IMAD.IADD R15, R15, 0x1, R12 ;  /* 0x000000010f0f7824 */ /* 0x004fe400078e020c */
[----:B------:R-:W-:Y:S02]  /*06c0*/  VIADD R12, R12, 0x1 ;  /* 0x000000010c0c7836 */ /* 0x000fe40000000000 */
[----:B------:R-:W-:-:S05]  /*06d0*/  IMAD.WIDE R14, R15, 0x8, R6 ;  /* 0x000000080f0e7825 */ /* 0x000fca00078e0206 */
[----:B----4-:R3:W-:Y:S03]  /*06e0*/  STG.E desc[UR4][R14.64+0x4], R5 ;  /* 0x000004050e007986 */ /* 0x0107e6000c101904 */
[----:B------:R-:W-:Y:S05]  /*06f0*/  @P0 BRA `(.L_x_324) ;  /* 0xfffffffc00c40947 */ /* 0x000fea000383ffff */
[----:B------:R-:W-:Y:S05]  /*0700*/  EXIT ;  /* 0x000000000000794d */ /* 0x000fea0003800000 */
.L_x_325:
        /* <DEDUP_REMOVED lines=15> */
.L_x_339:


//--------------------- .text._Z7convertPi        --------------------------
	.section	.text._Z7convertPi,"ax",@progbits
	.align	128
        .global         _Z7convertPi
        .type           _Z7convertPi,@function
        .size           _Z7convertPi,(.L_x_340 - _Z7convertPi)
        .other          _Z7convertPi,@"STO_CUDA_ENTRY STV_DEFAULT"
_Z7convertPi:
.text._Z7convertPi:
        /* <DEDUP_REMOVED lines=11> */
[----:B--2---:R-:W-:-:S05]  /*00b0*/  IADD3 R5, PT, PT, -R0, 0xf4240, RZ ;  /* 0x000f424000057810 */ /* 0x004fca0007ffe1ff */
[----:B------:R-:W-:Y:S01]  /*00c0*/  STG.E desc[UR4][R2.64], R5 ;  /* 0x0000000502007986 */ /* 0x000fe2000c101904 */
[----:B------:R-:W-:Y:S05]  /*00d0*/  EXIT ;  /* 0x000000000000794d */ /* 0x000fea0003800000 */
.L_x_326:
        /* <DEDUP_REMOVED lines=10> */
.L_x_340:


//--------------------- .nv.shared._ZN3cub18CUB_300001_SM_10006detail10merge_sort26DeviceMergeSortMergeKernelINS2_10policy_hubIN6thrust24THRUST_300001_SM_1000_NS6detail15normal_iteratorINS6_10device_ptrI6RecordEEEEE9Policy600ESC_PNS0_8NullTypeESC_SG_m14compareRecordsSA_SF_EEvbT2_T3_T4_PT6_PT7_T5_PSK_SK_NS1_7vsmem_tE --------------------------
	.section	.nv.shared._ZN3cub18CUB_300001_SM_10006detail10merge_sort26DeviceMergeSortMergeKernelINS2_10policy_hubIN6thrust24THRUST_300001_SM_1000_NS6detail15normal_iteratorINS6_10device_ptrI6RecordEEEEE9Policy600ESC_PNS0_8NullTypeESC_SG_m14compareRecordsSA_SF_EEvbT2_T3_T4_PT6_PT7_T5_PSK_SK_NS1_7vsmem_tE,"aw",@nobits
	.sectionflags	@""
	.align	16
.nv.shared._ZN3cub18CUB_300001_SM_10006detail10merge_sort26DeviceMergeSortMergeKernelINS2_10policy_hubIN6thrust24THRUST_300001_SM_1000_NS6detail15normal_iteratorINS6_10device_ptrI6RecordEEEEE9Policy600ESC_PNS0_8NullTypeESC_SG_m14compareRecordsSA_SF_EEvbT2_T3_T4_PT6_PT7_T5_PSK_SK_NS1_7vsmem_tE:
	.zero		17936


//--------------------- .nv.shared.reserved.0     --------------------------
	.section	.nv.shared.reserved.0,"aw",@nobits
	.weak		__nv_reservedSMEM_offset_0_alias
	.size		__nv_reservedSMEM_offset_0_alias, 0, 64
	.other		__nv_reservedSMEM_offset_0_alias,@"STO_CUDA_RESERVED_SHARED STV_DEFAULT"
__nv_reservedSMEM_offset_0_alias:
	.zero		0
	.zero		64


//--------------------- .nv.global                --------------------------
	.section	.nv.global,"aw",@nobits
.nv.global:
	.type		_ZN34_INTERNAL_38f5867e_4_k_cu_021a1def6thrust24THRUST_300001_SM_1000_NS12placeholders2_8E,@object
	.size		_ZN34_INTERNAL_38f5867e_4_k_cu_021a1def6thrust24THRUST_300001_SM_1000_NS12placeholders2_8E,(_ZN34_INTERNAL_38f5867e_4_k_cu_021a1def4cuda3std3__436_GLOBAL__N__38f5867e_4_k_cu_021a1def6ignoreE - _ZN34_INTERNAL_38f5867e_4_k_cu_021a1def6thrust24THRUST_300001_SM_1000_NS12placeholders2_8E)
_ZN34_INTERNAL_38f5867e_4_k_cu_021a1def6thrust24THRUST_300001_SM_1000_NS12placeholders2_8E:
	.zero		1
	.type		_ZN34_INTERNAL_38f5867e_4_k_cu_021a1def4cuda3std3__436_GLOBAL__N__38f5867e_4_k_cu_021a1def6ignoreE,@object
	.size		_ZN34_INTERNAL_38f5867e_4_k_cu_021a1def4cuda3std3__436_GLOBAL__N__38f5867e_4_k_cu_021a1def6ignoreE,(_ZN34_INTERNAL_38f5867e_4_k_cu_021a1def4cuda3std6ranges3__45__cpo4dataE - _ZN34_INTERNAL_38f5867e_4_k_cu_021a1def4cuda3std3__436_GLOBAL__N__38f5867e_4_k_cu_021a1def6ignoreE)
_ZN34_INTERNAL_38f5867e_4_k_cu_021a1def4cuda3std3__436_GLOBAL__N__38f5867e_4_k_cu_021a1def6ignoreE:
	.zero		1
	.type		_ZN34_INTERNAL_38f5867e_4_k_cu_021a1def4cuda3std6ranges3__45__cpo4dataE,@object
	.size		_ZN34_INTERNAL_38f5867e_4_k_cu_021a1def4cuda3std6ranges3__45__cpo4dataE,(_ZN34_INTERNAL_38f5867e_4_k_cu_021a1def6thrust24THRUST_300001_SM_1000_NS6system3cpp3parE - _ZN34_INTERNAL_38f5867e_4_k_cu_021a1def4cuda3std6ranges3__45__cpo4dataE)
_ZN34_INTERNAL_38f5867e_4_k_cu_021a1def4cuda3std6ranges3__45__cpo4dataE:
	.zero		1
	.type		_ZN34_INTERNAL_38f5867e_4_k_cu_021a1def6thrust24THRUST_300001_SM_1000_NS6system3cpp3parE,@object
	.size		_ZN34_INTERNAL_38f5867e_4_k_cu_021a1def6thrust24THRUST_300001_SM_1000_NS6system3cpp3parE,(_ZN34_INTERNAL_38f5867e_4_k_cu_021a1def4cuda3std3__45__cpo5beginE - _ZN34_INTERNAL_38f5867e_4_k_cu_021a1def6thrust24THRUST_300001_SM_1000_NS6system3cpp3parE)
_ZN34_INTERNAL_38f5867e_4_k_cu_021a1def6thrust24THRUST_300001_SM_1000_NS6system3cpp3parE:
	.zero		1
	.type		_ZN34_INTERNAL_38f5867e_4_k_cu_021a1def4cuda3std3__45__cpo5beginE,@object
	.size		_ZN34_INTERNAL_38f5867e_4_k_cu_021a1def4cuda3std3__45__cpo5beginE,(_ZN34_INTERNAL_38f5867e_4_k_cu_021a1def4cuda3std6ranges3__45__cpo5beginE - _ZN34_INTERNAL_38f5867e_4_k_cu_021a1def4cuda3std3__45__cpo5beginE)
_ZN34_INTERNAL_38f5867e_4_k_cu_021a1def4cuda3std3__45__cpo5beginE:
	.zero		1
	.type		_ZN34_INTERNAL_38f5867e_4_k_cu_021a1def4cuda3std6ranges3__45__cpo5beginE,@object
	.size		_ZN34_INTERNAL_38f5867e_4_k_cu_021a1def4cuda3std6ranges3__45__cpo5beginE,(_ZN34_INTERNAL_38f5867e_4_k_cu_021a1def6thrust24THRUST_300001_SM_1000_NS6deviceE - _ZN34_INTERNAL_38f5867e_4_k_cu_021a1def4cuda3std6ranges3__45__cpo5beginE)
_ZN34_INTERNAL_38f5867e_4_k_cu_021a1def4cuda3std6ranges3__45__cpo5beginE:
	.zero		1
	.type		_ZN34_INTERNAL_38f5867e_4_k_cu_021a1def6thrust24THRUST_300001_SM_1000_NS6deviceE,@object
	.size		_ZN34_INTERNAL_38f5867e_4_k_cu_021a1def6thrust24THRUST_300001_SM_1000_NS6deviceE,(_ZN34_INTERNAL_38f5867e_4_k_cu_021a1def4cuda3std3__47nulloptE - _ZN34_INTERNAL_38f5867e_4_k_cu_021a1def6thrust24THRUST_300001_SM_1000_NS6deviceE)
_ZN34_INTERNAL_38f5867e_4_k_cu_021a1def6thrust24THRUST_300001_SM_1000_NS6deviceE:
	.zero		1
	.type		_ZN34_INTERNAL_38f5867e_4_k_cu_021a1def4cuda3std3__47nulloptE,@object
	.size		_ZN34_INTERNAL_38f5867e_4_k_cu_021a1def4cuda3std3__47nulloptE,(_ZN34_INTERNAL_38f5867e_4_k_cu_021a1def4cuda3std6ranges3__45__cpo8distanceE - _ZN34_INTERNAL_38f5867e_4_k_cu_021a1def4cuda3std3__47nulloptE)
_ZN34_INTERNAL_38f5867e_4_k_cu_021a1def4cuda3std3__47nulloptE:
	.zero		1
	.type		_ZN34_INTERNAL_38f5867e_4_k_cu_021a1def4cuda3std6ranges3__45__cpo8distanceE,@object
	.size		_ZN34_INTERNAL_38f5867e_4_k_cu_021a1def4cuda3std6ranges3__45__cpo8distanceE,(_ZN34_INTERNAL_38f5867e_4_k_cu_021a1def6thrust24THRUST_300001_SM_1000_NS12placeholders2_4E - _ZN34_INTERNAL_38f5867e_4_k_cu_021a1def4cuda3std6ranges3__45__cpo8distanceE)
_ZN34_INTERNAL_38f5867e_4_k_cu_021a1def4cuda3std6ranges3__45__cpo8distanceE:
	.zero		1
	.type		_ZN34_INTERNAL_38f5867e_4_k_cu_021a1def6thrust24THRUST_300001_SM_1000_NS12placeholders2_4E,@object
	.size		_ZN34_INTERNAL_38f5867e_4_k_cu_021a1def6thrust24THRUST_300001_SM_1000_NS12placeholders2_4E,(_ZN34_INTERNAL_38f5867e_4_k_cu_021a1def4cuda3std3__45__cpo6rbeginE - _ZN34_INTERNAL_38f5867e_4_k_cu_021a1def6thrust24THRUST_300001_SM_1000_NS12placeholders2_4E)
_ZN34_INTERNAL_38f5867e_4_k_cu_021a1def6thrust24THRUST_300001_SM_1000_NS12placeholders2_4E:
	.zero		1
	.type		_ZN34_INTERNAL_38f5867e_4_k_cu_021a1def4cuda3std3__45__cpo6rbeginE,@object
	.size		_ZN34_INTERNAL_38f5867e_4_k_cu_021a1def4cuda3std3__45__cpo6rbeginE,(_ZN34_INTERNAL_38f5867e_4_k_cu_021a1def4cuda3std6ranges3__45__cpo7advanceE - _ZN34_INTERNAL_38f5867e_4_k_cu_021a1def4cuda3std3__45__cpo6rbeginE)
_ZN34_INTERNAL_38f5867e_4_k_cu_021a1def4cuda3std3__45__cpo6rbeginE:
	.zero		1
	.type		_ZN34_INTERNAL_38f5867e_4_k_cu_021a1def4cuda3std6ranges3__45__cpo7advanceE,@object
	.size		_ZN34_INTERNAL_38f5867e_4_k_cu_021a1def4cuda3std6ranges3__45__cpo7advanceE,(_ZN34_INTERNAL_38f5867e_4_k_cu_021a1def6thrust24THRUST_300001_SM_1000_NS12placeholders3_10E - _ZN34_INTERNAL_38f5867e_4_k_cu_021a1def4cuda3std6ranges3__45__cpo7advanceE)
_ZN34_INTERNAL_38f5867e_4_k_cu_021a1def4cuda3std6ranges3__45__cpo7advanceE:
	.zero		1
	.type		_ZN34_INTERNAL_38f5867e_4_k_cu_021a1def6thrust24THRUST_300001_SM_1000_NS12placeholders3_10E,@object
	.size		_ZN34_INTERNAL_38f5867e_4_k_cu_021a1def6thrust24THRUST_300001_SM_1000_NS12placeholders3_10E,(_ZN34_INTERNAL_38f5867e_4_k_cu_021a1def4cuda3std3__48in_placeE - _ZN34_INTERNAL_38f5867e_4_k_cu_021a1def6thrust24THRUST_300001_SM_1000_NS12placeholders3_10E)
_ZN34_INTERNAL_38f5867e_4_k_cu_021a1def6thrust24THRUST_300001_SM_1000_NS12placeholders3_10E:
	.zero		1
	.type		_ZN34_INTERNAL_38f5867e_4_k_cu_021a1def4cuda3std3__48in_placeE,@object
	.size		_ZN34_INTERNAL_38f5867e_4_k_cu_021a1def4cuda3std3__48in_placeE,(_ZN34_INTERNAL_38f5867e_4_k_cu_021a1def4cuda3std6ranges3__45__cpo4sizeE - _ZN34_INTERNAL_38f5867e_4_k_cu_021a1def4cuda3std3__48in_placeE)
_ZN34_INTERNAL_38f5867e_4_k_cu_021a1def4cuda3std3__48in_placeE:
	.zero		1
	.type		_ZN34_INTERNAL_38f5867e_4_k_cu_021a1def4cuda3std6ranges3__45__cpo4sizeE,@object
	.size		_ZN34_INTERNAL_38f5867e_4_k_cu_021a1def4cuda3std6ranges3__45__cpo4sizeE,(_ZN34_INTERNAL_38f5867e_4_k_cu_021a1def6thrust24THRUST_300001_SM_1000_NS12placeholders2_2E - _ZN34_INTERNAL_38f5867e_4_k_cu_021a1def4cuda3std6ranges3__45__cpo4sizeE)
_ZN34_INTERNAL_38f5867e_4_k_cu_021a1def4cuda3std6ranges3__45__cpo4sizeE:
	.zero		1
	.type		_ZN34_INTERNAL_38f5867e_4_k_cu_021a1def6thrust24THRUST_300001_SM_1000_NS12placeholders2_2E,@object
	.size		_ZN34_INTERNAL_38f5867e_4_k_cu_021a1def6thrust24THRUST_300001_SM_1000_NS12placeholders2_2E,(_ZN34_INTERNAL_38f5867e_4_k_cu_021a1def4cuda3std3__45__cpo6cbeginE - _ZN34_INTERNAL_38f5867e_4_k_cu_021a1def6thrust24THRUST_300001_SM_1000_NS12placeholders2_2E)
_ZN34_INTERNAL_38f5867e_4_k_cu_021a1def6thrust24THRUST_300001_SM_1000_NS12placeholders2_2E:
	.zero		1
	.type		_ZN34_INTERNAL_38f5867e_4_k_cu_021a1def4cuda3std3__45__cpo6cbeginE,@object
	.size		_ZN34_INTERNAL_38f5867e_4_k_cu_021a1def4cuda3std3__45__cpo6cbeginE,(_ZN34_INTERNAL_38f5867e_4_k_cu_021a1def4cuda3std6ranges3__45__cpo6cbeginE - _ZN34_INTERNAL_38f5867e_4_k_cu_021a1def4cuda3std3__45__cpo6cbeginE)
_ZN34_INTERNAL_38f5867e_4_k_cu_021a1def4cuda3std3__45__cpo6cbeginE:
	.zero		1
	.type		_ZN34_INTERNAL_38f5867e_4_k_cu_021a1def4cuda3std6ranges3__45__cpo6cbeginE,@object
	.size		_ZN34_INTERNAL_38f5867e_4_k_cu_021a1def4cuda3std6ranges3__45__cpo6cbeginE,(_ZN34_INTERNAL_38f5867e_4_k_cu_021a1def6thrust24THRUST_300001_SM_1000_NS12placeholders2_6E - _ZN34_INTERNAL_38f5867e_4_k_cu_021a1def4cuda3std6ranges3__45__cpo6cbeginE)
_ZN34_INTERNAL_38f5867e_4_k_cu_021a1def4cuda3std6ranges3__45__cpo6cbeginE:
	.zero		1
	.type		_ZN34_INTERNAL_38f5867e_4_k_cu_021a1def6thrust24THRUST_300001_SM_1000_NS12placeholders2_6E,@object
	.size		_ZN34_INTERNAL_38f5867e_4_k_cu_021a1def6thrust24THRUST_300001_SM_1000_NS12placeholders2_6E,(_ZN34_INTERNAL_38f5867e_4_k_cu_021a1def4cuda3std3__45__cpo7crbeginE - _ZN34_INTERNAL_38f5867e_4_k_cu_021a1def6thrust24THRUST_300001_SM_1000_NS12placeholders2_6E)
_ZN34_INTERNAL_38f5867e_4_k_cu_021a1def6thrust24THRUST_300001_SM_1000_NS12placeholders2_6E:
	.zero		1
	.type		_ZN34_INTERNAL_38f5867e_4_k_cu_021a1def4cuda3std3__45__cpo7crbeginE,@object
	.size		_ZN34_INTERNAL_38f5867e_4_k_cu_021a1def4cuda3std3__45__cpo7crbeginE,(_ZN34_INTERNAL_38f5867e_4_k_cu_021a1def4cuda3std6ranges3__45__cpo4nextE - _ZN34_INTERNAL_38f5867e_4_k_cu_021a1def4cuda3std3__45__cpo7crbeginE)
_ZN34_INTERNAL_38f5867e_4_k_cu_021a1def4cuda3std3__45__cpo7crbeginE:
	.zero		1
	.type		_ZN34_INTERNAL_38f5867e_4_k_cu_021a1def4cuda3std6ranges3__45__cpo4nextE,@object
	.size		_ZN34_INTERNAL_38f5867e_4_k_cu_021a1def4cuda3std6ranges3__45__cpo4nextE,(_ZN34_INTERNAL_38f5867e_4_k_cu_021a1def4cuda3std6ranges3__45__cpo4swapE - _ZN34_INTERNAL_38f5867e_4_k_cu_021a1def4cuda3std6ranges3__45__cpo4nextE)
_ZN34_INTERNAL_38f5867e_4_k_cu_021a1def4cuda3std6ranges3__45__cpo4nextE:
	.zero		1
	.type		_ZN34_INTERNAL_38f5867e_4_k_cu_021a1def4cuda3std6ranges3__45__cpo4swapE,@object
	.size		_ZN34_INTERNAL_38f5867e_4_k_cu_021a1def4cuda3std6ranges3__45__cpo4swapE,(_ZN34_INTERNAL_38f5867e_4_k_cu_021a1def6thrust24THRUST_300001_SM_1000_NS8cuda_cub10par_nosyncE - _ZN34_INTERNAL_38f5867e_4_k_cu_021a1def4cuda3std6ranges3__45__cpo4swapE)
_ZN34_INTERNAL_38f5867e_4_k_cu_021a1def4cuda3std6ranges3__45__cpo4swapE:
	.zero		1
	.type		_ZN34_INTERNAL_38f5867e_4_k_cu_021a1def6thrust24THRUST_300001_SM_1000_NS8cuda_cub10par_nosyncE,@object
	.size		_ZN34_INTERNAL_38f5867e_4_k_cu_021a1def6thrust24THRUST_300001_SM_1000_NS8cuda_cub10par_nosyncE,(_ZN34_INTERNAL_38f5867e_4_k_cu_021a1def6thrust24THRUST_300001_SM_1000_NS3seqE - _ZN34_INTERNAL_38f5867e_4_k_cu_021a1def6thrust24THRUST_300001_SM_1000_NS8cuda_cub10par_nosyncE)
_ZN34_INTERNAL_38f5867e_4_k_cu_021a1def6thrust24THRUST_300001_SM_1000_NS8cuda_cub10par_nosyncE:
	.zero		1
	.type		_ZN34_INTERNAL_38f5867e_4_k_cu_021a1def6thrust24THRUST_300001_SM_1000_NS3seqE,@object
	.size		_ZN34_INTERNAL_38f5867e_4_k_cu_021a1def6thrust24THRUST_300001_SM_1000_NS3seqE,(_ZN34_INTERNAL_38f5867e_4_k_cu_021a1def4cuda3std3__420unreachable_sentinelE - _ZN34_INTERNAL_38f5867e_4_k_cu_021a1def6thrust24THRUST_300001_SM_1000_NS3seqE)
_ZN34_INTERNAL_38f5867e_4_k_cu_021a1def6thrust24THRUST_300001_SM_1000_NS3seqE:
	.zero		1
	.type		_ZN34_INTERNAL_38f5867e_4_k_cu_021a1def4cuda3std3__420unreachable_sentinelE,@object
	.size		_ZN34_INTERNAL_38f5867e_4_k_cu_021a1def4cuda3std3__420unreachable_sentinelE,(_ZN34_INTERNAL_38f5867e_4_k_cu_021a1def4cuda3std6ranges3__45__cpo5ssizeE - _ZN34_INTERNAL_38f5867e_4_k_cu_021a1def4cuda3std3__420unreachable_sentinelE)
_ZN34_INTERNAL_38f5867e_4_k_cu_021a1def4cuda3std3__420unreachable_sentinelE:
	.zero		1
	.type		_ZN34_INTERNAL_38f5867e_4_k_cu_021a1def4cuda3std6ranges3__45__cpo5ssizeE,@object
	.size		_ZN34_INTERNAL_38f5867e_4_k_cu_021a1def4cuda3std6ranges3__45__cpo5ssizeE,(_ZN34_INTERNAL_38f5867e_4_k_cu_021a1def6thrust24THRUST_300001_SM_1000_NS12placeholders2_3E - _ZN34_INTERNAL_38f5867e_4_k_cu_021a1def4cuda3std6ranges3__45__cpo5ssizeE)
_ZN34_INTERNAL_38f5867e_4_k_cu_021a1def4cuda3std6ranges3__45__cpo5ssizeE:
	.zero		1
	.type		_ZN34_INTERNAL_38f5867e_4_k_cu_021a1def6thrust24THRUST_300001_SM_1000_NS12placeholders2_3E,@object
	.size		_ZN34_INTERNAL_38f5867e_4_k_cu_021a1def6thrust24THRUST_300001_SM_1000_NS12placeholders2_3E,(_ZN34_INTERNAL_38f5867e_4_k_cu_021a1def4cuda3std3__45__cpo4cendE - _ZN34_INTERNAL_38f5867e_4_k_cu_021a1def6thrust24THRUST_300001_SM_1000_NS12placeholders2_3E)
_ZN34_INTERNAL_38f5867e_4_k_cu_021a1def6thrust24THRUST_300001_SM_1000_NS12placeholders2_3E:
	.zero		1
	.type		_ZN34_INTERNAL_38f5867e_4_k_cu_021a1def4cuda3std3__45__cpo4cendE,@object
	.size		_ZN34_INTERNAL_38f5867e_4_k_cu_021a1def4cuda3std3__45__cpo4cendE,(_ZN34_INTERNAL_38f5867e_4_k_cu_021a1def4cuda3std6ranges3__45__cpo4cendE - _ZN34_INTERNAL_38f5867e_4_k_cu_021a1def4cuda3std3__45__cpo4cendE)
_ZN34_INTERNAL_38f5867e_4_k_cu_021a1def4cuda3std3__45__cpo4cendE:
	.zero		1
	.type		_ZN34_INTERNAL_38f5867e_4_k_cu_021a1def4cuda3std6ranges3__45__cpo4cendE,@object
	.size		_ZN34_INTERNAL_38f5867e_4_k_cu_021a1def4cuda3std6ranges3__45__cpo4cendE,(_ZN34_INTERNAL_38f5867e_4_k_cu_021a1def6thrust24THRUST_300001_SM_1000_NS12placeholders2_7E - _ZN34_INTERNAL_38f5867e_4_k_cu_021a1def4cuda3std6ranges3__45__cpo4cendE)
_ZN34_INTERNAL_38f5867e_4_k_cu_021a1def4cuda3std6ranges3__45__cpo4cendE:
	.zero		1
	.type		_ZN34_INTERNAL_38f5867e_4_k_cu_021a1def6thrust24THRUST_300001_SM_1000_NS12placeholders2_7E,@object
	.size		_ZN34_INTERNAL_38f5867e_4_k_cu_021a1def6thrust24THRUST_300001_SM_1000_NS12placeholders2_7E,(_ZN34_INTERNAL_38f5867e_4_k_cu_021a1def4cuda3std3__45__cpo5crendE - _ZN34_INTERNAL_38f5867e_4_k_cu_021a1def6thrust24THRUST_300001_SM_1000_NS12placeholders2_7E)
_ZN34_INTERNAL_38f5867e_4_k_cu_021a1def6thrust24THRUST_300001_SM_1000_NS12placeholders2_7E:
	.zero		1
	.type		_ZN34_INTERNAL_38f5867e_4_k_cu_021a1def4cuda3std3__45__cpo5crendE,@object
	.size		_ZN34_INTERNAL_38f5867e_4_k_cu_021a1def4cuda3std3__45__cpo5crendE,(_ZN34_INTERNAL_38f5867e_4_k_cu_021a1def4cuda3std6ranges3__45__cpo4prevE - _ZN34_INTERNAL_38f5867e_4_k_cu_021a1def4cuda3std3__45__cpo5crendE)
_ZN34_INTERNAL_38f5867e_4_k_cu_021a1def4cuda3std3__45__cpo5crendE:
	.zero		1
	.type		_ZN34_INTERNAL_38f5867e_4_k_cu_021a1def4cuda3std6ranges3__45__cpo4prevE,@object
	.size		_ZN34_INTERNAL_38f5867e_4_k_cu_021a1def4cuda3std6ranges3__45__cpo4prevE,(_ZN34_INTERNAL_38f5867e_4_k_cu_021a1def4cuda3std6ranges3__45__cpo9iter_moveE - _ZN34_INTERNAL_38f5867e_4_k_cu_021a1def4cuda3std6ranges3__45__cpo4prevE)
_ZN34_INTERNAL_38f5867e_4_k_cu_021a1def4cuda3std6ranges3__45__cpo4prevE:
	.zero		1
	.type		_ZN34_INTERNAL_38f5867e_4_k_cu_021a1def4cuda3std6ranges3__45__cpo9iter_moveE,@object
	.size		_ZN34_INTERNAL_38f5867e_4_k_cu_021a1def4cuda3std6ranges3__45__cpo9iter_moveE,(_ZN34_INTERNAL_38f5867e_4_k_cu_021a1def6thrust24THRUST_300001_SM_1000_NS6system6detail10sequential3seqE - _ZN34_INTERNAL_38f5867e_4_k_cu_021a1def4cuda3std6ranges3__45__cpo9iter_moveE)
_ZN34_INTERNAL_38f5867e_4_k_cu_021a1def4cuda3std6ranges3__45__cpo9iter_moveE:
	.zero		1
	.type		_ZN34_INTERNAL_38f5867e_4_k_cu_021a1def6thrust24THRUST_300001_SM_1000_NS6system6detail10sequential3seqE,@object
	.size		_ZN34_INTERNAL_38f5867e_4_k_cu_021a1def6thrust24THRUST_300001_SM_1000_NS6system6detail10sequential3seqE,(_ZN34_INTERNAL_38f5867e_4_k_cu_021a1def6thrust24THRUST_300001_SM_1000_NS12placeholders2_9E - _ZN34_INTERNAL_38f5867e_4_k_cu_021a1def6thrust24THRUST_300001_SM_1000_NS6system6detail10sequential3seqE)
_ZN34_INTERNAL_38f5867e_4_k_cu_021a1def6thrust24THRUST_300001_SM_1000_NS6system6detail10sequential3seqE:
	.zero		1
	.type		_ZN34_INTERNAL_38f5867e_4_k_cu_021a1def6thrust24THRUST_300001_SM_1000_NS12placeholders2_9E,@object
	.size		_ZN34_INTERNAL_38f5867e_4_k_cu_021a1def6thrust24THRUST_300001_SM_1000_NS12placeholders2_9E,(_ZN34_INTERNAL_38f5867e_4_k_cu_021a1def4cuda3std3__419piecewise_constructE - _ZN34_INTERNAL_38f5867e_4_k_cu_021a1def6thrust24THRUST_300001_SM_1000_NS12placeholders2_9E)
_ZN34_INTERNAL_38f5867e_4_k_cu_021a1def6thrust24THRUST_300001_SM_1000_NS12placeholders2_9E:
	.zero		1
	.type		_ZN34_INTERNAL_38f5867e_4_k_cu_021a1def4cuda3std3__419piecewise_constructE,@object
	.size		_ZN34_INTERNAL_38f5867e_4_k_cu_021a1def4cuda3std3__419piecewise_constructE,(_ZN34_INTERNAL_38f5867e_4_k_cu_021a1def4cuda3std6ranges3__45__cpo5cdataE - _ZN34_INTERNAL_38f5867e_4_k_cu_021a1def4cuda3std3__419piecewise_constructE)
_ZN34_INTERNAL_38f5867e_4_k_cu_021a1def4cuda3std3__419piecewise_constructE:
	.zero		1
	.type		_ZN34_INTERNAL_38f5867e_4_k_cu_021a1def4cuda3std6ranges3__45__cpo5cdataE,@object
	.size		_ZN34_INTERNAL_38f5867e_4_k_cu_021a1def4cuda3std6ranges3__45__cpo5cdataE,(_ZN34_INTERNAL_38f5867e_4_k_cu_021a1def6thrust24THRUST_300001_SM_1000_NS12placeholders2_1E - _ZN34_INTERNAL_38f5867e_4_k_cu_021a1def4cuda3std6ranges3__45__cpo5cdataE)
_ZN34_INTERNAL_38f5867e_4_k_cu_021a1def4cuda3std6ranges3__45__cpo5cdataE:
	.zero		1
	.type		_ZN34_INTERNAL_38f5867e_4_k_cu_021a1def6thrust24THRUST_300001_SM_1000_NS12placeholders2_1E,@object
	.size		_ZN34_INTERNAL_38f5867e_4_k_cu_021a1def6thrust24THRUST_300001_SM_1000_NS12placeholders2_1E,(_ZN34_INTERNAL_38f5867e_4_k_cu_021a1def4cuda3std3__45__cpo3endE - _ZN34_INTERNAL_38f5867e_4_k_cu_021a1def6thrust24THRUST_300001_SM_1000_NS12placeholders2_1E)
_ZN34_INTERNAL_38f5867e_4_k_cu_021a1def6thrust24THRUST_300001_SM_1000_NS12placeholders2_1E:
	.zero		1
	.type		_ZN34_INTERNAL_38f5867e_4_k_cu_021a1def4cuda3std3__45__cpo3endE,@object
	.size		_ZN34_INTERNAL_38f5867e_4_k_cu_021a1def4cuda3std3__45__cpo3endE,(_ZN34_INTERNAL_38f5867e_4_k_cu_021a1def4cuda3std6ranges3__45__cpo3endE - _ZN34_INTERNAL_38f5867e_4_k_cu_021a1def4cuda3std3__45__cpo3endE)
_ZN34_INTERNAL_38f5867e_4_k_cu_021a1def4cuda3std3__45__cpo3endE:
	.zero		1
	.type		_ZN34_INTERNAL_38f5867e_4_k_cu_021a1def4cuda3std6ranges3__45__cpo3endE,@object
	.size		_ZN34_INTERNAL_38f5867e_4_k_cu_021a1def4cuda3std6ranges3__45__cpo3endE,(_ZN34_INTERNAL_38f5867e_4_k_cu_021a1def6thrust24THRUST_300001_SM_1000_NS12placeholders2_5E - _ZN34_INTERNAL_38f5867e_4_k_cu_021a1def4cuda3std6ranges3__45__cpo3endE)
_ZN34_INTERNAL_38f5867e_4_k_cu_021a1def4cuda3std6ranges3__45__cpo3endE:
	.zero		1
	.type		_ZN34_INTERNAL_38f5867e_4_k_cu_021a1def6thrust24THRUST_300001_SM_1000_NS12placeholders2_5E,@object
	.size		_ZN34_INTERNAL_38f5867e_4_k_cu_021a1def6thrust24THRUST_300001_SM_1000_NS12placeholders2_5E,(_ZN34_INTERNAL_38f5867e_4_k_cu_021a1def4cuda3std3__45__cpo4rendE - _ZN34_INTERNAL_38f5867e_4_k_cu_021a1def6thrust24THRUST_300001_SM_1000_NS12placeholders2_5E)
_ZN34_INTERNAL_38f5867e_4_k_cu_021a1def6thrust24THRUST_300001_SM_1000_NS12placeholders2_5E:
	.zero		1
	.type		_ZN34_INTERNAL_38f5867e_4_k_cu_021a1def4cuda3std3__45__cpo4rendE,@object
	.size		_ZN34_INTERNAL_38f5867e_4_k_cu_021a1def4cuda3std3__45__cpo4rendE,(_ZN34_INTERNAL_38f5867e_4_k_cu_021a1def4cuda3std6ranges3__45__cpo9iter_swapE - _ZN34_INTERNAL_38f5867e_4_k_cu_021a1def4cuda3std3__45__cpo4rendE)
_ZN34_INTERNAL_38f5867e_4_k_cu_021a1def4cuda3std3__45__cpo4rendE:
	.zero		1
	.type		_ZN34_INTERNAL_38f5867e_4_k_cu_021a1def4cuda3std6ranges3__45__cpo9iter_swapE,@object
	.size		_ZN34_INTERNAL_38f5867e_4_k_cu_021a1def4cuda3std6ranges3__45__cpo9iter_swapE,(_ZN34_INTERNAL_38f5867e_4_k_cu_021a1def4cuda3std3__48unexpectE - _ZN34_INTERNAL_38f5867e_4_k_cu_021a1def4cuda3std6ranges3__45__cpo9iter_swapE)
_ZN34_INTERNAL_38f5867e_4_k_cu_021a1def4cuda3std6ranges3__45__cpo9iter_swapE:
	.zero		1
	.type		_ZN34_INTERNAL_38f5867e_4_k_cu_021a1def4cuda3std3__48unexpectE,@object
	.size		_ZN34_INTERNAL_38f5867e_4_k_cu_021a1def4cuda3std3__48unexpectE,(_ZN34_INTERNAL_38f5867e_4_k_cu_021a1def6thrust24THRUST_300001_SM_1000_NS8cuda_cub3parE - _ZN34_INTERNAL_38f5867e_4_k_cu_021a1def4cuda3std3__48unexpectE)
_ZN34_INTERNAL_38f5867e_4_k_cu_021a1def4cuda3std3__48unexpectE:
	.zero		1
	.type		_ZN34_INTERNAL_38f5867e_4_k_cu_021a1def6thrust24THRUST_300001_SM_1000_NS8cuda_cub3parE,@object
	.size		_ZN34_INTERNAL_38f5867e_4_k_cu_021a1def6thrust24THRUST_300001_SM_1000_NS8cuda_cub3parE,(.L_29 - _ZN34_INTERNAL_38f5867e_4_k_cu_021a1def6thrust24THRUST_300001_SM_1000_NS8cuda_cub3parE)
_ZN34_INTERNAL_38f5867e_4_k_cu_021a1def6thrust24THRUST_300001_SM_1000_NS8cuda_cub3parE:
	.zero		1
.L_29:


//--------------------- .nv.shared._ZN3cub18CUB_300001_SM_10006detail10merge_sort30DeviceMergeSortBlockSortKernelINS2_10policy_hubIN6thrust24THRUST_300001_SM_1000_NS6detail15normal_iteratorINS6_10device_ptrI6RecordEEEEE9Policy600ESC_PNS0_8NullTypeESC_SG_m14compareRecordsSA_SF_EEvbT0_T1_T2_T3_T4_PT6_PT7_T5_NS1_7vsmem_tE --------------------------
	.section	.nv.shared._ZN3cub18CUB_300001_SM_10006detail10merge_sort30DeviceMergeSortBlockSortKernelINS2_10policy_hubIN6thrust24THRUST_300001_SM_1000_NS6detail15normal_iteratorINS6_10device_ptrI6RecordEEEEE9Policy600ESC_PNS0_8NullTypeESC_SG_m14compareRecordsSA_SF_EEvbT0_T1_T2_T3_T4_PT6_PT7_T5_NS1_7vsmem_tE,"aw",@nobits
	.sectionflags	@""
	.align	16
.nv.shared._ZN3cub18CUB_300001_SM_10006detail10merge_sort30DeviceMergeSortBlockSortKernelINS2_10policy_hubIN6thrust24THRUST_300001_SM_1000_NS6detail15normal_iteratorINS6_10device_ptrI6RecordEEEEE9Policy600ESC_PNS0_8NullTypeESC_SG_m14compareRecordsSA_SF_EEvbT0_T1_T2_T3_T4_PT6_PT7_T5_NS1_7vsmem_tE:
	.zero		17936


//--------------------- .nv.shared._ZN3cub18CUB_300001_SM_10006detail10merge_sort26DeviceMergeSortMergeKernelINS2_10policy_hubIN6thrust24THRUST_300001_SM_1000_NS6detail15normal_iteratorINS6_10device_ptrI6RecordEEEEE9Policy600ESC_PNS0_8NullTypeESC_SG_j14compareRecordsSA_SF_EEvbT2_T3_T4_PT6_PT7_T5_PSK_SK_NS1_7vsmem_tE --------------------------
	.section	.nv.shared._ZN3cub18CUB_300001_SM_10006detail10merge_sort26DeviceMergeSortMergeKernelINS2_10policy_hubIN6thrust24THRUST_300001_SM_1000_NS6detail15normal_iteratorINS6_10device_ptrI6RecordEEEEE9Policy600ESC_PNS0_8NullTypeESC_SG_j14compareRecordsSA_SF_EEvbT2_T3_T4_PT6_PT7_T5_PSK_SK_NS1_7vsmem_tE,"aw",@nobits
	.sectionflags	@""
	.align	16
.nv.shared._ZN3cub18CUB_300001_SM_10006detail10merge_sort26DeviceMergeSortMergeKernelINS2_10policy_hubIN6thrust24THRUST_300001_SM_1000_NS6detail15normal_iteratorINS6_10device_ptrI6RecordEEEEE9Policy600ESC_PNS0_8NullTypeESC_SG_j14compareRecordsSA_SF_EEvbT2_T3_T4_PT6_PT7_T5_PSK_SK_NS1_7vsmem_tE:
	.zero		17936


//--------------------- .nv.shared._ZN3cub18CUB_300001_SM_10006detail10merge_sort30DeviceMergeSortBlockSortKernelINS2_10policy_hubIN6thrust24THRUST_300001_SM_1000_NS6detail15normal_iteratorINS6_10device_ptrI6RecordEEEEE9Policy600ESC_PNS0_8NullTypeESC_SG_j14compareRecordsSA_SF_EEvbT0_T1_T2_T3_T4_PT6_PT7_T5_NS1_7vsmem_tE --------------------------
	.section	.nv.shared._ZN3cub18CUB_300001_SM_10006detail10merge_sort30DeviceMergeSortBlockSortKernelINS2_10policy_hubIN6thrust24THRUST_300001_SM_1000_NS6detail15normal_iteratorINS6_10device_ptrI6RecordEEEEE9Policy600ESC_PNS0_8NullTypeESC_SG_j14compareRecordsSA_SF_EEvbT0_T1_T2_T3_T4_PT6_PT7_T5_NS1_7vsmem_tE,"aw",@nobits
	.sectionflags	@""
	.align	16
.nv.shared._ZN3cub18CUB_300001_SM_10006detail10merge_sort30DeviceMergeSortBlockSortKernelINS2_10policy_hubIN6thrust24THRUST_300001_SM_1000_NS6detail15normal_iteratorINS6_10device_ptrI6RecordEEEEE9Policy600ESC_PNS0_8NullTypeESC_SG_j14compareRecordsSA_SF_EEvbT0_T1_T2_T3_T4_PT6_PT7_T5_NS1_7vsmem_tE:
	.zero		17936


//--------------------- .nv.shared._ZN3cub18CUB_300001_SM_10006detail4scan16DeviceScanKernelINS2_10policy_hubIiiimN4cuda3std3__44plusIvEEE10Policy1000EN6thrust24THRUST_300001_SM_1000_NS10device_ptrIiEESF_NS0_13ScanTileStateIiLb1EEES9_NS1_10InputValueIiPiEEmiLb0EiEEvT0_T1_T2_iT3_T4_T5_ --------------------------
	.section	.nv.shared._ZN3cub18CUB_300001_SM_10006detail4scan16DeviceScanKernelINS2_10policy_hubIiiimN4cuda3std3__44plusIvEEE10Policy1000EN6thrust24THRUST_300001_SM_1000_NS10device_ptrIiEESF_NS0_13ScanTileStateIiLb1EEES9_NS1_10InputValueIiPiEEmiLb0EiEEvT0_T1_T2_iT3_T4_T5_,"aw",@nobits
	.sectionflags	@""
	.align	16
.nv.shared._ZN3cub18CUB_300001_SM_10006detail4scan16DeviceScanKernelINS2_10policy_hubIiiimN4cuda3std3__44plusIvEEE10Policy1000EN6thrust24THRUST_300001_SM_1000_NS10device_ptrIiEESF_NS0_13ScanTileStateIiLb1EEES9_NS1_10InputValueIiPiEEmiLb0EiEEvT0_T1_T2_iT3_T4_T5_:
	.zero		32656


//--------------------- .nv.shared._ZN3cub18CUB_300001_SM_10006detail4scan16DeviceScanKernelINS2_10policy_hubIiiijN4cuda3std3__44plusIvEEE10Policy1000EN6thrust24THRUST_300001_SM_1000_NS10device_ptrIiEESF_NS0_13ScanTileStateIiLb1EEES9_NS1_10InputValueIiPiEEjiLb0EiEEvT0_T1_T2_iT3_T4_T5_ --------------------------
	.section	.nv.shared._ZN3cub18CUB_300001_SM_10006detail4scan16DeviceScanKernelINS2_10policy_hubIiiijN4cuda3std3__44plusIvEEE10Policy1000EN6thrust24THRUST_300001_SM_1000_NS10device_ptrIiEESF_NS0_13ScanTileStateIiLb1EEES9_NS1_10InputValueIiPiEEjiLb0EiEEvT0_T1_T2_iT3_T4_T5_,"aw",@nobits
	.sectionflags	@""
	.align	16
.nv.shared._ZN3cub18CUB_300001_SM_10006detail4scan16DeviceScanKernelINS2_10policy_hubIiiijN4cuda3std3__44plusIvEEE10Policy1000EN6thrust24THRUST_300001_SM_1000_NS10device_ptrIiEESF_NS0_13ScanTileStateIiLb1EEES9_NS1_10InputValueIiPiEEjiLb0EiEEvT0_T1_T2_iT3_T4_T5_:
	.zero		34832


//--------------------- .nv.constant0._ZN3cub18CUB_300001_SM_10006detail10merge_sort26DeviceMergeSortMergeKernelINS2_10policy_hubIN6thrust24THRUST_300001_SM_1000_NS6detail15normal_iteratorINS6_10device_ptrI6RecordEEEEE9Policy600ESC_PNS0_8NullTypeESC_SG_m14compareRecordsSA_SF_EEvbT2_T3_T4_PT6_PT7_T5_PSK_SK_NS1_7vsmem_tE --------------------------
	.section	.nv.constant0._ZN3cub18CUB_300001_SM_10006detail10merge_sort26DeviceMergeSortMergeKernelINS2_10policy_hubIN6thrust24THRUST_300001_SM_1000_NS6detail15normal_iteratorINS6_10device_ptrI6RecordEEEEE9Policy600ESC_PNS0_8NullTypeESC_SG_m14compareRecordsSA_SF_EEvbT2_T3_T4_PT6_PT7_T5_PSK_SK_NS1_7vsmem_tE,"a",@progbits
	.sectionflags	@""
	.align	4
.nv.constant0._ZN3cub18CUB_300001_SM_10006detail10merge_sort26DeviceMergeSortMergeKernelINS2_10policy_hubIN6thrust24THRUST_300001_SM_1000_NS6detail15normal_iteratorINS6_10device_ptrI6RecordEEEEE9Policy600ESC_PNS0_8NullTypeESC_SG_m14compareRecordsSA_SF_EEvbT2_T3_T4_PT6_PT7_T5_PSK_SK_NS1_7vsmem_tE:
	.zero		976


//--------------------- .nv.constant0._ZN3cub18CUB_300001_SM_10006detail10merge_sort30DeviceMergeSortPartitionKernelIN6thrust24THRUST_300001_SM_1000_NS6detail15normal_iteratorINS5_10device_ptrI6RecordEEEEm14compareRecordsS9_EEvbT_PT2_T0_SG_PSG_T1_SG_i --------------------------
	.section	.nv.constant0._ZN3cub18CUB_300001_SM_10006detail10merge_sort30DeviceMergeSortPartitionKernelIN6thrust24THRUST_300001_SM_1000_NS6detail15normal_iteratorINS5_10device_ptrI6RecordEEEEm14compareRecordsS9_EEvbT_PT2_T0_SG_PSG_T1_SG_i,"a",@progbits
	.sectionflags	@""
	.align	4
.nv.constant0._ZN3cub18CUB_300001_SM_10006detail10merge_sort30DeviceMergeSortPartitionKernelIN6thrust24THRUST_300001_SM_1000_NS6detail15normal_iteratorINS5_10device_ptrI6RecordEEEEm14compareRecordsS9_EEvbT_PT2_T0_SG_PSG_T1_SG_i:
	.zero		964


//--------------------- .nv.constant0._ZN3cub18CUB_300001_SM_10006detail10merge_sort30DeviceMergeSortBlockSortKernelINS2_10policy_hubIN6thrust24THRUST_300001_SM_1000_NS6detail15normal_iteratorINS6_10device_ptrI6RecordEEEEE9Policy600ESC_PNS0_8NullTypeESC_SG_m14compareRecordsSA_SF_EEvbT0_T1_T2_T3_T4_PT6_PT7_T5_NS1_7vsmem_tE --------------------------
	.section	.nv.constant0._ZN3cub18CUB_300001_SM_10006detail10merge_sort30DeviceMergeSortBlockSortKernelINS2_10policy_hubIN6thrust24THRUST_300001_SM_1000_NS6detail15normal_iteratorINS6_10device_ptrI6RecordEEEEE9Policy600ESC_PNS0_8NullTypeESC_SG_m14compareRecordsSA_SF_EEvbT0_T1_T2_T3_T4_PT6_PT7_T5_NS1_7vsmem_tE,"a",@progbits
	.sectionflags	@""
	.align	4
.nv.constant0._ZN3cub18CUB_300001_SM_10006detail10merge_sort30DeviceMergeSortBlockSortKernelINS2_10policy_hubIN6thrust24THRUST_300001_SM_1000_NS6detail15normal_iteratorINS6_10device_ptrI6RecordEEEEE9Policy600ESC_PNS0_8NullTypeESC_SG_m14compareRecordsSA_SF_EEvbT0_T1_T2_T3_T4_PT6_PT7_T5_NS1_7vsmem_tE:
	.zero		976


//--------------------- .nv.constant0._ZN3cub18CUB_300001_SM_10006detail10merge_sort26DeviceMergeSortMergeKernelINS2_10policy_hubIN6thrust24THRUST_300001_SM_1000_NS6detail15normal_iteratorINS6_10device_ptrI6RecordEEEEE9Policy600ESC_PNS0_8NullTypeESC_SG_j14compareRecordsSA_SF_EEvbT2_T3_T4_PT6_PT7_T5_PSK_SK_NS1_7vsmem_tE --------------------------
	.section	.nv.constant0._ZN3cub18CUB_300001_SM_10006detail10merge_sort26DeviceMergeSortMergeKernelINS2_10policy_hubIN6thrust24THRUST_300001_SM_1000_NS6detail15normal_iteratorINS6_10device_ptrI6RecordEEEEE9Policy600ESC_PNS0_8NullTypeESC_SG_j14compareRecordsSA_SF_EEvbT2_T3_T4_PT6_PT7_T5_PSK_SK_NS1_7vsmem_tE,"a",@progbits
	.sectionflags	@""
	.align	4
.nv.constant0._ZN3cub18CUB_300001_SM_10006detail10merge_sort26DeviceMergeSortMergeKernelINS2_10policy_hubIN6thrust24THRUST_300001_SM_1000_NS6detail15normal_iteratorINS6_10device_ptrI6RecordEEEEE9Policy600ESC_PNS0_8NullTypeESC_SG_j14compareRecordsSA_SF_EEvbT2_T3_T4_PT6_PT7_T5_PSK_SK_NS1_7vsmem_tE:
	.zero		976


//--------------------- .nv.constant0._ZN3cub18CUB_300001_SM_10006detail10merge_sort30DeviceMergeSortPartitionKernelIN6thrust24THRUST_300001_SM_1000_NS6detail15normal_iteratorINS5_10device_ptrI6RecordEEEEj14compareRecordsS9_EEvbT_PT2_T0_SG_PSG_T1_SG_i --------------------------
	.section	.nv.constant0._ZN3cub18CUB_300001_SM_10006detail10merge_sort30DeviceMergeSortPartitionKernelIN6thrust24THRUST_300001_SM_1000_NS6detail15normal_iteratorINS5_10device_ptrI6RecordEEEEj14compareRecordsS9_EEvbT_PT2_T0_SG_PSG_T1_SG_i,"a",@progbits
	.sectionflags	@""
	.align	4
.nv.constant0._ZN3cub18CUB_300001_SM_10006detail10merge_sort30DeviceMergeSortPartitionKernelIN6thrust24THRUST_300001_SM_1000_NS6detail15normal_iteratorINS5_10device_ptrI6RecordEEEEj14compareRecordsS9_EEvbT_PT2_T0_SG_PSG_T1_SG_i:
	.zero		948


//--------------------- .nv.constant0._ZN3cub18CUB_300001_SM_10006detail10merge_sort30DeviceMergeSortBlockSortKernelINS2_10policy_hubIN6thrust24THRUST_300001_SM_1000_NS6detail15normal_iteratorINS6_10device_ptrI6RecordEEEEE9Policy600ESC_PNS0_8NullTypeESC_SG_j14compareRecordsSA_SF_EEvbT0_T1_T2_T3_T4_PT6_PT7_T5_NS1_7vsmem_tE --------------------------
	.section	.nv.constant0._ZN3cub18CUB_300001_SM_10006detail10merge_sort30DeviceMergeSortBlockSortKernelINS2_10policy_hubIN6thrust24THRUST_300001_SM_1000_NS6detail15normal_iteratorINS6_10device_ptrI6RecordEEEEE9Policy600ESC_PNS0_8NullTypeESC_SG_j14compareRecordsSA_SF_EEvbT0_T1_T2_T3_T4_PT6_PT7_T5_NS1_7vsmem_tE,"a",@progbits
	.sectionflags	@""
	.align	4
.nv.constant0._ZN3cub18CUB_300001_SM_10006detail10merge_sort30DeviceMergeSortBlockSortKernelINS2_10policy_hubIN6thrust24THRUST_300001_SM_1000_NS6detail15normal_iteratorINS6_10device_ptrI6RecordEEEEE9Policy600ESC_PNS0_8NullTypeESC_SG_j14compareRecordsSA_SF_EEvbT0_T1_T2_T3_T4_PT6_PT7_T5_NS1_7vsmem_tE:
	.zero		976


//--------------------- .nv.constant0._ZN3cub18CUB_300001_SM_10006detail4scan16DeviceScanKernelINS2_10policy_hubIiiimN4cuda3std3__44plusIvEEE10Policy1000EN6thrust24THRUST_300001_SM_1000_NS10device_ptrIiEESF_NS0_13ScanTileStateIiLb1EEES9_NS1_10InputValueIiPiEEmiLb0EiEEvT0_T1_T2_iT3_T4_T5_ --------------------------
	.section	.nv.constant0._ZN3cub18CUB_300001_SM_10006detail4scan16DeviceScanKernelINS2_10policy_hubIiiimN4cuda3std3__44plusIvEEE10Policy1000EN6thrust24THRUST_300001_SM_1000_NS10device_ptrIiEESF_NS0_13ScanTileStateIiLb1EEES9_NS1_10InputValueIiPiEEmiLb0EiEEvT0_T1_T2_iT3_T4_T5_,"a",@progbits
	.sectionflags	@""
	.align	4
.nv.constant0._ZN3cub18CUB_300001_SM_10006detail4scan16DeviceScanKernelINS2_10policy_hubIiiimN4cuda3std3__44plusIvEEE10Policy1000EN6thrust24THRUST_300001_SM_1000_NS10device_ptrIiEESF_NS0_13ScanTileStateIiLb1EEES9_NS1_10InputValueIiPiEEmiLb0EiEEvT0_T1_T2_iT3_T4_T5_:
	.zero		952


//--------------------- .nv.constant0._ZN3cub18CUB_300001_SM_10006detail4scan16DeviceScanKernelINS2_10policy_hubIiiijN4cuda3std3__44plusIvEEE10Policy1000EN6thrust24THRUST_300001_SM_1000_NS10device_ptrIiEESF_NS0_13ScanTileStateIiLb1EEES9_NS1_10InputValueIiPiEEjiLb0EiEEvT0_T1_T2_iT3_T4_T5_ --------------------------
	.section	.nv.constant0._ZN3cub18CUB_300001_SM_10006detail4scan16DeviceScanKernelINS2_10policy_hubIiiijN4cuda3std3__44plusIvEEE10Policy1000EN6thrust24THRUST_300001_SM_1000_NS10device_ptrIiEESF_NS0_13ScanTileStateIiLb1EEES9_NS1_10InputValueIiPiEEjiLb0EiEEvT0_T1_T2_iT3_T4_T5_,"a",@progbits
	.sectionflags	@""
	.align	4
.nv.constant0._ZN3cub18CUB_300001_SM_10006detail4scan16DeviceScanKernelINS2_10policy_hubIiiijN4cuda3std3__44plusIvEEE10Policy1000EN6thrust24THRUST_300001_SM_1000_NS10device_ptrIiEESF_NS0_13ScanTileStateIiLb1EEES9_NS1_10InputValueIiPiEEjiLb0EiEEvT0_T1_T2_iT3_T4_T5_:
	.zero		948


//--------------------- .nv.constant0._ZN3cub18CUB_300001_SM_10006detail4scan20DeviceScanInitKernelINS0_13ScanTileStateIiLb1EEEEEvT_i --------------------------
	.section	.nv.constant0._ZN3cub18CUB_300001_SM_10006detail4scan20DeviceScanInitKernelINS0_13ScanTileStateIiLb1EEEEEvT_i,"a",@progbits
	.sectionflags	@""
	.align	4
.nv.constant0._ZN3cub18CUB_300001_SM_10006detail4scan20DeviceScanInitKernelINS0_13ScanTileStateIiLb1EEEEEvT_i:
	.zero		908


//--------------------- .nv.constant0._ZN3cub18CUB_300001_SM_10006detail11EmptyKernelIvEEvv --------------------------
	.section	.nv.constant0._ZN3cub18CUB_300001_SM_10006detail11EmptyKernelIvEEvv,"a",@progbits
	.sectionflags	@""
	.align	4
.nv.constant0._ZN3cub18CUB_300001_SM_10006detail11EmptyKernelIvEEvv:
	.zero		896


//--------------------- .nv.constant0._Z20parallelBinarySearchPK6RecordS1_Pii --------------------------
	.section	.nv.constant0._Z20parallelBinarySearchPK6RecordS1_Pii,"a",@progbits
	.sectionflags	@""
	.align	4
.nv.constant0._Z20parallelBinarySearchPK6RecordS1_Pii:
	.zero		924


//--------------------- .nv.constant0._Z20makePairsWithXKernelPK6RecordS1_P4Pairii --------------------------
	.section	.nv.constant0._Z20makePairsWithXKernelPK6RecordS1_P4Pairii,"a",@progbits
	.sectionflags	@""
	.align	4
.nv.constant0._Z20makePairsWithXKernelPK6RecordS1_P4Pairii:
	.zero		928


//--------------------- .nv.constant0._Z12makeAllPairsPK6RecordS1_PiS2_P4Pair --------------------------
	.section	.nv.constant0._Z12makeAllPairsPK6RecordS1_PiS2_P4Pair,"a",@progbits
	.sectionflags	@""
	.align	4
.nv.constant0._Z12makeAllPairsPK6RecordS1_PiS2_P4Pair:
	.zero		936


//--------------------- .nv.constant0._Z7convertPi --------------------------
	.section	.nv.constant0._Z7convertPi,"a",@progbits
	.sectionflags	@""
	.align	4
.nv.constant0._Z7convertPi:
	.zero		904


//--------------------- SYMBOLS --------------------------

	.type		.nv.reservedSmem.offset0,@object
	.size		.nv.reservedSmem.offset0,0x4
	.type		.nv.reservedSmem.cap,@object
	.size		.nv.reservedSmem.cap,0x4
